def attn_fwd(
    Q,
    K,
    V,
    Out,
    Lse,
    sm_scale,
    stride_qz,
    stride_qh,
    stride_qm,
    stride_qk,
    stride_kz,
    stride_kh,
    stride_kn,
    stride_kk,
    stride_vz,
    stride_vh,
    stride_vn,
    stride_vk,
    stride_oz,
    stride_oh,
    stride_om,
    stride_ok,
    seqlen_q,
    seqlen_k,
    BLOCK_M: tl.constexpr,
    BLOCK_N: tl.constexpr,
    HEAD_DIM: tl.constexpr,
    CAUSAL: tl.constexpr,
):
    start_m = tl.program_id(0)
    off_hz = tl.program_id(1)
    q_off = off_hz * stride_qh
    k_off = off_hz * stride_kh
    v_off = off_hz * stride_vh
    offs_m = start_m * BLOCK_M + tl.arange(0, BLOCK_M)
    offs_d = tl.arange(0, HEAD_DIM)
    offs_n = tl.arange(0, BLOCK_N)
    q_ptrs = Q + q_off + offs_m[:, None] * stride_qm + offs_d[None, :] * stride_qk
    k_ptrs = K + k_off + offs_d[:, None] * stride_kk + offs_n[None, :] * stride_kn
    v_ptrs = V + v_off + offs_n[:, None] * stride_vn + offs_d[None, :] * stride_vk
    m_i = tl.full([BLOCK_M], float("-inf"), dtype=tl.float32)
    l_i = tl.zeros([BLOCK_M], dtype=tl.float32) + 1.0
    acc = tl.zeros([BLOCK_M, HEAD_DIM], dtype=tl.float32)
    q = tl.load(q_ptrs)
    acc, l_i, m_i = _attn_fwd_inner(
        acc,
        l_i,
        m_i,
        q,
        k_ptrs,
        v_ptrs,
        sm_scale,
        stride_kn,
        stride_vn,
        start_m,
        seqlen_k,
        BLOCK_M,
        BLOCK_N,
        HEAD_DIM,
        CAUSAL,
    )
    acc = acc / l_i[:, None]
    lse = m_i + tl.math.log2(l_i) / 1.4426950408889634
    o_ptrs = (
        Out
        + off_hz * stride_oh
        + offs_m[:, None] * stride_om
        + offs_d[None, :] * stride_ok
    )
    tl.store(o_ptrs, acc.to(Out.dtype.element_ty))
    tl.store(Lse + off_hz * seqlen_q + offs_m, lse)

# config = {"BLOCK_M": 128, "BLOCK_N": 64, "HEAD_DIM": 512, "arch": "sm_90", "causal": true, "dtype": "fp8e4m3", "num_stages": 2, "num_warps": 4}
# arch = sm_90


// ===== COMPILED SASS (sm_90a) =====

	.target	sm_90a

	.elftype	@"ET_EXEC"


//--------------------- .note.nv.tkinfo           --------------------------
	.section	.note.nv.tkinfo,"",@"SHT_NOTE"
	.sectionflags	@"SHF_NOTE_NV_TKINFO"
	.tkinfo
        /*0018*/ 	.word	0x00000002
        /*0030*/ 	.string	""
        /*0030*/ 	.string	"ptxas"
        /*0030*/ 	.string	"Cuda compilation tools, release 13.0, V13.0.88"
        /*0030*/ 	.string	"Build cuda_13.0.r13.0/compiler.36424714_0"
        /*0030*/ 	.string	"-v  -suppress-debug-info  -lineinfo  -arch sm_90a "



//--------------------- .note.nv.cuinfo           --------------------------
	.section	.note.nv.cuinfo,"",@"SHT_NOTE"
	.sectionflags	@"SHF_NOTE_NV_CUINFO"
        /*0018*/ 	.short	0x0002
        /*001a*/ 	.short	0x005a
        /*001c*/ 	.short	0x0082
	.zero		2


//--------------------- .nv.info                  --------------------------
	.section	.nv.info,"",@"SHT_CUDA_INFO"
	.align	4


	//----- nvinfo : EIATTR_REGCOUNT
	.align		4
        /*0000*/ 	.byte	0x04, 0x2f
        /*0002*/ 	.short	(.L_2 - .L_1)
	.align		4
.L_1:
        /*0004*/ 	.word	index@(attn_fwd)
        /*0008*/ 	.word	0x000000ff


	//----- nvinfo : EIATTR_FRAME_SIZE
	.align		4
.L_2:
        /*000c*/ 	.byte	0x04, 0x11
        /*000e*/ 	.short	(.L_4 - .L_3)
	.align		4
.L_3:
        /*0010*/ 	.word	index@(attn_fwd)
        /*0014*/ 	.word	0x00002268


	//----- nvinfo : EIATTR_MIN_STACK_SIZE
	.align		4
.L_4:
        /*0018*/ 	.byte	0x04, 0x12
        /*001a*/ 	.short	(.L_6 - .L_5)
	.align		4
.L_5:
        /*001c*/ 	.word	index@(attn_fwd)
        /*0020*/ 	.word	0x00002268
.L_6:


//--------------------- .nv.compat                --------------------------
	.section	.nv.compat,"",@"SHT_CUDA_COMPAT_INFO"
	.align	4
        /*0000*/ 	.byte	0x02, 0x09, 0x01, 0x00, 0x02, 0x02, 0x04, 0x00, 0x02, 0x05, 0x05, 0x00, 0x03, 0x07, 0x01, 0x01
        /*0010*/ 	.byte	0x02, 0x03, 0x00, 0x00, 0x02, 0x06, 0x01, 0x00, 0x04, 0x0b, 0x08, 0x00, 0x00, 0x00, 0x00, 0x00
        /*0020*/ 	.byte	0x00, 0x00, 0x00, 0x00


//--------------------- .nv.info.attn_fwd         --------------------------
	.section	.nv.info.attn_fwd,"",@"SHT_CUDA_INFO"
	.sectionflags	@""
	.align	4


	//----- nvinfo : EIATTR_CUDA_API_VERSION
	.align		4
        /*0000*/ 	.byte	0x04, 0x37
        /*0002*/ 	.short	(.L_8 - .L_7)
.L_7:
        /*0004*/ 	.word	0x00000082


	//----- nvinfo : EIATTR_KPARAM_INFO
	.align		4
.L_8:
        /*0008*/ 	.byte	0x04, 0x17
        /*000a*/ 	.short	(.L_10 - .L_9)
.L_9:
        /*000c*/ 	.word	0x00000000
        /*0010*/ 	.short	0x0019
        /*0012*/ 	.short	0x0080
        /*0014*/ 	.byte	0x00, 0xf4, 0x21, 0x00


	//----- nvinfo : EIATTR_KPARAM_INFO
	.align		4
.L_10:
        /*0018*/ 	.byte	0x04, 0x17
        /*001a*/ 	.short	(.L_12 - .L_11)
.L_11:
        /*001c*/ 	.word	0x00000000
        /*0020*/ 	.short	0x0018
        /*0022*/ 	.short	0x0078
        /*0024*/ 	.byte	0x00, 0xf4, 0x21, 0x00


	//----- nvinfo : EIATTR_KPARAM_INFO
	.align		4
.L_12:
        /*0028*/ 	.byte	0x04, 0x17
        /*002a*/ 	.short	(.L_14 - .L_13)
.L_13:
        /*002c*/ 	.word	0x00000000
        /*0030*/ 	.short	0x0017
        /*0032*/ 	.short	0x0070
        /*0034*/ 	.byte	0x00, 0xf0, 0x11, 0x00


	//----- nvinfo : EIATTR_KPARAM_INFO
	.align		4
.L_14:
        /*0038*/ 	.byte	0x04, 0x17
        /*003a*/ 	.short	(.L_16 - .L_15)
.L_15:
        /*003c*/ 	.word	0x00000000
        /*0040*/ 	.short	0x0016
        /*0042*/ 	.short	0x006c
        /*0044*/ 	.byte	0x00, 0xf0, 0x11, 0x00


	//----- nvinfo : EIATTR_KPARAM_INFO
	.align		4
.L_16:
        /*0048*/ 	.byte	0x04, 0x17
        /*004a*/ 	.short	(.L_18 - .L_17)
.L_17:
        /*004c*/ 	.word	0x00000000
        /*0050*/ 	.short	0x0015
        /*0052*/ 	.short	0x0068
        /*0054*/ 	.byte	0x00, 0xf0, 0x11, 0x00


	//----- nvinfo : EIATTR_KPARAM_INFO
	.align		4
.L_18:
        /*0058*/ 	.byte	0x04, 0x17
        /*005a*/ 	.short	(.L_20 - .L_19)
.L_19:
        /*005c*/ 	.word	0x00000000
        /*0060*/ 	.short	0x0014
        /*0062*/ 	.short	0x0064
        /*0064*/ 	.byte	0x00, 0xf0, 0x11, 0x00


	//----- nvinfo : EIATTR_KPARAM_INFO
	.align		4
.L_20:
        /*0068*/ 	.byte	0x04, 0x17
        /*006a*/ 	.short	(.L_22 - .L_21)
.L_21:
        /*006c*/ 	.word	0x00000000
        /*0070*/ 	.short	0x0013
        /*0072*/ 	.short	0x0060
        /*0074*/ 	.byte	0x00, 0xf0, 0x11, 0x00


	//----- nvinfo : EIATTR_KPARAM_INFO
	.align		4
.L_22:
        /*0078*/ 	.byte	0x04, 0x17
        /*007a*/ 	.short	(.L_24 - .L_23)
.L_23:
        /*007c*/ 	.word	0x00000000
        /*0080*/ 	.short	0x0012
        /*0082*/ 	.short	0x005c
        /*0084*/ 	.byte	0x00, 0xf0, 0x11, 0x00


	//----- nvinfo : EIATTR_KPARAM_INFO
	.align		4
.L_24:
        /*0088*/ 	.byte	0x04, 0x17
        /*008a*/ 	.short	(.L_26 - .L_25)
.L_25:
        /*008c*/ 	.word	0x00000000
        /*0090*/ 	.short	0x0011
        /*0092*/ 	.short	0x0058
        /*0094*/ 	.byte	0x00, 0xf0, 0x11, 0x00


	//----- nvinfo : EIATTR_KPARAM_INFO
	.align		4
.L_26:
        /*0098*/ 	.byte	0x04, 0x17
        /*009a*/ 	.short	(.L_28 - .L_27)
.L_27:
        /*009c*/ 	.word	0x00000000
        /*00a0*/ 	.short	0x0010
        /*00a2*/ 	.short	0x0054
        /*00a4*/ 	.byte	0x00, 0xf0, 0x11, 0x00


	//----- nvinfo : EIATTR_KPARAM_INFO
	.align		4
.L_28:
        /*00a8*/ 	.byte	0x04, 0x17
        /*00aa*/ 	.short	(.L_30 - .L_29)
.L_29:
        /*00ac*/ 	.word	0x00000000
        /*00b0*/ 	.short	0x000f
        /*00b2*/ 	.short	0x0050
        /*00b4*/ 	.byte	0x00, 0xf0, 0x11, 0x00


	//----- nvinfo : EIATTR_KPARAM_INFO
	.align		4
.L_30:
        /*00b8*/ 	.byte	0x04, 0x17
        /*00ba*/ 	.short	(.L_32 - .L_31)
.L_31:
        /*00bc*/ 	.word	0x00000000
        /*00c0*/ 	.short	0x000e
        /*00c2*/ 	.short	0x004c
        /*00c4*/ 	.byte	0x00, 0xf0, 0x11, 0x00


	//----- nvinfo : EIATTR_KPARAM_INFO
	.align		4
.L_32:
        /*00c8*/ 	.byte	0x04, 0x17
        /*00ca*/ 	.short	(.L_34 - .L_33)
.L_33:
        /*00cc*/ 	.word	0x00000000
        /*00d0*/ 	.short	0x000d
        /*00d2*/ 	.short	0x0048
        /*00d4*/ 	.byte	0x00, 0xf0, 0x11, 0x00


	//----- nvinfo : EIATTR_KPARAM_INFO
	.align		4
.L_34:
        /*00d8*/ 	.byte	0x04, 0x17
        /*00da*/ 	.short	(.L_36 - .L_35)
.L_35:
        /*00dc*/ 	.word	0x00000000
        /*00e0*/ 	.short	0x000c
        /*00e2*/ 	.short	0x0044
        /*00e4*/ 	.byte	0x00, 0xf0, 0x11, 0x00


	//----- nvinfo : EIATTR_KPARAM_INFO
	.align		4
.L_36:
        /*00e8*/ 	.byte	0x04, 0x17
        /*00ea*/ 	.short	(.L_38 - .L_37)
.L_37:
        /*00ec*/ 	.word	0x00000000
        /*00f0*/ 	.short	0x000b
        /*00f2*/ 	.short	0x0040
        /*00f4*/ 	.byte	0x00, 0xf0, 0x11, 0x00


	//----- nvinfo : EIATTR_KPARAM_INFO
	.align		4
.L_38:
        /*00f8*/ 	.byte	0x04, 0x17
        /*00fa*/ 	.short	(.L_40 - .L_39)
.L_39:
        /*00fc*/ 	.word	0x00000000
        /*0100*/ 	.short	0x000a
        /*0102*/ 	.short	0x003c
        /*0104*/ 	.byte	0x00, 0xf0, 0x11, 0x00


	//----- nvinfo : EIATTR_KPARAM_INFO
	.align		4
.L_40:
        /*0108*/ 	.byte	0x04, 0x17
        /*010a*/ 	.short	(.L_42 - .L_41)
.L_41:
        /*010c*/ 	.word	0x00000000
        /*0110*/ 	.short	0x0009
        /*0112*/ 	.short	0x0038
        /*0114*/ 	.byte	0x00, 0xf0, 0x11, 0x00


	//----- nvinfo : EIATTR_KPARAM_INFO
	.align		4
.L_42:
        /*0118*/ 	.byte	0x04, 0x17
        /*011a*/ 	.short	(.L_44 - .L_43)
.L_43:
        /*011c*/ 	.word	0x00000000
        /*0120*/ 	.short	0x0008
        /*0122*/ 	.short	0x0034
        /*0124*/ 	.byte	0x00, 0xf0, 0x11, 0x00


	//----- nvinfo : EIATTR_KPARAM_INFO
	.align		4
.L_44:
        /*0128*/ 	.byte	0x04, 0x17
        /*012a*/ 	.short	(.L_46 - .L_45)
.L_45:
        /*012c*/ 	.word	0x00000000
        /*0130*/ 	.short	0x0007
        /*0132*/ 	.short	0x0030
        /*0134*/ 	.byte	0x00, 0xf0, 0x11, 0x00


	//----- nvinfo : EIATTR_KPARAM_INFO
	.align		4
.L_46:
        /*0138*/ 	.byte	0x04, 0x17
        /*013a*/ 	.short	(.L_48 - .L_47)
.L_47:
        /*013c*/ 	.word	0x00000000
        /*0140*/ 	.short	0x0006
        /*0142*/ 	.short	0x002c
        /*0144*/ 	.byte	0x00, 0xf0, 0x11, 0x00


	//----- nvinfo : EIATTR_KPARAM_INFO
	.align		4
.L_48:
        /*0148*/ 	.byte	0x04, 0x17
        /*014a*/ 	.short	(.L_50 - .L_49)
.L_49:
        /*014c*/ 	.word	0x00000000
        /*0150*/ 	.short	0x0005
        /*0152*/ 	.short	0x0028
        /*0154*/ 	.byte	0x00, 0xf0, 0x11, 0x00


	//----- nvinfo : EIATTR_KPARAM_INFO
	.align		4
.L_50:
        /*0158*/ 	.byte	0x04, 0x17
        /*015a*/ 	.short	(.L_52 - .L_51)
.L_51:
        /*015c*/ 	.word	0x00000000
        /*0160*/ 	.short	0x0004
        /*0162*/ 	.short	0x0020
        /*0164*/ 	.byte	0x00, 0xf4, 0x21, 0x00


	//----- nvinfo : EIATTR_KPARAM_INFO
	.align		4
.L_52:
        /*0168*/ 	.byte	0x04, 0x17
        /*016a*/ 	.short	(.L_54 - .L_53)
.L_53:
        /*016c*/ 	.word	0x00000000
        /*0170*/ 	.short	0x0003
        /*0172*/ 	.short	0x0018
        /*0174*/ 	.byte	0x00, 0xf4, 0x21, 0x00


	//----- nvinfo : EIATTR_KPARAM_INFO
	.align		4
.L_54:
        /*0178*/ 	.byte	0x04, 0x17
        /*017a*/ 	.short	(.L_56 - .L_55)
.L_55:
        /*017c*/ 	.word	0x00000000
        /*0180*/ 	.short	0x0002
        /*0182*/ 	.short	0x0010
        /*0184*/ 	.byte	0x00, 0xf4, 0x21, 0x00


	//----- nvinfo : EIATTR_KPARAM_INFO
	.align		4
.L_56:
        /*0188*/ 	.byte	0x04, 0x17
        /*018a*/ 	.short	(.L_58 - .L_57)
.L_57:
        /*018c*/ 	.word	0x00000000
        /*0190*/ 	.short	0x0001
        /*0192*/ 	.short	0x0008
        /*0194*/ 	.byte	0x00, 0xf4, 0x21, 0x00


	//----- nvinfo : EIATTR_KPARAM_INFO
	.align		4
.L_58:
        /*0198*/ 	.byte	0x04, 0x17
        /*019a*/ 	.short	(.L_60 - .L_59)
.L_59:
        /*019c*/ 	.word	0x00000000
        /*01a0*/ 	.short	0x0000
        /*01a2*/ 	.short	0x0000
        /*01a4*/ 	.byte	0x00, 0xf4, 0x21, 0x00


	//----- nvinfo : EIATTR_SPARSE_MMA_MASK
	.align		4
.L_60:
        /*01a8*/ 	.byte	0x03, 0x50
        /*01aa*/ 	.short	0x0000


	//----- nvinfo : EIATTR_MAXREG_COUNT
	.align		4
        /*01ac*/ 	.byte	0x03, 0x1b
        /*01ae*/ 	.short	0x00ff


	//----- nvinfo : EIATTR_NUM_BARRIERS
	.align		4
        /*01b0*/ 	.byte	0x02, 0x4c
        /*01b2*/ 	.byte	0x01
	.zero		1


	//----- nvinfo : EIATTR_ANNOTATIONS
	.align		4
        /*01b4*/ 	.byte	0x04, 0x55
        /*01b6*/ 	.short	(.L_62 - .L_61)


	//   ....[0]....
.L_61:
        /*01b8*/ 	.word	0x00000001
        /*01bc*/ 	.byte	0x00, 0x21, 0x00, 0x00, 0x01, 0x00, 0x00, 0x00, 0x10, 0x21, 0x00, 0x00, 0x01, 0x00, 0x00, 0x00
        /* <DEDUP_REMOVED lines=194> */
        /*0dec*/ 	.byte	0x50, 0xbe, 0x00, 0x00


	//----- nvinfo : EIATTR_MERCURY_ISA_VERSION
	.align		4
.L_62:
        /*0df0*/ 	.byte	0x03, 0x5f
        /*0df2*/ 	.short	0x0101


	//----- nvinfo : EIATTR_COOP_GROUP_MASK_REGIDS
	.align		4
        /*0df4*/ 	.byte	0x04, 0x29
        /*0df6*/ 	.short	(.L_64 - .L_63)


	//   ....[0]....
.L_63:
        /*0df8*/ 	.word	0xffffffff


	//   ....[1]....
        /*0dfc*/ 	.word	0xffffffff


	//   ....[2]....
        /*0e00*/ 	.word	0xffffffff


	//   ....[3]....
        /*0e04*/ 	.word	0xffffffff


	//   ....[4]....
        /*0e08*/ 	.word	0xffffffff


	//   ....[5]....
        /*0e0c*/ 	.word	0xffffffff


	//   ....[6]....
        /*0e10*/ 	.word	0xffffffff


	//   ....[7]....
        /*0e14*/ 	.word	0xffffffff


	//   ....[8]....
        /*0e18*/ 	.word	0xffffffff


	//   ....[9]....
        /*0e1c*/ 	.word	0xffffffff


	//   ....[10]....
        /*0e20*/ 	.word	0xffffffff


	//   ....[11]....
        /*0e24*/ 	.word	0xffffffff


	//   ....[12]....
        /*0e28*/ 	.word	0xffffffff


	//   ....[13]....
        /*0e2c*/ 	.word	0xffffffff


	//   ....[14]....
        /*0e30*/ 	.word	0xffffffff


	//   ....[15]....
        /*0e34*/ 	.word	0xffffffff


	//   ....[16]....
        /*0e38*/ 	.word	0xffffffff


	//   ....[17]....
        /*0e3c*/ 	.word	0xffffffff


	//   ....[18]....
        /*0e40*/ 	.word	0xffffffff


	//   ....[19]....
        /*0e44*/ 	.word	0xffffffff


	//   ....[20]....
        /*0e48*/ 	.word	0xffffffff


	//   ....[21]....
        /*0e4c*/ 	.word	0xffffffff


	//   ....[22]....
        /*0e50*/ 	.word	0xffffffff


	//   ....[23]....
        /*0e54*/ 	.word	0xffffffff


	//   ....[24]....
        /*0e58*/ 	.word	0xffffffff


	//   ....[25]....
        /*0e5c*/ 	.word	0xffffffff


	//   ....[26]....
        /*0e60*/ 	.word	0xffffffff


	//   ....[27]....
        /*0e64*/ 	.word	0xffffffff


	//   ....[28]....
        /*0e68*/ 	.word	0xffffffff


	//   ....[29]....
        /*0e6c*/ 	.word	0xffffffff


	//   ....[30]....
        /*0e70*/ 	.word	0xffffffff


	//   ....[31]....
        /*0e74*/ 	.word	0xffffffff


	//----- nvinfo : EIATTR_COOP_GROUP_INSTR_OFFSETS
	.align		4
.L_64:
        /*0e78*/ 	.byte	0x04, 0x28
        /*0e7a*/ 	.short	(.L_66 - .L_65)


	//   ....[0]....
.L_65:
        /*0e7c*/ 	.word	0x0002ac20


	//   ....[1]....
        /*0e80*/ 	.word	0x0002ac90


	//   ....[2]....
        /*0e84*/ 	.word	0x0002ade0


	//   ....[3]....
        /*0e88*/ 	.word	0x0002ae30


	//   ....[4]....
        /*0e8c*/ 	.word	0x0002bfa0


	//   ....[5]....
        /*0e90*/ 	.word	0x0002bfb0


	//   ....[6]....
        /*0e94*/ 	.word	0x0002c040


	//   ....[7]....
        /*0e98*/ 	.word	0x0002c180


	//   ....[8]....
        /*0e9c*/ 	.word	0x0002ddd0


	//   ....[9]....
        /*0ea0*/ 	.word	0x0002dde0


	//   ....[10]....
        /*0ea4*/ 	.word	0x0002e2f0


	//   ....[11]....
        /*0ea8*/ 	.word	0x0002e330


	//   ....[12]....
        /*0eac*/ 	.word	0x0002e370


	//   ....[13]....
        /*0eb0*/ 	.word	0x00030770


	//   ....[14]....
        /*0eb4*/ 	.word	0x00030810


	//   ....[15]....
        /*0eb8*/ 	.word	0x00030870


	//   ....[16]....
        /*0ebc*/ 	.word	0x000311a0


	//   ....[17]....
        /*0ec0*/ 	.word	0x00032e80


	//   ....[18]....
        /*0ec4*/ 	.word	0x00032eb0


	//   ....[19]....
        /*0ec8*/ 	.word	0x00032ed0


	//   ....[20]....
        /*0ecc*/ 	.word	0x00033b40


	//   ....[21]....
        /*0ed0*/ 	.word	0x00033b50


	//   ....[22]....
        /*0ed4*/ 	.word	0x00033b60


	//   ....[23]....
        /*0ed8*/ 	.word	0x00033b70


	//   ....[24]....
        /*0edc*/ 	.word	0x00035060


	//   ....[25]....
        /*0ee0*/ 	.word	0x00035140


	//   ....[26]....
        /*0ee4*/ 	.word	0x00035160


	//   ....[27]....
        /*0ee8*/ 	.word	0x00035200


	//   ....[28]....
        /*0eec*/ 	.word	0x00035220


	//   ....[29]....
        /*0ef0*/ 	.word	0x00035230


	//   ....[30]....
        /*0ef4*/ 	.word	0x00035270


	//   ....[31]....
        /*0ef8*/ 	.word	0x00035290


	//----- nvinfo : EIATTR_EXIT_INSTR_OFFSETS
	.align		4
.L_66:
        /*0efc*/ 	.byte	0x04, 0x1c
        /*0efe*/ 	.short	(.L_68 - .L_67)


	//   ....[0]....
.L_67:
        /*0f00*/ 	.word	0x00059680


	//----- nvinfo : EIATTR_REQNTID
	.align		4
.L_68:
        /*0f04*/ 	.byte	0x04, 0x10
        /*0f06*/ 	.short	(.L_70 - .L_69)
.L_69:
        /*0f08*/ 	.word	0x00000080
        /*0f0c*/ 	.word	0x00000001
        /*0f10*/ 	.word	0x00000001


	//----- nvinfo : EIATTR_CBANK_PARAM_SIZE
	.align		4
.L_70:
        /*0f14*/ 	.byte	0x03, 0x19
        /*0f16*/ 	.short	0x0088


	//----- nvinfo : EIATTR_PARAM_CBANK
	.align		4
        /*0f18*/ 	.byte	0x04, 0x0a
        /*0f1a*/ 	.short	(.L_72 - .L_71)
	.align		4
.L_71:
        /*0f1c*/ 	.word	index@(.nv.constant0.attn_fwd)
        /*0f20*/ 	.short	0x0210
        /*0f22*/ 	.short	0x0088


	//----- nvinfo : EIATTR_SW_WAR
	.align		4
.L_72:
        /*0f24*/ 	.byte	0x04, 0x36
        /*0f26*/ 	.short	(.L_74 - .L_73)
.L_73:
        /*0f28*/ 	.word	0x00000008
.L_74:


//--------------------- .nv.callgraph             --------------------------
	.section	.nv.callgraph,"",@"SHT_CUDA_CALLGRAPH"
	.align	4
	.sectionentsize	8
	.align		4
        /*0000*/ 	.word	0x00000000
	.align		4
        /*0004*/ 	.word	0xffffffff
	.align		4
        /*0008*/ 	.word	0x00000000
	.align		4
        /*000c*/ 	.word	0xfffffffe
	.align		4
        /*0010*/ 	.word	0x00000000
	.align		4
        /*0014*/ 	.word	0xfffffffd
	.align		4
        /*0018*/ 	.word	0x00000000
	.align		4
        /*001c*/ 	.word	0xfffffffc


//--------------------- .nv.constant4             --------------------------
	.section	.nv.constant4,"a",@progbits
	.align	8
	.align		8
.nv.constant4:
        /*0000*/ 	.dword	_$_str


//--------------------- .text.attn_fwd            --------------------------
	.section	.text.attn_fwd,"ax",@progbits
	.align	128
        .global         attn_fwd
        .type           attn_fwd,@function
        .size           attn_fwd,(.L_x_3 - attn_fwd)
        .other          attn_fwd,@"STO_CUDA_ENTRY STV_DEFAULT"
attn_fwd:
.text.attn_fwd:
[----:B------:R-:W0:Y:S01]  /*0000*/  LDC R1, c[0x0][0x28] ;  /* 0x00000a00ff017b82 */ /* 0x000e220000000800 */
[----:B------:R-:W1:Y:S07]  /*0010*/  S2R R0, SR_CTAID.X ;  /* 0x0000000000007919 */ /* 0x000e6e0000002500 */
[----:B------:R-:W2:Y:S01]  /*0020*/  LDC.64 R4, c[0x0][0x240] ;  /* 0x00009000ff047b82 */ /* 0x000ea20000000a00 */
[----:B------:R-:W-:Y:S01]  /*0030*/  ULDC.64 UR60, c[0x0][0x208] ;  /* 0x00008200003c7ab9 */ /* 0x000fe20000000a00 */
[----:B0-----:R-:W-:Y:S01]  /*0040*/  VIADD R1, R1, 0xffffdd98 ;  /* 0xffffdd9801017836 */ /* 0x001fe20000000000 */
[----:B------:R-:W0:Y:S01]  /*0050*/  S2R R34, SR_TID.X ;  /* 0x0000000000227919 */ /* 0x000e220000002100 */
[----:B------:R-:W2:Y:S04]  /*0060*/  S2R R3, SR_CTAID.Y ;  /* 0x0000000000037919 */ /* 0x000ea80000002600 */
[----:B------:R-:W3:Y:S08]  /*0070*/  LDC.64 R122, c[0x0][0x210] ;  /* 0x00008400ff7a7b82 */ /* 0x000ef00000000a00 */
[----:B------:R-:W4:Y:S08]  /*0080*/  LDC R19, c[0x0][0x248] ;  /* 0x00009200ff137b82 */ /* 0x000f300000000800 */
[----:B------:R-:W5:Y:S01]  /*0090*/  LDC R9, c[0x0][0x248] ;  /* 0x00009200ff097b82 */ /* 0x000f620000000800 */
[----:B-1----:R-:W-:-:S07]  /*00a0*/  IMAD.SHL.U32 R2, R0, 0x80, RZ ;  /* 0x0000008000027824 */ /* 0x002fce00078e00ff */
[----:B------:R-:W1:Y:S01]  /*00b0*/  LDC R17, c[0x0][0x248] ;  /* 0x00009200ff117b82 */ /* 0x000e620000000800 */
[----:B0-----:R-:W-:Y:S01]  /*00c0*/  LOP3.LUT R2, R2, 0x7f, R34, 0xf8, !PT ;  /* 0x0000007f02027812 */ /* 0x001fe200078ef822 */
[----:B--2---:R-:W-:-:S06]  /*00d0*/  IMAD R3, R3, R4, RZ ;  /* 0x0000000403037224 */ /* 0x004fcc00078e02ff */
[----:B------:R-:W0:Y:S01]  /*00e0*/  LDC R11, c[0x0][0x248] ;  /* 0x00009200ff0b7b82 */ /* 0x000e220000000800 */
[----:B------:R-:W-:Y:S01]  /*00f0*/  IMAD R0, R2, R5, RZ ;  /* 0x0000000502007224 */ /* 0x000fe200078e02ff */
[----:B------:R-:W-:-:S04]  /*0100*/  SHF.R.S32.HI R2, RZ, 0x1f, R3 ;  /* 0x0000001fff027819 */ /* 0x000fc80000011403 */
[----:B---3--:R-:W-:Y:S02]  /*0110*/  IADD3 R122, P0, P1, R0, R122, R3 ;  /* 0x0000007a007a7210 */ /* 0x008fe4000791e003 */
[----:B------:R-:W2:Y:S01]  /*0120*/  LDC R6, c[0x0][0x248] ;  /* 0x00009200ff067b82 */ /* 0x000ea20000000800 */
[----:B------:R-:W-:-:S07]  /*0130*/  SHF.R.S32.HI R0, RZ, 0x1f, R0 ;  /* 0x0000001fff007819 */ /* 0x000fce0000011400 */
[----:B------:R-:W3:Y:S01]  /*0140*/  LDC R10, c[0x0][0x248] ;  /* 0x00009200ff0a7b82 */ /* 0x000ee20000000800 */
[----:B------:R-:W-:Y:S01]  /*0150*/  IADD3.X R123, R0, R123, R2, P0, P1 ;  /* 0x0000007b007b7210 */ /* 0x000fe200007e2402 */
[----:B-----5:R-:W-:Y:S01]  /*0160*/  IMAD R9, R9, 0x180, RZ ;  /* 0x0000018009097824 */ /* 0x020fe200078e02ff */
[----:B----4-:R-:W-:-:S03]  /*0170*/  IADD3 R2, P0, R122, R19, RZ ;  /* 0x000000137a027210 */ /* 0x010fc60007f1e0ff */
[----:B------:R-:W4:Y:S02]  /*0180*/  LDG.E.U8 R87, desc[UR60][R122.64] ;  /* 0x0000003c7a577981 */ /* 0x000f24000c1e1100 */
[----:B------:R-:W5:Y:S08]  /*0190*/  LDC R7, c[0x0][0x248] ;  /* 0x00009200ff077b82 */ /* 0x000f700000000800 */
[----:B------:R-:W3:Y:S01]  /*01a0*/  LDC R13, c[0x0][0x248] ;  /* 0x00009200ff0d7b82 */ /* 0x000ee20000000800 */
[----:B-1----:R-:W-:Y:S01]  /*01b0*/  LEA.HI.X.SX32 R3, R17, R123, 0x1, P0 ;  /* 0x0000007b11037211 */ /* 0x002fe200000f0eff */
[----:B0-----:R-:W-:Y:S01]  /*01c0*/  IMAD R11, R11, 0x181, RZ ;  /* 0x000001810b0b7824 */ /* 0x001fe200078e02ff */
[----:B------:R-:W-:Y:S01]  /*01d0*/  IADD3 R8, P0, R9, R122, RZ ;  /* 0x0000007a09087210 */ /* 0x000fe20007f1e0ff */
[----:B--2---:R-:W-:-:S02]  /*01e0*/  IMAD R5, R6, 0x10c, RZ ;  /* 0x0000010c06057824 */ /* 0x004fc400078e02ff */
[----:B------:R0:W4:Y:S02]  /*01f0*/  LDG.E.U8 R0, desc[UR60][R2.64] ;  /* 0x0000003c02007981 */ /* 0x000124000c1e1100 */
[----:B------:R-:W1:Y:S01]  /*0200*/  LDC R12, c[0x0][0x248] ;  /* 0x00009200ff0c7b82 */ /* 0x000e620000000800 */
[----:B------:R-:W-:-:S07]  /*0210*/  LEA.HI.X.SX32 R9, R9, R123, 0x1, P0 ;  /* 0x0000007b09097211 */ /* 0x000fce00000f0eff */
[----:B------:R-:W2:Y:S01]  /*0220*/  LDC R15, c[0x0][0x248] ;  /* 0x00009200ff0f7b82 */ /* 0x000ea20000000800 */
[----:B0-----:R-:W-:Y:S01]  /*0230*/  IADD3 R2, P0, R11, R122, RZ ;  /* 0x0000007a0b027210 */ /* 0x001fe20007f1e0ff */
[----:B------:R0:W4:Y:S01]  /*0240*/  LDG.E.U8 R16, desc[UR60][R8.64] ;  /* 0x0000003c08107981 */ /* 0x000122000c1e1100 */
[----:B-----5:R-:W-:-:S05]  /*0250*/  IMAD R7, R7, 0x10d, RZ ;  /* 0x0000010d07077824 */ /* 0x020fca00078e02ff */
[----:B------:R-:W5:Y:S01]  /*0260*/  LDC R17, c[0x0][0x248] ;  /* 0x00009200ff117b82 */ /* 0x000f620000000800 */
[----:B------:R-:W-:Y:S01]  /*0270*/  LEA.HI.X.SX32 R3, R11, R123, 0x1, P0 ;  /* 0x0000007b0b037211 */ /* 0x000fe200000f0eff */
[----:B---3--:R-:W-:Y:S01]  /*0280*/  IMAD R11, R10, 0x184, RZ ;  /* 0x000001840a0b7824 */ /* 0x008fe200078e02ff */
[----:B------:R-:W-:Y:S01]  /*0290*/  IADD3 R4, P1, R5, R122, RZ ;  /* 0x0000007a05047210 */ /* 0x000fe20007f3e0ff */
[----:B------:R-:W-:-:S04]  /*02a0*/  IMAD R13, R13, 0x182, RZ ;  /* 0x000001820d0d7824 */ /* 0x000fc800078e02ff */
[----:B------:R-:W3:Y:S01]  /*02b0*/  LDC R19, c[0x0][0x248] ;  /* 0x00009200ff137b82 */ /* 0x000ee20000000800 */
[----:B------:R-:W-:Y:S01]  /*02c0*/  LEA.HI.X.SX32 R5, R5, R123, 0x1, P1 ;  /* 0x0000007b05057211 */ /* 0x000fe200008f0eff */
[----:B------:R-:W4:Y:S01]  /*02d0*/  LDG.E.U8 R21, desc[UR60][R2.64] ;  /* 0x0000003c02157981 */ /* 0x000f22000c1e1100 */
[----:B0-----:R-:W-:-:S05]  /*02e0*/  IADD3 R8, P0, R11, R122, RZ ;  /* 0x0000007a0b087210 */ /* 0x001fca0007f1e0ff */
[----:B------:R-:W0:Y:S01]  /*02f0*/  LDC R22, c[0x0][0x248] ;  /* 0x00009200ff167b82 */ /* 0x000e220000000800 */
[----:B------:R1:W4:Y:S01]  /*0300*/  LDG.E.U8 R67, desc[UR60][R4.64] ;  /* 0x0000003c04437981 */ /* 0x000322000c1e1100 */
[----:B------:R-:W-:Y:S01]  /*0310*/  LEA.HI.X.SX32 R9, R11, R123, 0x1, P0 ;  /* 0x0000007b0b097211 */ /* 0x000fe200000f0eff */
[----:B-1----:R-:W-:Y:S01]  /*0320*/  IMAD R11, R12, 0x185, RZ ;  /* 0x000001850c0b7824 */ /* 0x002fe200078e02ff */
[----:B------:R-:W-:-:S04]  /*0330*/  IADD3 R6, P2, R7, R122, RZ ;  /* 0x0000007a07067210 */ /* 0x000fc80007f5e0ff */
[----:B------:R-:W1:Y:S01]  /*0340*/  LDC R24, c[0x0][0x248] ;  /* 0x00009200ff187b82 */ /* 0x000e620000000800 */
[-C--:B------:R-:W-:Y:S01]  /*0350*/  IADD3 R4, P1, R13, R122.reuse, RZ ;  /* 0x0000007a0d047210 */ /* 0x080fe20007f3e0ff */
[----:B--2---:R-:W-:Y:S01]  /*0360*/  IMAD R15, R15, 0x183, RZ ;  /* 0x000001830f0f7824 */ /* 0x004fe200078e02ff */
[-C--:B------:R-:W-:Y:S01]  /*0370*/  LEA.HI.X.SX32 R7, R7, R123.reuse, 0x1, P2 ;  /* 0x0000007b07077211 */ /* 0x080fe200010f0eff */
[----:B------:R-:W2:Y:S04]  /*0380*/  LDG.E.U8 R20, desc[UR60][R8.64] ;  /* 0x0000003c08147981 */ /* 0x000ea8000c1e1100 */
[----:B------:R-:W0:Y:S01]  /*0390*/  LDC R12, c[0x0][0x248] ;  /* 0x00009200ff0c7b82 */ /* 0x000e220000000800 */
[-C--:B------:R-:W-:Y:S01]  /*03a0*/  LEA.HI.X.SX32 R5, R13, R123.reuse, 0x1, P1 ;  /* 0x0000007b0d057211 */ /* 0x080fe200008f0eff */
[----:B-----5:R-:W-:Y:S01]  /*03b0*/  IMAD R13, R17, 0x186, RZ ;  /* 0x00000186110d7824 */ /* 0x020fe200078e02ff */
[----:B------:R5:W2:Y:S05]  /*03c0*/  LDG.E.U8 R14, desc[UR60][R6.64] ;  /* 0x0000003c060e7981 */ /* 0x000aaa000c1e1100 */
[----:B------:R-:W0:Y:S08]  /*03d0*/  LDC R26, c[0x0][0x248] ;  /* 0x00009200ff1a7b82 */ /* 0x000e300000000800 */
[----:B------:R-:W0:Y:S01]  /*03e0*/  LDC R30, c[0x0][0x248] ;  /* 0x00009200ff1e7b82 */ /* 0x000e220000000800 */
[CC--:B-----5:R-:W-:Y:S01]  /*03f0*/  IADD3 R6, P2, R15.reuse, R122.reuse, RZ ;  /* 0x0000007a0f067210 */ /* 0x0e0fe20007f5e0ff */
[----:B------:R-:W5:Y:S06]  /*0400*/  LDG.E.U8 R18, desc[UR60][R4.64] ;  /* 0x0000003c04127981 */ /* 0x000f6c000c1e1100 */
[----:B------:R-:W0:Y:S01]  /*0410*/  LDC R17, c[0x0][0x248] ;  /* 0x00009200ff117b82 */ /* 0x000e220000000800 */
[----:B------:R-:W-:Y:S01]  /*0420*/  LEA.HI.X.SX32 R7, R15, R123, 0x1, P2 ;  /* 0x0000007b0f077211 */ /* 0x000fe200010f0eff */
[----:B---3--:R-:W-:Y:S01]  /*0430*/  IMAD R15, R19, 0x187, RZ ;  /* 0x00000187130f7824 */ /* 0x008fe200078e02ff */
[----:B------:R-:W-:-:S05]  /*0440*/  IADD3 R10, P0, R11, R122, RZ ;  /* 0x0000007a0b0a7210 */ /* 0x000fca0007f1e0ff */
[----:B------:R-:W3:Y:S01]  /*0450*/  LDC R32, c[0x0][0x248] ;  /* 0x00009200ff207b82 */ /* 0x000ee20000000800 */
[----:B------:R0:W5:Y:S01]  /*0460*/  LDG.E.U8 R23, desc[UR60][R6.64] ;  /* 0x0000003c06177981 */ /* 0x000162000c1e1100 */
[----:B------:R-:W-:Y:S01]  /*0470*/  IADD3 R2, P1, R13, R122, RZ ;  /* 0x0000007a0d027210 */ /* 0x000fe20007f3e0ff */
[----:B-1----:R-:W-:Y:S01]  /*0480*/  IMAD R9, R24, 0x189, RZ ;  /* 0x0000018918097824 */ /* 0x002fe200078e02ff */
[----:B------:R-:W-:-:S04]  /*0490*/  LEA.HI.X.SX32 R11, R11, R123, 0x1, P0 ;  /* 0x0000007b0b0b7211 */ /* 0x000fc800000f0eff */
[----:B------:R-:W1:Y:S01]  /*04a0*/  LDC R31, c[0x0][0x248] ;  /* 0x00009200ff1f7b82 */ /* 0x000e620000000800 */
[----:B0-----:R-:W-:Y:S01]  /*04b0*/  IMAD R7, R22, 0x188, RZ ;  /* 0x0000018816077824 */ /* 0x001fe200078e02ff */
[-C--:B------:R-:W-:Y:S01]  /*04c0*/  LEA.HI.X.SX32 R3, R13, R123.reuse, 0x1, P1 ;  /* 0x0000007b0d037211 */ /* 0x080fe200008f0eff */
[----:B------:R-:W-:Y:S01]  /*04d0*/  IMAD R13, R12, 0x18a, RZ ;  /* 0x0000018a0c0d7824 */ /* 0x000fe200078e02ff */
[-C--:B------:R-:W-:Y:S01]  /*04e0*/  IADD3 R4, P0, R15, R122.reuse, RZ ;  /* 0x0000007a0f047210 */ /* 0x080fe20007f1e0ff */
[----:B------:R0:W2:Y:S01]  /*04f0*/  LDG.E.U8 R25, desc[UR60][R10.64] ;  /* 0x0000003c0a197981 */ /* 0x0000a2000c1e1100 */
[----:B------:R-:W-:Y:S02]  /*0500*/  IADD3 R6, P1, R7, R122, RZ ;  /* 0x0000007a07067210 */ /* 0x000fe40007f3e0ff */
[----:B------:R-:W3:Y:S01]  /*0510*/  LDC R19, c[0x0][0x248] ;  /* 0x00009200ff137b82 */ /* 0x000ee20000000800 */
[-C--:B------:R-:W-:Y:S01]  /*0520*/  LEA.HI.X.SX32 R5, R15, R123.reuse, 0x1, P0 ;  /* 0x0000007b0f057211 */ /* 0x080fe200000f0eff */
[----:B------:R0:W2:Y:S01]  /*0530*/  LDG.E.U8 R22, desc[UR60][R2.64] ;  /* 0x0000003c02167981 */ /* 0x0000a2000c1e1100 */
[----:B------:R-:W-:Y:S01]  /*0540*/  LEA.HI.X.SX32 R7, R7, R123, 0x1, P1 ;  /* 0x0000007b07077211 */ /* 0x000fe200008f0eff */
[----:B------:R-:W-:-:S04]  /*0550*/  IMAD R15, R26, 0x18c, RZ ;  /* 0x0000018c1a0f7824 */ /* 0x000fc800078e02ff */
[----:B------:R-:W3:Y:S01]  /*0560*/  LDC R28, c[0x0][0x248] ;  /* 0x00009200ff1c7b82 */ /* 0x000ee20000000800 */
[-C--:B------:R-:W-:Y:S01]  /*0570*/  IADD3 R8, P0, R9, R122.reuse, RZ ;  /* 0x0000007a09087210 */ /* 0x080fe20007f1e0ff */
[----:B0-----:R-:W-:Y:S01]  /*0580*/  IMAD R11, R17, 0x18b, RZ ;  /* 0x0000018b110b7824 */ /* 0x001fe200078e02ff */
[----:B------:R0:W2:Y:S01]  /*0590*/  LDG.E.U8 R27, desc[UR60][R4.64] ;  /* 0x0000003c041b7981 */ /* 0x0000a2000c1e1100 */
[-C--:B------:R-:W-:Y:S02]  /*05a0*/  IADD3 R2, P1, R13, R122.reuse, RZ ;  /* 0x0000007a0d027210 */ /* 0x080fe40007f3e0ff */
[-C--:B------:R-:W-:Y:S01]  /*05b0*/  LEA.HI.X.SX32 R9, R9, R123.reuse, 0x1, P0 ;  /* 0x0000007b09097211 */ /* 0x080fe200000f0eff */
[----:B------:R1:W2:Y:S01]  /*05c0*/  LDG.E.U8 R24, desc[UR60][R6.64] ;  /* 0x0000003c06187981 */ /* 0x0002a2000c1e1100 */
[----:B------:R-:W-:Y:S01]  /*05d0*/  LEA.HI.X.SX32 R3, R13, R123, 0x1, P1 ;  /* 0x0000007b0d037211 */ /* 0x000fe200008f0eff */
[----:B------:R-:W-:Y:S01]  /*05e0*/  IMAD R13, R30, 0x18d, RZ ;  /* 0x0000018d1e0d7824 */ /* 0x000fe200078e02ff */
[----:B------:R-:W3:Y:S01]  /*05f0*/  LDC R129, c[0x0][0x248] ;  /* 0x00009200ff817b82 */ /* 0x000ee20000000800 */
[----:B------:R-:W2:Y:S01]  /*0600*/  LDG.E.U8 R29, desc[UR60][R8.64] ;  /* 0x0000003c081d7981 */ /* 0x000ea2000c1e1100 */
[----:B0-----:R-:W-:Y:S01]  /*0610*/  IADD3 R4, P0, R11, R122, RZ ;  /* 0x0000007a0b047210 */ /* 0x001fe20007f1e0ff */
[----:B-1----:R-:W-:-:S02]  /*0620*/  IMAD R17, R31, 0x18e, RZ ;  /* 0x0000018e1f117824 */ /* 0x002fc400078e02ff */
[----:B------:R0:W2:Y:S01]  /*0630*/  LDG.E.U8 R26, desc[UR60][R2.64] ;  /* 0x0000003c021a7981 */ /* 0x0000a2000c1e1100 */
[-C--:B------:R-:W-:Y:S02]  /*0640*/  IADD3 R6, P1, R15, R122.reuse, RZ ;  /* 0x0000007a0f067210 */ /* 0x080fe40007f3e0ff */
[----:B------:R-:W1:Y:S01]  /*0650*/  LDC R74, c[0x0][0x248] ;  /* 0x00009200ff4a7b82 */ /* 0x000e620000000800 */
[-C--:B------:R-:W-:Y:S02]  /*0660*/  LEA.HI.X.SX32 R5, R11, R123.reuse, 0x1, P0 ;  /* 0x0000007b0b057211 */ /* 0x080fe400000f0eff */
[-C--:B------:R-:W-:Y:S01]  /*0670*/  LEA.HI.X.SX32 R7, R15, R123.reuse, 0x1, P1 ;  /* 0x0000007b0f077211 */ /* 0x080fe200008f0eff */
[----:B---3--:R-:W-:Y:S01]  /*0680*/  IMAD R15, R32, 0x18f, RZ ;  /* 0x0000018f200f7824 */ /* 0x008fe200078e02ff */
[CC--:B------:R-:W-:Y:S01]  /*0690*/  IADD3 R10, P0, R13.reuse, R122.reuse, RZ ;  /* 0x0000007a0d0a7210 */ /* 0x0c0fe20007f1e0ff */
[----:B------:R3:W2:Y:S02]  /*06a0*/  LDG.E.U8 R31, desc[UR60][R4.64] ;  /* 0x0000003c041f7981 */ /* 0x0006a4000c1e1100 */
[----:B------:R-:W1:Y:S01]  /*06b0*/  LDC R80, c[0x0][0x248] ;  /* 0x00009200ff507b82 */ /* 0x000e620000000800 */
[----:B------:R-:W-:Y:S01]  /*06c0*/  LEA.HI.X.SX32 R11, R13, R123, 0x1, P0 ;  /* 0x0000007b0d0b7211 */ /* 0x000fe200000f0eff */
[----:B0-----:R-:W-:Y:S01]  /*06d0*/  IMAD R3, R19, 0x10e, RZ ;  /* 0x0000010e13037824 */ /* 0x001fe200078e02ff */
[-C--:B------:R-:W-:Y:S01]  /*06e0*/  IADD3 R8, P0, R15, R122.reuse, RZ ;  /* 0x0000007a0f087210 */ /* 0x080fe20007f1e0ff */
[----:B------:R0:W2:Y:S01]  /*06f0*/  LDG.E.U8 R6, desc[UR60][R6.64] ;  /* 0x0000003c06067981 */ /* 0x0000a2000c1e1100 */
[----:B------:R-:W-:-:S02]  /*0700*/  IADD3 R12, P1, R17, R122, RZ ;  /* 0x0000007a110c7210 */ /* 0x000fc40007f3e0ff */
[-C--:B------:R-:W-:Y:S01]  /*0710*/  LEA.HI.X.SX32 R9, R15, R123.reuse, 0x1, P0 ;  /* 0x0000007b0f097211 */ /* 0x080fe200000f0eff */
[----:B------:R-:W-:Y:S01]  /*0720*/  IMAD R15, R28, 0x10f, RZ ;  /* 0x0000010f1c0f7824 */ /* 0x000fe200078e02ff */
[-C--:B------:R-:W-:Y:S01]  /*0730*/  LEA.HI.X.SX32 R13, R17, R123.reuse, 0x1, P1 ;  /* 0x0000007b110d7211 */ /* 0x080fe200008f0eff */
[----:B------:R0:W2:Y:S01]  /*0740*/  LDG.E.U8 R11, desc[UR60][R10.64] ;  /* 0x0000003c0a0b7981 */ /* 0x0000a2000c1e1100 */
[-C--:B------:R-:W-:Y:S01]  /*0750*/  IADD3 R2, P0, R3, R122.reuse, RZ ;  /* 0x0000007a03027210 */ /* 0x080fe20007f1e0ff */
[----:B------:R-:W1:Y:S01]  /*0760*/  LDC R75, c[0x0][0x248] ;  /* 0x00009200ff4b7b82 */ /* 0x000e620000000800 */
[----:B---3--:R-:W-:Y:S01]  /*0770*/  IADD3 R4, P1, R15, R122, RZ ;  /* 0x0000007a0f047210 */ /* 0x008fe20007f3e0ff */
[----:B------:R-:W3:Y:S01]  /*0780*/  LDG.E.U8 R12, desc[UR60][R12.64] ;  /* 0x0000003c0c0c7981 */ /* 0x000ee2000c1e1100 */
[-C--:B------:R-:W-:Y:S02]  /*0790*/  LEA.HI.X.SX32 R3, R3, R123.reuse, 0x1, P0 ;  /* 0x0000007b03037211 */ /* 0x080fe400000f0eff */
[----:B------:R-:W-:Y:S01]  /*07a0*/  LEA.HI.X.SX32 R5, R15, R123, 0x1, P1 ;  /* 0x0000007b0f057211 */ /* 0x000fe200008f0eff */
[----:B------:R-:W3:Y:S02]  /*07b0*/  LDG.E.U8 R9, desc[UR60][R8.64] ;  /* 0x0000003c08097981 */ /* 0x000ee4000c1e1100 */
[----:B------:R-:W1:Y:S02]  /*07c0*/  LDC R81, c[0x0][0x248] ;  /* 0x00009200ff517b82 */ /* 0x000e640000000800 */
[----:B------:R0:W3:Y:S04]  /*07d0*/  LDG.E.U8 R121, desc[UR60][R2.64] ;  /* 0x0000003c02797981 */ /* 0x0000e8000c1e1100 */
[----:B------:R0:W3:Y:S02]  /*07e0*/  LDG.E.U8 R4, desc[UR60][R4.64] ;  /* 0x0000003c04047981 */ /* 0x0000e4000c1e1100 */
[C---:B0-----:R-:W-:Y:S01]  /*07f0*/  IMAD.SHL.U32 R7, R129.reuse, 0x4, RZ ;  /* 0x0000000481077824 */ /* 0x041fe200078e00ff */
[----:B------:R-:W0:Y:S01]  /*0800*/  LDC R106, c[0x0][0x248] ;  /* 0x00009200ff6a7b82 */ /* 0x000e220000000800 */
[----:B------:R-:W1:Y:S01]  /*0810*/  S2R R10, SR_CgaCtaId ;  /* 0x00000000000a7919 */ /* 0x000e620000008800 */
[----:B------:R-:W-:-:S02]  /*0820*/  IMAD.SHL.U32 R3, R129, 0x2, RZ ;  /* 0x0000000281037824 */ /* 0x000fc400078e00ff */
[----:B------:R-:W-:-:S03]  /*0830*/  IMAD R5, R129, 0x3, RZ ;  /* 0x0000000381057824 */ /* 0x000fc600078e02ff */
[CC--:B------:R-:W-:Y:S01]  /*0840*/  IADD3 R2, P0, R3.reuse, R122.reuse, RZ ;  /* 0x0000007a03027210 */ /* 0x0c0fe20007f1e0ff */
[----:B------:R-:W0:Y:S03]  /*0850*/  LDC R107, c[0x0][0x248] ;  /* 0x00009200ff6b7b82 */ /* 0x000e260000000800 */
[-C--:B------:R-:W-:Y:S02]  /*0860*/  LEA.HI.X.SX32 R3, R3, R123.reuse, 0x1, P0 ;  /* 0x0000007b03037211 */ /* 0x080fe400000f0eff */
[----:B------:R-:W-:Y:S01]  /*0870*/  IADD3 R92, P0, R7, R122, RZ ;  /* 0x0000007a075c7210 */ /* 0x000fe20007f1e0ff */
[C---:B------:R-:W-:Y:S02]  /*0880*/  IMAD R13, R129.reuse, 0x7, RZ ;  /* 0x00000007810d7824 */ /* 0x040fe400078e02ff */
[----:B------:R-:W-:Y:S01]  /*0890*/  IMAD.SHL.U32 R15, R129, 0x8, RZ ;  /* 0x00000008810f7824 */ /* 0x000fe200078e00ff */
[----:B------:R-:W-:Y:S01]  /*08a0*/  LEA.HI.X.SX32 R93, R7, R123, 0x1, P0 ;  /* 0x0000007b075d7211 */ /* 0x000fe200000f0eff */
[----:B------:R3:W3:Y:S01]  /*08b0*/  LDG.E.U8 R125, desc[UR60][R2.64] ;  /* 0x0000003c027d7981 */ /* 0x0006e2000c1e1100 */
[----:B------:R-:W-:Y:S01]  /*08c0*/  LOP3.LUT R33, R34, 0x7f, RZ, 0xc0, !PT ;  /* 0x0000007f22217812 */ /* 0x000fe200078ec0ff */
[----:B------:R-:W0:Y:S01]  /*08d0*/  LDC R145, c[0x0][0x248] ;  /* 0x00009200ff917b82 */ /* 0x000e220000000800 */
[----:B------:R-:W-:Y:S01]  /*08e0*/  MOV R19, 0x400 ;  /* 0x0000040000137802 */ /* 0x000fe20000000f00 */
[----:B------:R-:W-:Y:S01]  /*08f0*/  IMAD R17, R129, 0xf, RZ ;  /* 0x0000000f81117824 */ /* 0x000fe200078e02ff */
[----:B------:R-:W3:Y:S05]  /*0900*/  LDG.E.U8 R92, desc[UR60][R92.64] ;  /* 0x0000003c5c5c7981 */ /* 0x000eea000c1e1100 */
[----:B------:R-:W0:Y:S01]  /*0910*/  LDC R147, c[0x0][0x248] ;  /* 0x00009200ff937b82 */ /* 0x000e220000000800 */
[----:B-1----:R-:W-:-:S07]  /*0920*/  LEA R19, R10, R19, 0x18 ;  /* 0x000000130a137211 */ /* 0x002fce00078ec0ff */
[----:B------:R-:W1:Y:S08]  /*0930*/  LDC R146, c[0x0][0x248] ;  /* 0x00009200ff927b82 */ /* 0x000e700000000800 */
        /* <DEDUP_REMOVED lines=11> */
[----:B------:R-:W1:Y:S01]  /*09f0*/  LDC R161, c[0x0][0x248] ;  /* 0x00009200ffa17b82 */ /* 0x000e620000000800 */
[----:B----4-:R-:W-:-:S02]  /*0a00*/  PRMT R87, R87, 0x3340, R0 ;  /* 0x0000334057577816 */ /* 0x010fc40000000000 */
[----:B------:R-:W-:-:S05]  /*0a10*/  LOP3.LUT R0, R34, 0x7, RZ, 0xc0, !PT ;  /* 0x0000000722007812 */ /* 0x000fca00078ec0ff */
[----:B------:R-:W4:Y:S08]  /*0a20*/  LDC R159, c[0x0][0x248] ;  /* 0x00009200ff9f7b82 */ /* 0x000f300000000800 */
[----:B------:R-:W4:Y:S08]  /*0a30*/  LDC R160, c[0x0][0x248] ;  /* 0x00009200ffa07b82 */ /* 0x000f300000000800 */
[----:B------:R-:W4:Y:S08]  /*0a40*/  LDC R162, c[0x0][0x248] ;  /* 0x00009200ffa27b82 */ /* 0x000f300000000800 */
[----:B------:R-:W4:Y:S01]  /*0a50*/  LDC R163, c[0x0][0x248] ;  /* 0x00009200ffa37b82 */ /* 0x000f220000000800 */
[----:B------:R-:W-:Y:S01]  /*0a60*/  PRMT R16, R16, 0x3340, R21 ;  /* 0x0000334010107816 */ /* 0x000fe20000000015 */
[----:B------:R-:W-:-:S04]  /*0a70*/  IMAD R0, R33, 0x8, R0 ;  /* 0x0000000821007824 */ /* 0x000fc800078e0200 */
[----:B------:R-:W-:Y:S02]  /*0a80*/  IMAD.SHL.U32 R0, R0, 0x10, RZ ;  /* 0x0000001000007824 */ /* 0x000fe400078e00ff */
[----:B------:R-:W4:Y:S02]  /*0a90*/  LDC R165, c[0x0][0x248] ;  /* 0x00009200ffa57b82 */ /* 0x000f240000000800 */
[----:B------:R-:W-:-:S06]  /*0aa0*/  IMAD.IADD R134, R0, 0x1, R19 ;  /* 0x0000000100867824 */ /* 0x000fcc00078e0213 */
[----:B------:R-:W4:Y:S08]  /*0ab0*/  LDC R164, c[0x0][0x248] ;  /* 0x00009200ffa47b82 */ /* 0x000f300000000800 */
[----:B------:R-:W4:Y:S08]  /*0ac0*/  LDC R166, c[0x0][0x248] ;  /* 0x00009200ffa67b82 */ /* 0x000f300000000800 */
[----:B------:R-:W4:Y:S08]  /*0ad0*/  LDC R167, c[0x0][0x248] ;  /* 0x00009200ffa77b82 */ /* 0x000f300000000800 */
[----:B------:R-:W4:Y:S08]  /*0ae0*/  LDC R170, c[0x0][0x248] ;  /* 0x00009200ffaa7b82 */ /* 0x000f300000000800 */
[----:B------:R-:W4:Y:S01]  /*0af0*/  LDC R168, c[0x0][0x248] ;  /* 0x00009200ffa87b82 */ /* 0x000f220000000800 */
[----:B-----5:R-:W-:-:S07]  /*0b00*/  PRMT R23, R18, 0x3340, R23 ;  /* 0x0000334012177816 */ /* 0x020fce0000000017 */
[----:B------:R-:W5:Y:S08]  /*0b10*/  LDC R169, c[0x0][0x248] ;  /* 0x00009200ffa97b82 */ /* 0x000f700000000800 */
[----:B------:R-:W5:Y:S01]  /*0b20*/  LDC R171, c[0x0][0x248] ;  /* 0x00009200ffab7b82 */ /* 0x000f620000000800 */
[----:B--2---:R-:W-:Y:S02]  /*0b30*/  PRMT R21, R20, 0x3340, R25 ;  /* 0x0000334014157816 */ /* 0x004fe40000000019 */
[----:B------:R-:W-:-:S05]  /*0b40*/  PRMT R20, R16, 0x5410, R23 ;  /* 0x0000541010147816 */ /* 0x000fca0000000017 */
[----:B------:R-:W2:Y:S08]  /*0b50*/  LDC R172, c[0x0][0x248] ;  /* 0x00009200ffac7b82 */ /* 0x000eb00000000800 */
[----:B------:R-:W2:Y:S01]  /*0b60*/  LDC R174, c[0x0][0x248] ;  /* 0x00009200ffae7b82 */ /* 0x000ea20000000800 */
[----:B------:R-:W-:-:S07]  /*0b70*/  PRMT R22, R22, 0x3340, R27 ;  /* 0x0000334016167816 */ /* 0x000fce000000001b */
[----:B------:R-:W2:Y:S08]  /*0b80*/  LDC R173, c[0x0][0x248] ;  /* 0x00009200ffad7b82 */ /* 0x000eb00000000800 */
[----:B------:R-:W2:Y:S08]  /*0b90*/  LDC R175, c[0x0][0x248] ;  /* 0x00009200ffaf7b82 */ /* 0x000eb00000000800 */
[----:B------:R-:W2:Y:S08]  /*0ba0*/  LDC R176, c[0x0][0x248] ;  /* 0x00009200ffb07b82 */ /* 0x000eb00000000800 */
[----:B------:R-:W2:Y:S01]  /*0bb0*/  LDC R177, c[0x0][0x248] ;  /* 0x00009200ffb17b82 */ /* 0x000ea20000000800 */
[----:B------:R-:W-:Y:S01]  /*0bc0*/  PRMT R6, R6, 0x3340, R11 ;  /* 0x0000334006067816 */ /* 0x000fe2000000000b */
[----:B------:R-:W-:-:S06]  /*0bd0*/  IMAD R11, R129, 0x6, RZ ;  /* 0x00000006810b7824 */ /* 0x000fcc00078e02ff */
[----:B------:R-:W2:Y:S01]  /*0be0*/  LDC R178, c[0x0][0x248] ;  /* 0x00009200ffb27b82 */ /* 0x000ea20000000800 */
[----:B---3--:R-:W-:-:S04]  /*0bf0*/  PRMT R9, R12, 0x3340, R9 ;  /* 0x000033400c097816 */ /* 0x008fc80000000009 */
[----:B------:R-:W-:Y:S01]  /*0c00*/  PRMT R23, R6, 0x5410, R9 ;  /* 0x0000541006177816 */ /* 0x000fe20000000009 */
[----:B------:R-:W-:Y:S02]  /*0c10*/  IMAD R9, R129, 0x5, RZ ;  /* 0x0000000581097824 */ /* 0x000fe400078e02ff */
[----:B------:R-:W3:Y:S01]  /*0c20*/  LDC R179, c[0x0][0x248] ;  /* 0x00009200ffb37b82 */ /* 0x000ee20000000800 */
[----:B------:R-:W-:Y:S02]  /*0c30*/  PRMT R121, R121, 0x3340, R4 ;  /* 0x0000334079797816 */ /* 0x000fe40000000004 */
[-C--:B------:R-:W-:Y:S02]  /*0c40*/  IADD3 R4, P1, R5, R122.reuse, RZ ;  /* 0x0000007a05047210 */ /* 0x080fe40007f3e0ff */
[-C--:B------:R-:W-:Y:S02]  /*0c50*/  IADD3 R126, P0, R11, R122.reuse, RZ ;  /* 0x0000007a0b7e7210 */ /* 0x080fe40007f1e0ff */
[----:B------:R-:W-:Y:S01]  /*0c60*/  LEA.HI.X.SX32 R5, R5, R123, 0x1, P1 ;  /* 0x0000007b05057211 */ /* 0x000fe200008f0eff */
[----:B------:R-:W3:Y:S01]  /*0c70*/  LDC R180, c[0x0][0x248] ;  /* 0x00009200ffb47b82 */ /* 0x000ee20000000800 */
[----:B------:R-:W-:-:S02]  /*0c80*/  IADD3 R6, P1, R9, R122, RZ ;  /* 0x0000007a09067210 */ /* 0x000fc40007f3e0ff */
[-C--:B------:R-:W-:Y:S01]  /*0c90*/  LEA.HI.X.SX32 R127, R11, R123.reuse, 0x1, P0 ;  /* 0x0000007b0b7f7211 */ /* 0x080fe200000f0eff */
[----:B------:R-:W-:Y:S01]  /*0ca0*/  IMAD R11, R129, 0x9, RZ ;  /* 0x00000009810b7824 */ /* 0x000fe200078e02ff */
[-C--:B------:R-:W-:Y:S01]  /*0cb0*/  LEA.HI.X.SX32 R7, R9, R123.reuse, 0x1, P1 ;  /* 0x0000007b09077211 */ /* 0x080fe200008f0eff */
[----:B------:R0:W4:Y:S01]  /*0cc0*/  LDG.E.U8 R91, desc[UR60][R4.64] ;  /* 0x0000003c045b7981 */ /* 0x000122000c1e1100 */
[-C--:B------:R-:W-:Y:S01]  /*0cd0*/  IADD3 R8, P1, R13, R122.reuse, RZ ;  /* 0x0000007a0d087210 */ /* 0x080fe20007f3e0ff */
[----:B------:R-:W3:Y:S01]  /*0ce0*/  LDC R181, c[0x0][0x248] ;  /* 0x00009200ffb57b82 */ /* 0x000ee20000000800 */
[-C--:B------:R-:W-:Y:S01]  /*0cf0*/  IADD3 R2, P0, R15, R122.reuse, RZ ;  /* 0x0000007a0f027210 */ /* 0x080fe20007f1e0ff */
[----:B------:R1:W5:Y:S01]  /*0d00*/  LDG.E.U8 R124, desc[UR60][R6.64] ;  /* 0x0000003c067c7981 */ /* 0x000362000c1e1100 */
[-C--:B------:R-:W-:Y:S01]  /*0d10*/  LEA.HI.X.SX32 R9, R13, R123.reuse, 0x1, P1 ;  /* 0x0000007b0d097211 */ /* 0x080fe200008f0eff */
[----:B------:R-:W-:Y:S01]  /*0d20*/  IMAD R13, R129, 0xb, RZ ;  /* 0x0000000b810d7824 */ /* 0x000fe200078e02ff */
[----:B------:R-:W-:Y:S01]  /*0d30*/  IADD3 R130, P1, R11, R122, RZ ;  /* 0x0000007a0b827210 */ /* 0x000fe20007f3e0ff */
[----:B------:R-:W2:Y:S01]  /*0d40*/  LDG.E.U8 R126, desc[UR60][R126.64] ;  /* 0x0000003c7e7e7981 */ /* 0x000ea2000c1e1100 */
[----:B0-----:R-:W-:Y:S01]  /*0d50*/  IMAD R5, R129, 0xa, RZ ;  /* 0x0000000a81057824 */ /* 0x001fe200078e02ff */
[----:B------:R-:W-:-:S02]  /*0d60*/  LEA.HI.X.SX32 R3, R15, R123, 0x1, P0 ;  /* 0x0000007b0f037211 */ /* 0x000fc400000f0eff */
[----:B------:R0:W2:Y:S01]  /*0d70*/  LDG.E.U8 R128, desc[UR60][R8.64] ;  /* 0x0000003c08807981 */ /* 0x0000a2000c1e1100 */
[-C--:B------:R-:W-:Y:S01]  /*0d80*/  LEA.HI.X.SX32 R131, R11, R123.reuse, 0x1, P1 ;  /* 0x0000007b0b837211 */ /* 0x080fe200008f0eff */
[----:B------:R-:W-:Y:S01]  /*0d90*/  IMAD R11, R129, 0xc, RZ ;  /* 0x0000000c810b7824 */ /* 0x000fe200078e02ff */
[-C--:B------:R-:W-:Y:S01]  /*0da0*/  IADD3 R4, P0, R5, R122.reuse, RZ ;  /* 0x0000007a05047210 */ /* 0x080fe20007f1e0ff */
[----:B------:R-:W-:Y:S01]  /*0db0*/  IMAD R15, R129, 0xd, RZ ;  /* 0x0000000d810f7824 */ /* 0x000fe200078e02ff */
[-C--:B-1----:R-:W-:Y:S01]  /*0dc0*/  IADD3 R6, P1, R13, R122.reuse, RZ ;  /* 0x0000007a0d067210 */ /* 0x082fe20007f3e0ff */
[----:B------:R1:W3:Y:S01]  /*0dd0*/  LDG.E.U8 R95, desc[UR60][R2.64] ;  /* 0x0000003c025f7981 */ /* 0x0002e2000c1e1100 */
[-C--:B------:R-:W-:Y:S01]  /*0de0*/  LEA.HI.X.SX32 R5, R5, R123.reuse, 0x1, P0 ;  /* 0x0000007b05057211 */ /* 0x080fe200000f0eff */
[----:B------:R-:W5:Y:S01]  /*0df0*/  LDC R182, c[0x0][0x248] ;  /* 0x00009200ffb67b82 */ /* 0x000f620000000800 */
[----:B------:R-:W-:Y:S01]  /*0e00*/  LEA.HI.X.SX32 R7, R13, R123, 0x1, P1 ;  /* 0x0000007b0d077211 */ /* 0x000fe200008f0eff */
[----:B------:R-:W-:Y:S01]  /*0e10*/  IMAD R13, R129, 0xe, RZ ;  /* 0x0000000e810d7824 */ /* 0x000fe200078e02ff */
[----:B------:R-:W-:Y:S01]  /*0e20*/  IADD3 R10, P0, R11, R122, RZ ;  /* 0x0000007a0b0a7210 */ /* 0x000fe20007f1e0ff */
[----:B------:R1:W4:Y:S01]  /*0e30*/  LDG.E.U8 R94, desc[UR60][R4.64] ;  /* 0x0000003c045e7981 */ /* 0x000322000c1e1100 */
[----:B------:R-:W-:-:S02]  /*0e40*/  PRMT R24, R24, 0x3340, R29 ;  /* 0x0000334018187816 */ /* 0x000fc4000000001d */
[----:B------:R-:W-:Y:S01]  /*0e50*/  PRMT R31, R26, 0x3340, R31 ;  /* 0x000033401a1f7816 */ /* 0x000fe2000000001f */
[----:B------:R-:W4:Y:S01]  /*0e60*/  LDG.E.U8 R90, desc[UR60][R6.64] ;  /* 0x0000003c065a7981 */ /* 0x000f22000c1e1100 */
[-C--:B0-----:R-:W-:Y:S01]  /*0e70*/  IADD3 R8, P1, R15, R122.reuse, RZ ;  /* 0x0000007a0f087210 */ /* 0x081fe20007f3e0ff */
[----:B------:R-:W0:Y:S01]  /*0e80*/  LDC R184, c[0x0][0x248] ;  /* 0x00009200ffb87b82 */ /* 0x000e220000000800 */
[----:B------:R-:W-:Y:S02]  /*0e90*/  PRMT R21, R21, 0x5410, R22 ;  /* 0x0000541015157816 */ /* 0x000fe40000000016 */
[----:B------:R-:W-:Y:S01]  /*0ea0*/  PRMT R67, R67, 0x3340, R14 ;  /* 0x0000334043437816 */ /* 0x000fe2000000000e */
[----:B------:R-:W-:Y:S01]  /*0eb0*/  IMAD R25, R129, 0x1a, RZ ;  /* 0x0000001a81197824 */ /* 0x000fe200078e02ff */
[-C--:B------:R-:W-:Y:S01]  /*0ec0*/  LEA.HI.X.SX32 R11, R11, R123.reuse, 0x1, P0 ;  /* 0x0000007b0b0b7211 */ /* 0x080fe200000f0eff */
[C---:B------:R-:W-:Y:S01]  /*0ed0*/  IMAD R27, R129.reuse, 0x1b, RZ ;  /* 0x0000001b811b7824 */ /* 0x040fe200078e02ff */
[----:B------:R-:W-:Y:S01]  /*0ee0*/  PRMT R22, R24, 0x5410, R31 ;  /* 0x0000541018167816 */ /* 0x000fe2000000001f */
[----:B------:R-:W-:Y:S01]  /*0ef0*/  IMAD R61, R129, 0xaf, RZ ;  /* 0x000000af813d7824 */ /* 0x000fe200078e02ff */
[-C--:B-1----:R-:W-:Y:S01]  /*0f00*/  IADD3 R2, P0, R13, R122.reuse, RZ ;  /* 0x0000007a0d027210 */ /* 0x082fe20007f1e0ff */
[----:B------:R1:W5:Y:S01]  /*0f10*/  LDG.E.U8 R127, desc[UR60][R10.64] ;  /* 0x0000003c0a7f7981 */ /* 0x000362000c1e1100 */
[-C--:B------:R-:W-:Y:S01]  /*0f20*/  LEA.HI.X.SX32 R9, R15, R123.reuse, 0x1, P1 ;  /* 0x0000007b0f097211 */ /* 0x080fe200008f0eff */
[----:B------:R-:W-:Y:S01]  /*0f30*/  IMAD.SHL.U32 R15, R129, 0x80, RZ ;  /* 0x00000080810f7824 */ /* 0x000fe200078e00ff */
[-C--:B------:R-:W-:Y:S01]  /*0f40*/  IADD3 R12, P1, R17, R122.reuse, RZ ;  /* 0x0000007a110c7210 */ /* 0x080fe20007f3e0ff */
[----:B------:R1:W-:Y:S01]  /*0f50*/  STS.128 [R134+0xc000], R20 ;  /* 0x00c0001486007388 */ /* 0x0003e20000000c00 */
[-C--:B------:R-:W-:Y:S01]  /*0f60*/  LEA.HI.X.SX32 R3, R13, R123.reuse, 0x1, P0 ;  /* 0x0000007b0d037211 */ /* 0x080fe200000f0eff */
[----:B------:R-:W0:Y:S01]  /*0f70*/  LDC R183, c[0x0][0x248] ;  /* 0x00009200ffb77b82 */ /* 0x000e220000000800 */
[-C--:B------:R-:W-:Y:S01]  /*0f80*/  LEA.HI.X.SX32 R13, R17, R123.reuse, 0x1, P1 ;  /* 0x0000007b110d7211 */ /* 0x080fe200008f0eff */
[----:B------:R-:W-:Y:S01]  /*0f90*/  IMAD R17, R129, 0x82, RZ ;  /* 0x0000008281117824 */ /* 0x000fe200078e02ff */
[CC--:B------:R-:W-:Y:S01]  /*0fa0*/  IADD3 R4, P0, R15.reuse, R122.reuse, RZ ;  /* 0x0000007a0f047210 */ /* 0x0c0fe20007f1e0ff */
[----:B------:R1:W5:Y:S03]  /*0fb0*/  LDG.E.U8 R93, desc[UR60][R8.64] ;  /* 0x0000003c085d7981 */ /* 0x000366000c1e1100 */
[----:B------:R-:W-:Y:S01]  /*0fc0*/  LEA.HI.X.SX32 R5, R15, R123, 0x1, P0 ;  /* 0x0000007b0f057211 */ /* 0x000fe200000f0eff */
[----:B------:R-:W-:Y:S01]  /*0fd0*/  IMAD R15, R129, 0x83, RZ ;  /* 0x00000083810f7824 */ /* 0x000fe200078e02ff */
[----:B-1----:R-:W-:Y:S01]  /*0fe0*/  IADD3 R10, P0, R17, R122, RZ ;  /* 0x0000007a110a7210 */ /* 0x002fe20007f1e0ff */
[----:B------:R1:W5:Y:S01]  /*0ff0*/  LDG.E.U8 R89, desc[UR60][R2.64] ;  /* 0x0000003c02597981 */ /* 0x000362000c1e1100 */
[----:B------:R-:W-:-:S02]  /*1000*/  IMAD R21, R129, 0x81, RZ ;  /* 0x0000008181157824 */ /* 0x000fc400078e02ff */
[-C--:B------:R-:W-:Y:S01]  /*1010*/  LEA.HI.X.SX32 R11, R17, R123.reuse, 0x1, P0 ;  /* 0x0000007b110b7211 */ /* 0x080fe200000f0eff */
[----:B------:R-:W5:Y:S02]  /*1020*/  LDG.E.U8 R88, desc[UR60][R12.64] ;  /* 0x0000003c0c587981 */ /* 0x000f64000c1e1100 */
[-C--:B------:R-:W-:Y:S01]  /*1030*/  IADD3 R6, P1, R21, R122.reuse, RZ ;  /* 0x0000007a15067210 */ /* 0x080fe20007f3e0ff */
[----:B------:R-:W-:Y:S01]  /*1040*/  IMAD R17, R129, 0x85, RZ ;  /* 0x0000008581117824 */ /* 0x000fe200078e02ff */
[----:B------:R1:W5:Y:S02]  /*1050*/  LDG.E.U8 R86, desc[UR60][R4.64] ;  /* 0x0000003c04567981 */ /* 0x000364000c1e1100 */
[-C--:B------:R-:W-:Y:S01]  /*1060*/  LEA.HI.X.SX32 R7, R21, R123.reuse, 0x1, P1 ;  /* 0x0000007b15077211 */ /* 0x080fe200008f0eff */
[----:B------:R-:W-:Y:S01]  /*1070*/  IMAD R21, R129, 0x84, RZ ;  /* 0x0000008481157824 */ /* 0x000fe200078e02ff */
[CC--:B------:R-:W-:Y:S01]  /*1080*/  IADD3 R8, P1, R15.reuse, R122.reuse, RZ ;  /* 0x0000007a0f087210 */ /* 0x0c0fe20007f3e0ff */
[----:B------:R1:W5:Y:S03]  /*1090*/  LDG.E.U8 R120, desc[UR60][R10.64] ;  /* 0x0000003c0a787981 */ /* 0x000366000c1e1100 */
[-C--:B------:R-:W-:Y:S01]  /*10a0*/  LEA.HI.X.SX32 R9, R15, R123.reuse, 0x1, P1 ;  /* 0x0000007b0f097211 */ /* 0x080fe200008f0eff */
[----:B------:R-:W-:Y:S01]  /*10b0*/  IMAD R15, R129, 0x86, RZ ;  /* 0x00000086810f7824 */ /* 0x000fe200078e02ff */
[-C--:B-1----:R-:W-:Y:S01]  /*10c0*/  IADD3 R2, P0, R21, R122.reuse, RZ ;  /* 0x0000007a15027210 */ /* 0x082fe20007f1e0ff */
[----:B------:R-:W-:Y:S01]  /*10d0*/  IMAD R5, R129, 0x87, RZ ;  /* 0x0000008781057824 */ /* 0x000fe200078e02ff */
[-C--:B------:R-:W-:Y:S01]  /*10e0*/  IADD3 R12, P1, R17, R122.reuse, RZ ;  /* 0x0000007a110c7210 */ /* 0x080fe20007f3e0ff */
[----:B------:R1:W5:Y:S01]  /*10f0*/  LDG.E.U8 R85, desc[UR60][R6.64] ;  /* 0x0000003c06557981 */ /* 0x000362000c1e1100 */
[-C--:B------:R-:W-:Y:S01]  /*1100*/  LEA.HI.X.SX32 R3, R21, R123.reuse, 0x1, P0 ;  /* 0x0000007b15037211 */ /* 0x080fe200000f0eff */
[----:B------:R-:W-:Y:S01]  /*1110*/  IMAD R11, R129, 0x89, RZ ;  /* 0x00000089810b7824 */ /* 0x000fe200078e02ff */
[----:B------:R-:W-:Y:S01]  /*1120*/  LEA.HI.X.SX32 R13, R17, R123, 0x1, P1 ;  /* 0x0000007b110d7211 */ /* 0x000fe200008f0eff */
[----:B------:R0:W5:Y:S01]  /*1130*/  LDG.E.U8 R84, desc[UR60][R8.64] ;  /* 0x0000003c08547981 */ /* 0x000162000c1e1100 */
[----:B------:R-:W-:-:S02]  /*1140*/  IADD3 R50, P0, R15, R122, RZ ;  /* 0x0000007a0f327210 */ /* 0x000fc40007f1e0ff */
[-C--:B------:R-:W-:Y:S01]  /*1150*/  IADD3 R4, P1, R5, R122.reuse, RZ ;  /* 0x0000007a05047210 */ /* 0x080fe20007f3e0ff */
[----:B------:R0:W5:Y:S01]  /*1160*/  LDG.E.U8 R119, desc[UR60][R2.64] ;  /* 0x0000003c02777981 */ /* 0x000162000c1e1100 */
[----:B-1----:R-:W-:Y:S01]  /*1170*/  IMAD R7, R129, 0x88, RZ ;  /* 0x0000008881077824 */ /* 0x002fe200078e02ff */
[-C--:B------:R-:W-:Y:S01]  /*1180*/  LEA.HI.X.SX32 R51, R15, R123.reuse, 0x1, P0 ;  /* 0x0000007b0f337211 */ /* 0x080fe200000f0eff */
[----:B------:R-:W-:Y:S01]  /*1190*/  IMAD R15, R129, 0x8a, RZ ;  /* 0x0000008a810f7824 */ /* 0x000fe200078e02ff */
[-C--:B------:R-:W-:Y:S01]  /*11a0*/  LEA.HI.X.SX32 R5, R5, R123.reuse, 0x1, P1 ;  /* 0x0000007b05057211 */ /* 0x080fe200008f0eff */
[----:B------:R1:W5:Y:S01]  /*11b0*/  LDG.E.U8 R83, desc[UR60][R12.64] ;  /* 0x0000003c0c537981 */ /* 0x000362000c1e1100 */
[-C--:B------:R-:W-:Y:S02]  /*11c0*/  IADD3 R6, P0, R7, R122.reuse, RZ ;  /* 0x0000007a07067210 */ /* 0x080fe40007f1e0ff */
[-C--:B0-----:R-:W-:Y:S01]  /*11d0*/  IADD3 R8, P1, R11, R122.reuse, RZ ;  /* 0x0000007a0b087210 */ /* 0x081fe20007f3e0ff */
[----:B------:R-:W-:Y:S01]  /*11e0*/  IMAD R3, R129, 0x8b, RZ ;  /* 0x0000008b81037824 */ /* 0x000fe200078e02ff */
[-C--:B------:R-:W-:Y:S01]  /*11f0*/  LEA.HI.X.SX32 R7, R7, R123.reuse, 0x1, P0 ;  /* 0x0000007b07077211 */ /* 0x080fe200000f0eff */
[----:B------:R0:W5:Y:S01]  /*1200*/  LDG.E.U8 R82, desc[UR60][R4.64] ;  /* 0x0000003c04527981 */ /* 0x000162000c1e1100 */
[-C--:B------:R-:W-:Y:S01]  /*1210*/  LEA.HI.X.SX32 R9, R11, R123.reuse, 0x1, P1 ;  /* 0x0000007b0b097211 */ /* 0x080fe200008f0eff */
[----:B------:R-:W-:Y:S01]  /*1220*/  IMAD R11, R129, 0x8c, RZ ;  /* 0x0000008c810b7824 */ /* 0x000fe200078e02ff */
[-C--:B------:R-:W-:Y:S01]  /*1230*/  IADD3 R62, P0, R15, R122.reuse, RZ ;  /* 0x0000007a0f3e7210 */ /* 0x080fe20007f1e0ff */
[----:B-1----:R-:W-:Y:S01]  /*1240*/  IMAD R13, R129, 0x8d, RZ ;  /* 0x0000008d810d7824 */ /* 0x002fe200078e02ff */
[-C--:B------:R-:W-:Y:S01]  /*1250*/  IADD3 R2, P1, R3, R122.reuse, RZ ;  /* 0x0000007a03027210 */ /* 0x080fe20007f3e0ff */
[----:B------:R-:W-:Y:S01]  /*1260*/  IMAD R17, R129, 0x8f, RZ ;  /* 0x0000008f81117824 */ /* 0x000fe200078e02ff */
[-C--:B------:R-:W-:Y:S01]  /*1270*/  LEA.HI.X.SX32 R63, R15, R123.reuse, 0x1, P0 ;  /* 0x0000007b0f3f7211 */ /* 0x080fe200000f0eff */
[----:B------:R-:W-:Y:S01]  /*1280*/  IMAD R15, R129, 0x8e, RZ ;  /* 0x0000008e810f7824 */ /* 0x000fe200078e02ff */
[----:B------:R-:W-:Y:S01]  /*1290*/  IADD3 R10, P0, R11, R122, RZ ;  /* 0x0000007a0b0a7210 */ /* 0x000fe20007f1e0ff */
[----:B------:R1:W5:Y:S01]  /*12a0*/  LDG.E.U8 R49, desc[UR60][R6.64] ;  /* 0x0000003c06317981 */ /* 0x000362000c1e1100 */
[----:B------:R-:W-:-:S02]  /*12b0*/  LEA.HI.X.SX32 R3, R3, R123, 0x1, P1 ;  /* 0x0000007b03037211 */ /* 0x000fc400008f0eff */
[-C--:B0-----:R-:W-:Y:S01]  /*12c0*/  IADD3 R4, P1, R13, R122.reuse, RZ ;  /* 0x0000007a0d047210 */ /* 0x081fe20007f3e0ff */
[----:B------:R0:W5:Y:S01]  /*12d0*/  LDG.E.U8 R118, desc[UR60][R8.64] ;  /* 0x0000003c08767981 */ /* 0x000162000c1e1100 */
[-C--:B------:R-:W-:Y:S02]  /*12e0*/  LEA.HI.X.SX32 R11, R11, R123.reuse, 0x1, P0 ;  /* 0x0000007b0b0b7211 */ /* 0x080fe400000f0eff */
[----:B------:R-:W-:Y:S01]  /*12f0*/  LEA.HI.X.SX32 R5, R13, R123, 0x1, P1 ;  /* 0x0000007b0d057211 */ /* 0x000fe200008f0eff */
[----:B------:R-:W-:Y:S01]  /*1300*/  IMAD.SHL.U32 R13, R129, 0x100, RZ ;  /* 0x00000100810d7824 */ /* 0x000fe200078e00ff */
[----:B------:R0:W5:Y:S01]  /*1310*/  LDG.E.U8 R48, desc[UR60][R2.64] ;  /* 0x0000003c02307981 */ /* 0x000162000c1e1100 */
[----:B-1----:R-:W-:-:S03]  /*1320*/  IADD3 R6, P0, R15, R122, RZ ;  /* 0x0000007a0f067210 */ /* 0x002fc60007f1e0ff */
[----:B------:R1:W5:Y:S01]  /*1330*/  LDG.E.U8 R47, desc[UR60][R10.64] ;  /* 0x0000003c0a2f7981 */ /* 0x000362000c1e1100 */
[-C--:B0-----:R-:W-:Y:S02]  /*1340*/  IADD3 R8, P1, R17, R122.reuse, RZ ;  /* 0x0000007a11087210 */ /* 0x081fe40007f3e0ff */
[-C--:B------:R-:W-:Y:S01]  /*1350*/  LEA.HI.X.SX32 R7, R15, R123.reuse, 0x1, P0 ;  /* 0x0000007b0f077211 */ /* 0x080fe200000f0eff */
[----:B------:R-:W-:Y:S01]  /*1360*/  IMAD R15, R129, 0x101, RZ ;  /* 0x00000101810f7824 */ /* 0x000fe200078e02ff */
[-C--:B------:R-:W-:Y:S01]  /*1370*/  LEA.HI.X.SX32 R9, R17, R123.reuse, 0x1, P1 ;  /* 0x0000007b11097211 */ /* 0x080fe200008f0eff */
[----:B------:R-:W-:Y:S01]  /*1380*/  IMAD R17, R129, 0x102, RZ ;  /* 0x0000010281117824 */ /* 0x000fe200078e02ff */
[-C--:B------:R-:W-:Y:S01]  /*1390*/  IADD3 R12, P0, R13, R122.reuse, RZ ;  /* 0x0000007a0d0c7210 */ /* 0x080fe20007f1e0ff */
[----:B------:R0:W5:Y:S01]  /*13a0*/  LDG.E.U8 R117, desc[UR60][R4.64] ;  /* 0x0000003c04757981 */ /* 0x000162000c1e1100 */
[-C--:B------:R-:W-:Y:S01]  /*13b0*/  IADD3 R2, P1, R15, R122.reuse, RZ ;  /* 0x0000007a0f027210 */ /* 0x080fe20007f3e0ff */
[----:B-1----:R-:W-:Y:S01]  /*13c0*/  IMAD R11, R129, 0x103, RZ ;  /* 0x00000103810b7824 */ /* 0x002fe200078e02ff */
[----:B------:R-:W-:Y:S01]  /*13d0*/  LEA.HI.X.SX32 R13, R13, R123, 0x1, P0 ;  /* 0x0000007b0d0d7211 */ /* 0x000fe200000f0eff */
[----:B------:R-:W5:Y:S01]  /*13e0*/  LDG.E.U8 R62, desc[UR60][R62.64] ;  /* 0x0000003c3e3e7981 */ /* 0x000f62000c1e1100 */
[----:B------:R-:W-:-:S02]  /*13f0*/  IADD3 R64, P0, R17, R122, RZ ;  /* 0x0000007a11407210 */ /* 0x000fc40007f1e0ff */
[-C--:B------:R-:W-:Y:S01]  /*1400*/  LEA.HI.X.SX32 R3, R15, R123.reuse, 0x1, P1 ;  /* 0x0000007b0f037211 */ /* 0x080fe200008f0eff */
[----:B------:R-:W-:Y:S01]  /*1410*/  IMAD R15, R129, 0x104, RZ ;  /* 0x00000104810f7824 */ /* 0x000fe200078e02ff */
[-C--:B------:R-:W-:Y:S01]  /*1420*/  LEA.HI.X.SX32 R65, R17, R123.reuse, 0x1, P0 ;  /* 0x0000007b11417211 */ /* 0x080fe200000f0eff */
[----:B------:R-:W-:Y:S01]  /*1430*/  IMAD R17, R129, 0x105, RZ ;  /* 0x0000010581117824 */ /* 0x000fe200078e02ff */
[C---:B0-----:R-:W-:Y:S01]  /*1440*/  IADD3 R4, P1, R11.reuse, R122, RZ ;  /* 0x0000007a0b047210 */ /* 0x041fe20007f3e0ff */
[----:B------:R0:W5:Y:S03]  /*1450*/  LDG.E.U8 R45, desc[UR60][R2.64] ;  /* 0x0000003c022d7981 */ /* 0x000166000c1e1100 */
[----:B------:R-:W-:Y:S01]  /*1460*/  LEA.HI.X.SX32 R5, R11, R123, 0x1, P1 ;  /* 0x0000007b0b057211 */ /* 0x000fe200008f0eff */
[----:B------:R1:W5:Y:S01]  /*1470*/  LDG.E.U8 R63, desc[UR60][R6.64] ;  /* 0x0000003c063f7981 */ /* 0x000362000c1e1100 */
[----:B------:R-:W-:-:S03]  /*1480*/  IMAD R11, R129, 0x106, RZ ;  /* 0x00000106810b7824 */ /* 0x000fc600078e02ff */
[----:B------:R1:W5:Y:S01]  /*1490*/  LDG.E.U8 R46, desc[UR60][R8.64] ;  /* 0x0000003c082e7981 */ /* 0x000362000c1e1100 */
[----:B0-----:R-:W-:-:S03]  /*14a0*/  IMAD R3, R129, 0x10a, RZ ;  /* 0x0000010a81037824 */ /* 0x001fc600078e02ff */
[----:B------:R0:W5:Y:S01]  /*14b0*/  LDG.E.U8 R116, desc[UR60][R12.64] ;  /* 0x0000003c0c747981 */ /* 0x000162000c1e1100 */
[----:B-1----:R-:W-:-:S03]  /*14c0*/  IADD3 R6, P0, R15, R122, RZ ;  /* 0x0000007a0f067210 */ /* 0x002fc60007f1e0ff */
[----:B------:R1:W5:Y:S01]  /*14d0*/  LDG.E.U8 R44, desc[UR60][R4.64] ;  /* 0x0000003c042c7981 */ /* 0x000362000c1e1100 */
[----:B------:R-:W-:-:S03]  /*14e0*/  IADD3 R8, P1, R17, R122, RZ ;  /* 0x0000007a11087210 */ /* 0x000fc60007f3e0ff */
[----:B------:R-:W5:Y:S01]  /*14f0*/  LDG.E.U8 R64, desc[UR60][R64.64] ;  /* 0x0000003c40407981 */ /* 0x000f62000c1e1100 */
[----:B0-----:R-:W-:Y:S01]  /*1500*/  IMAD R13, R129, 0x107, RZ ;  /* 0x00000107810d7824 */ /* 0x001fe200078e02ff */
[-C--:B------:R-:W-:Y:S01]  /*1510*/  LEA.HI.X.SX32 R7, R15, R123.reuse, 0x1, P0 ;  /* 0x0000007b0f077211 */ /* 0x080fe200000f0eff */
[----:B------:R-:W-:Y:S01]  /*1520*/  IMAD R15, R129, 0x108, RZ ;  /* 0x00000108810f7824 */ /* 0x000fe200078e02ff */
[-C--:B------:R-:W-:Y:S01]  /*1530*/  IADD3 R10, P0, R11, R122.reuse, RZ ;  /* 0x0000007a0b0a7210 */ /* 0x080fe20007f1e0ff */
[----:B------:R-:W-:Y:S01]  /*1540*/  IMAD R23, R129, 0x19, RZ ;  /* 0x0000001981177824 */ /* 0x000fe200078e02ff */
[-C--:B------:R-:W-:Y:S01]  /*1550*/  LEA.HI.X.SX32 R9, R17, R123.reuse, 0x1, P1 ;  /* 0x0000007b11097211 */ /* 0x080fe200008f0eff */
[----:B------:R-:W-:Y:S01]  /*1560*/  IMAD R17, R129, 0x109, RZ ;  /* 0x0000010981117824 */ /* 0x000fe200078e02ff */
[-C--:B------:R-:W-:Y:S01]  /*1570*/  IADD3 R20, P2, R3, R122.reuse, RZ ;  /* 0x0000007a03147210 */ /* 0x080fe20007f5e0ff */
[----:B-1----:R-:W-:Y:S01]  /*1580*/  IMAD R5, R129, 0x11, RZ ;  /* 0x0000001181057824 */ /* 0x002fe200078e02ff */
[----:B------:R-:W-:Y:S01]  /*1590*/  IADD3 R12, P1, R13, R122, RZ ;  /* 0x0000007a0d0c7210 */ /* 0x000fe20007f3e0ff */
[----:B------:R0:W5:Y:S01]  /*15a0*/  LDG.E.U8 R115, desc[UR60][R6.64] ;  /* 0x0000003c06737981 */ /* 0x000162000c1e1100 */
[----:B------:R-:W-:-:S02]  /*15b0*/  LEA.HI.X.SX32 R11, R11, R123, 0x1, P0 ;  /* 0x0000007b0b0b7211 */ /* 0x000fc400000f0eff */
[-C--:B------:R-:W-:Y:S01]  /*15c0*/  LEA.HI.X.SX32 R21, R3, R123.reuse, 0x1, P2 ;  /* 0x0000007b03157211 */ /* 0x080fe200010f0eff */
[----:B------:R-:W-:Y:S01]  /*15d0*/  IMAD.SHL.U32 R3, R129, 0x10, RZ ;  /* 0x0000001081037824 */ /* 0x000fe200078e00ff */
[-C--:B------:R-:W-:Y:S01]  /*15e0*/  LEA.HI.X.SX32 R13, R13, R123.reuse, 0x1, P1 ;  /* 0x0000007b0d0d7211 */ /* 0x080fe200008f0eff */
[----:B------:R1:W5:Y:S01]  /*15f0*/  LDG.E.U8 R43, desc[UR60][R8.64] ;  /* 0x0000003c082b7981 */ /* 0x000362000c1e1100 */
[-C--:B------:R-:W-:Y:S02]  /*1600*/  IADD3 R14, P0, R15, R122.reuse, RZ ;  /* 0x0000007a0f0e7210 */ /* 0x080fe40007f1e0ff */
[-C--:B------:R-:W-:Y:S01]  /*1610*/  IADD3 R16, P1, R17, R122.reuse, RZ ;  /* 0x0000007a11107210 */ /* 0x080fe20007f3e0ff */
[----:B0-----:R-:W-:Y:S01]  /*1620*/  IMAD R7, R129, 0x12, RZ ;  /* 0x0000001281077824 */ /* 0x001fe200078e02ff */
[----:B------:R-:W-:Y:S01]  /*1630*/  LEA.HI.X.SX32 R15, R15, R123, 0x1, P0 ;  /* 0x0000007b0f0f7211 */ /* 0x000fe200000f0eff */
[----:B------:R0:W5:Y:S01]  /*1640*/  LDG.E.U8 R65, desc[UR60][R10.64] ;  /* 0x0000003c0a417981 */ /* 0x000162000c1e1100 */
[----:B------:R-:W-:-:S02]  /*1650*/  IADD3 R2, P0, R3, R122, RZ ;  /* 0x0000007a03027210 */ /* 0x000fc40007f1e0ff */
[-C--:B------:R-:W-:Y:S01]  /*1660*/  LEA.HI.X.SX32 R17, R17, R123.reuse, 0x1, P1 ;  /* 0x0000007b11117211 */ /* 0x080fe200008f0eff */
[----:B-1----:R-:W-:Y:S01]  /*1670*/  IMAD R9, R129, 0x13, RZ ;  /* 0x0000001381097824 */ /* 0x002fe200078e02ff */
[-C--:B------:R-:W-:Y:S01]  /*1680*/  IADD3 R4, P1, R5, R122.reuse, RZ ;  /* 0x0000007a05047210 */ /* 0x080fe20007f3e0ff */
[----:B------:R1:W5:Y:S01]  /*1690*/  LDG.E.U8 R114, desc[UR60][R14.64] ;  /* 0x0000003c0e727981 */ /* 0x000362000c1e1100 */
[-C--:B------:R-:W-:Y:S02]  /*16a0*/  LEA.HI.X.SX32 R3, R3, R123.reuse, 0x1, P0 ;  /* 0x0000007b03037211 */ /* 0x080fe400000f0eff */
[-C--:B------:R-:W-:Y:S01]  /*16b0*/  IADD3 R6, P0, R7, R122.reuse, RZ ;  /* 0x0000007a07067210 */ /* 0x080fe20007f1e0ff */
[----:B0-----:R-:W-:Y:S01]  /*16c0*/  IMAD R11, R129, 0x14, RZ ;  /* 0x00000014810b7824 */ /* 0x001fe200078e02ff */
[-C--:B------:R-:W-:Y:S01]  /*16d0*/  LEA.HI.X.SX32 R5, R5, R123.reuse, 0x1, P1 ;  /* 0x0000007b05057211 */ /* 0x080fe200008f0eff */
[----:B------:R0:W5:Y:S01]  /*16e0*/  LDG.E.U8 R35, desc[UR60][R16.64] ;  /* 0x0000003c10237981 */ /* 0x000162000c1e1100 */
[-C--:B------:R-:W-:Y:S01]  /*16f0*/  IADD3 R76, P1, R9, R122.reuse, RZ ;  /* 0x0000007a094c7210 */ /* 0x080fe20007f3e0ff */
[----:B-1----:R-:W-:Y:S01]  /*1700*/  IMAD R15, R129, 0x15, RZ ;  /* 0x00000015810f7824 */ /* 0x002fe200078e02ff */
[----:B------:R-:W-:Y:S01]  /*1710*/  LEA.HI.X.SX32 R7, R7, R123, 0x1, P0 ;  /* 0x0000007b07077211 */ /* 0x000fe200000f0eff */
[----:B------:R1:W5:Y:S01]  /*1720*/  LDG.E.U8 R66, desc[UR60][R20.64] ;  /* 0x0000003c14427981 */ /* 0x000362000c1e1100 */
[----:B------:R-:W-:-:S02]  /*1730*/  IADD3 R8, P0, R11, R122, RZ ;  /* 0x0000007a0b087210 */ /* 0x000fc40007f1e0ff */
[-C--:B------:R-:W-:Y:S01]  /*1740*/  LEA.HI.X.SX32 R77, R9, R123.reuse, 0x1, P1 ;  /* 0x0000007b094d7211 */ /* 0x080fe200008f0eff */
[----:B0-----:R-:W-:Y:S01]  /*1750*/  IMAD R17, R129, 0x16, RZ ;  /* 0x0000001681117824 */ /* 0x001fe200078e02ff */
[----:B------:R-:W-:Y:S01]  /*1760*/  IADD3 R10, P1, R15, R122, RZ ;  /* 0x0000007a0f0a7210 */ /* 0x000fe20007f3e0ff */
[----:B------:R-:W5:Y:S01]  /*1770*/  LDG.E.U8 R39, desc[UR60][R12.64] ;  /* 0x0000003c0c277981 */ /* 0x000f62000c1e1100 */
[-C--:B------:R-:W-:Y:S01]  /*1780*/  LEA.HI.X.SX32 R9, R11, R123.reuse, 0x1, P0 ;  /* 0x0000007b0b097211 */ /* 0x080fe200000f0eff */
[----:B-1----:R-:W-:Y:S02]  /*1790*/  IMAD R21, R129, 0x17, RZ ;  /* 0x0000001781157824 */ /* 0x002fe400078e02ff */
[----:B------:R0:W5:Y:S01]  /*17a0*/  LDG.E.U8 R105, desc[UR60][R2.64] ;  /* 0x0000003c02697981 */ /* 0x000162000c1e1100 */
[----:B------:R-:W-:-:S03]  /*17b0*/  LEA.HI.X.SX32 R11, R15, R123, 0x1, P1 ;  /* 0x0000007b0f0b7211 */ /* 0x000fc600008f0eff */
[----:B------:R-:W5:Y:S01]  /*17c0*/  LDG.E.U8 R76, desc[UR60][R76.64] ;  /* 0x0000003c4c4c7981 */ /* 0x000f62000c1e1100 */
[----:B------:R-:W-:-:S03]  /*17d0*/  IADD3 R14, P1, R21, R122, RZ ;  /* 0x0000007a150e7210 */ /* 0x000fc60007f3e0ff */
[----:B------:R1:W5:Y:S01]  /*17e0*/  LDG.E.U8 R13, desc[UR60][R4.64] ;  /* 0x0000003c040d7981 */ /* 0x000362000c1e1100 */
[----:B0-----:R-:W-:Y:S02]  /*17f0*/  IADD3 R2, P0, R17, R122, RZ ;  /* 0x0000007a11027210 */ /* 0x001fe40007f1e0ff */
[-C--:B------:R-:W-:Y:S01]  /*1800*/  LEA.HI.X.SX32 R15, R21, R123.reuse, 0x1, P1 ;  /* 0x0000007b150f7211 */ /* 0x080fe200008f0eff */
[----:B------:R-:W5:Y:S01]  /*1810*/  LDG.E.U8 R12, desc[UR60][R6.64] ;  /* 0x0000003c060c7981 */ /* 0x000f62000c1e1100 */
[----:B------:R-:W-:-:S03]  /*1820*/  LEA.HI.X.SX32 R3, R17, R123, 0x1, P0 ;  /* 0x0000007b11037211 */ /* 0x000fc600000f0eff */
[----:B------:R0:W5:Y:S01]  /*1830*/  LDG.E.U8 R104, desc[UR60][R8.64] ;  /* 0x0000003c08687981 */ /* 0x000162000c1e1100 */
[----:B-1----:R-:W-:Y:S01]  /*1840*/  IMAD R5, R129, 0x18, RZ ;  /* 0x0000001881057824 */ /* 0x002fe200078e02ff */
[-C--:B------:R-:W-:Y:S02]  /*1850*/  IADD3 R20, P1, R23, R122.reuse, RZ ;  /* 0x0000007a17147210 */ /* 0x080fe40007f3e0ff */
[----:B------:R-:W5:Y:S02]  /*1860*/  LDG.E.U8 R77, desc[UR60][R14.64] ;  /* 0x0000003c0e4d7981 */ /* 0x000f64000c1e1100 */
[-C--:B------:R-:W-:Y:S02]  /*1870*/  IADD3 R16, P0, R5, R122.reuse, RZ ;  /* 0x0000007a05107210 */ /* 0x080fe40007f1e0ff */
[----:B------:R1:W5:Y:S01]  /*1880*/  LDG.E.U8 R7, desc[UR60][R10.64] ;  /* 0x0000003c0a077981 */ /* 0x000362000c1e1100 */
[-C--:B------:R-:W-:Y:S02]  /*1890*/  LEA.HI.X.SX32 R21, R23, R123.reuse, 0x1, P1 ;  /* 0x0000007b17157211 */ /* 0x080fe400008f0eff */
[----:B------:R-:W-:Y:S01]  /*18a0*/  LEA.HI.X.SX32 R17, R5, R123, 0x1, P0 ;  /* 0x0000007b05117211 */ /* 0x000fe200000f0eff */
[----:B------:R1:W5:Y:S01]  /*18b0*/  LDG.E.U8 R6, desc[UR60][R2.64] ;  /* 0x0000003c02067981 */ /* 0x000362000c1e1100 */
[----:B0-----:R-:W-:-:S02]  /*18c0*/  IADD3 R8, P0, R25, R122, RZ ;  /* 0x0000007a19087210 */ /* 0x001fc40007f1e0ff */
[-C--:B------:R-:W-:Y:S01]  /*18d0*/  IADD3 R78, P1, R27, R122.reuse, RZ ;  /* 0x0000007a1b4e7210 */ /* 0x080fe20007f3e0ff */
[----:B------:R-:W5:Y:S01]  /*18e0*/  LDG.E.U8 R50, desc[UR60][R50.64] ;  /* 0x0000003c32327981 */ /* 0x000f62000c1e1100 */
[----:B-1----:R-:W-:Y:S01]  /*18f0*/  IMAD R11, R129, 0x1c, RZ ;  /* 0x0000001c810b7824 */ /* 0x002fe200078e02ff */
[-C--:B------:R-:W-:Y:S01]  /*1900*/  LEA.HI.X.SX32 R9, R25, R123.reuse, 0x1, P0 ;  /* 0x0000007b19097211 */ /* 0x080fe200000f0eff */
[C---:B------:R-:W-:Y:S01]  /*1910*/  IMAD R23, R129.reuse, 0x1e, RZ ;  /* 0x0000001e81177824 */ /* 0x040fe200078e02ff */
[----:B------:R0:W5:Y:S01]  /*1920*/  LDG.E.U8 R103, desc[UR60][R16.64] ;  /* 0x0000003c10677981 */ /* 0x000162000c1e1100 */
[----:B------:R-:W-:Y:S01]  /*1930*/  IMAD R3, R129, 0x1d, RZ ;  /* 0x0000001d81037824 */ /* 0x000fe200078e02ff */
[-C--:B------:R-:W-:Y:S01]  /*1940*/  IADD3 R10, P0, R11, R122.reuse, RZ ;  /* 0x0000007a0b0a7210 */ /* 0x080fe20007f1e0ff */
[----:B------:R-:W-:Y:S01]  /*1950*/  IMAD R25, R129, 0x1f, RZ ;  /* 0x0000001f81197824 */ /* 0x000fe200078e02ff */
[-C--:B------:R-:W-:Y:S01]  /*1960*/  LEA.HI.X.SX32 R79, R27, R123.reuse, 0x1, P1 ;  /* 0x0000007b1b4f7211 */ /* 0x080fe200008f0eff */
[----:B------:R1:W5:Y:S01]  /*1970*/  LDG.E.U8 R5, desc[UR60][R20.64] ;  /* 0x0000003c14057981 */ /* 0x000362000c1e1100 */
[-C--:B------:R-:W-:Y:S01]  /*1980*/  IADD3 R14, P1, R3, R122.reuse, RZ ;  /* 0x0000007a030e7210 */ /* 0x080fe20007f3e0ff */
[----:B------:R-:W-:Y:S01]  /*1990*/  IMAD R27, R129, 0x90, RZ ;  /* 0x00000090811b7824 */ /* 0x000fe200078e02ff */
[----:B------:R-:W-:Y:S01]  /*19a0*/  LEA.HI.X.SX32 R11, R11, R123, 0x1, P0 ;  /* 0x0000007b0b0b7211 */ /* 0x000fe200000f0eff */
[----:B------:R1:W5:Y:S01]  /*19b0*/  LDG.E.U8 R4, desc[UR60][R8.64] ;  /* 0x0000003c08047981 */ /* 0x000362000c1e1100 */
[----:B0-----:R-:W-:-:S02]  /*19c0*/  IADD3 R16, P0, R23, R122, RZ ;  /* 0x0000007a17107210 */ /* 0x001fc40007f1e0ff */
[-C--:B------:R-:W-:Y:S01]  /*19d0*/  LEA.HI.X.SX32 R15, R3, R123.reuse, 0x1, P1 ;  /* 0x0000007b030f7211 */ /* 0x080fe200008f0eff */
[----:B------:R-:W5:Y:S01]  /*19e0*/  LDG.E.U8 R78, desc[UR60][R78.64] ;  /* 0x0000003c4e4e7981 */ /* 0x000f62000c1e1100 */
[-C--:B-1----:R-:W-:Y:S02]  /*19f0*/  IADD3 R20, P1, R25, R122.reuse, RZ ;  /* 0x0000007a19147210 */ /* 0x082fe40007f3e0ff */
[-C--:B------:R-:W-:Y:S01]  /*1a00*/  LEA.HI.X.SX32 R17, R23, R123.reuse, 0x1, P0 ;  /* 0x0000007b17117211 */ /* 0x080fe200000f0eff */
[----:B------:R-:W-:Y:S01]  /*1a10*/  IMAD R23, R129, 0x91, RZ ;  /* 0x0000009181177824 */ /* 0x000fe200078e02ff */
[-C--:B------:R-:W-:Y:S01]  /*1a20*/  IADD3 R8, P0, R27, R122.reuse, RZ ;  /* 0x0000007a1b087210 */ /* 0x080fe20007f1e0ff */
[----:B------:R0:W5:Y:S01]  /*1a30*/  LDG.E.U8 R3, desc[UR60][R10.64] ;  /* 0x0000003c0a037981 */ /* 0x000162000c1e1100 */
[-C--:B------:R-:W-:Y:S01]  /*1a40*/  LEA.HI.X.SX32 R21, R25, R123.reuse, 0x1, P1 ;  /* 0x0000007b19157211 */ /* 0x080fe200008f0eff */
[----:B------:R-:W-:Y:S01]  /*1a50*/  IMAD R25, R129, 0x92, RZ ;  /* 0x0000009281197824 */ /* 0x000fe200078e02ff */
[----:B------:R-:W-:Y:S01]  /*1a60*/  LEA.HI.X.SX32 R9, R27, R123, 0x1, P0 ;  /* 0x0000007b1b097211 */ /* 0x000fe200000f0eff */
[----:B------:R1:W5:Y:S01]  /*1a70*/  LDG.E.U8 R102, desc[UR60][R14.64] ;  /* 0x0000003c0e667981 */ /* 0x000362000c1e1100 */
[----:B------:R-:W-:Y:S01]  /*1a80*/  IADD3 R22, P1, R23, R122, RZ ;  /* 0x0000007a17167210 */ /* 0x000fe20007f3e0ff */
[----:B------:R-:W-:-:S02]  /*1a90*/  IMAD R27, R129, 0x93, RZ ;  /* 0x00000093811b7824 */ /* 0x000fc400078e02ff */
[----:B------:R1:W5:Y:S01]  /*1aa0*/  LDG.E.U8 R2, desc[UR60][R16.64] ;  /* 0x0000003c10027981 */ /* 0x000362000c1e1100 */
[----:B0-----:R-:W-:-:S03]  /*1ab0*/  IADD3 R10, P0, R25, R122, RZ ;  /* 0x0000007a190a7210 */ /* 0x001fc60007f1e0ff */
[----:B------:R0:W5:Y:S01]  /*1ac0*/  LDG.E.U8 R79, desc[UR60][R20.64] ;  /* 0x0000003c144f7981 */ /* 0x000162000c1e1100 */
[----:B-1----:R-:W-:Y:S01]  /*1ad0*/  IMAD R15, R129, 0x94, RZ ;  /* 0x00000094810f7824 */ /* 0x002fe200078e02ff */
[-C--:B------:R-:W-:Y:S02]  /*1ae0*/  LEA.HI.X.SX32 R23, R23, R123.reuse, 0x1, P1 ;  /* 0x0000007b17177211 */ /* 0x080fe400008f0eff */
[----:B------:R1:W5:Y:S01]  /*1af0*/  LDG.E.U8 R137, desc[UR60][R8.64] ;  /* 0x0000003c08897981 */ /* 0x000362000c1e1100 */
[-C--:B------:R-:W-:Y:S01]  /*1b00*/  IADD3 R54, P1, R27, R122.reuse, RZ ;  /* 0x0000007a1b367210 */ /* 0x080fe20007f3e0ff */
[----:B------:R-:W-:Y:S01]  /*1b10*/  IMAD R17, R129, 0x95, RZ ;  /* 0x0000009581117824 */ /* 0x000fe200078e02ff */
[-C--:B------:R-:W-:Y:S01]  /*1b20*/  LEA.HI.X.SX32 R11, R25, R123.reuse, 0x1, P0 ;  /* 0x0000007b190b7211 */ /* 0x080fe200000f0eff */
[----:B------:R1:W5:Y:S01]  /*1b30*/  LDG.E.U8 R135, desc[UR60][R22.64] ;  /* 0x0000003c16877981 */ /* 0x000362000c1e1100 */
[-C--:B------:R-:W-:Y:S01]  /*1b40*/  IADD3 R14, P0, R15, R122.reuse, RZ ;  /* 0x0000007a0f0e7210 */ /* 0x080fe20007f1e0ff */
[----:B0-----:R-:W-:Y:S01]  /*1b50*/  IMAD R21, R129, 0x96, RZ ;  /* 0x0000009681157824 */ /* 0x001fe200078e02ff */
[-C--:B------:R-:W-:Y:S01]  /*1b60*/  LEA.HI.X.SX32 R55, R27, R123.reuse, 0x1, P1 ;  /* 0x0000007b1b377211 */ /* 0x080fe200008f0eff */
[----:B------:R-:W-:Y:S01]  /*1b70*/  IMAD R25, R129, 0x97, RZ ;  /* 0x0000009781197824 */ /* 0x000fe200078e02ff */
[----:B------:R-:W-:Y:S01]  /*1b80*/  IADD3 R26, P1, R17, R122, RZ ;  /* 0x0000007a111a7210 */ /* 0x000fe20007f3e0ff */
[----:B------:R0:W5:Y:S01]  /*1b90*/  LDG.E.U8 R133, desc[UR60][R10.64] ;  /* 0x0000003c0a857981 */ /* 0x000162000c1e1100 */
[----:B------:R-:W-:-:S02]  /*1ba0*/  LEA.HI.X.SX32 R15, R15, R123, 0x1, P0 ;  /* 0x0000007b0f0f7211 */ /* 0x000fc400000f0eff */
[-C--:B-1----:R-:W-:Y:S01]  /*1bb0*/  IADD3 R8, P0, R21, R122.reuse, RZ ;  /* 0x0000007a15087210 */ /* 0x082fe20007f1e0ff */
[----:B------:R-:W-:Y:S01]  /*1bc0*/  IMAD R23, R129, 0x98, RZ ;  /* 0x0000009881177824 */ /* 0x000fe200078e02ff */
[-C--:B------:R-:W-:Y:S01]  /*1bd0*/  LEA.HI.X.SX32 R27, R17, R123.reuse, 0x1, P1 ;  /* 0x0000007b111b7211 */ /* 0x080fe200008f0eff */
[----:B------:R1:W5:Y:S01]  /*1be0*/  LDG.E.U8 R101, desc[UR60][R14.64] ;  /* 0x0000003c0e657981 */ /* 0x000362000c1e1100 */
[-C--:B------:R-:W-:Y:S02]  /*1bf0*/  IADD3 R16, P1, R25, R122.reuse, RZ ;  /* 0x0000007a19107210 */ /* 0x080fe40007f3e0ff */
[-C--:B------:R-:W-:Y:S01]  /*1c00*/  LEA.HI.X.SX32 R9, R21, R123.reuse, 0x1, P0 ;  /* 0x0000007b15097211 */ /* 0x080fe200000f0eff */
[----:B------:R-:W-:Y:S01]  /*1c10*/  IMAD R21, R129, 0x99, RZ ;  /* 0x0000009981157824 */ /* 0x000fe200078e02ff */
[-C--:B0-----:R-:W-:Y:S01]  /*1c20*/  IADD3 R10, P0, R23, R122.reuse, RZ ;  /* 0x0000007a170a7210 */ /* 0x081fe20007f1e0ff */
[----:B------:R0:W5:Y:S01]  /*1c30*/  LDG.E.U8 R26, desc[UR60][R26.64] ;  /* 0x0000003c1a1a7981 */ /* 0x000162000c1e1100 */
[-C--:B------:R-:W-:Y:S01]  /*1c40*/  LEA.HI.X.SX32 R17, R25, R123.reuse, 0x1, P1 ;  /* 0x0000007b19117211 */ /* 0x080fe200008f0eff */
[----:B------:R-:W-:Y:S01]  /*1c50*/  IMAD R25, R129, 0x9a, RZ ;  /* 0x0000009a81197824 */ /* 0x000fe200078e02ff */
[----:B------:R-:W-:Y:S01]  /*1c60*/  LEA.HI.X.SX32 R11, R23, R123, 0x1, P0 ;  /* 0x0000007b170b7211 */ /* 0x000fe200000f0eff */
[----:B------:R-:W-:Y:S01]  /*1c70*/  IMAD R23, R129, 0x9b, RZ ;  /* 0x0000009b81177824 */ /* 0x000fe200078e02ff */
[-C--:B------:R-:W-:Y:S01]  /*1c80*/  IADD3 R36, P1, R21, R122.reuse, RZ ;  /* 0x0000007a15247210 */ /* 0x080fe20007f3e0ff */
[----:B------:R2:W5:Y:S01]  /*1c90*/  LDG.E.U8 R100, desc[UR60][R8.64] ;  /* 0x0000003c08647981 */ /* 0x000562000c1e1100 */
[----:B-1----:R-:W-:-:S02]  /*1ca0*/  IADD3 R14, P0, R25, R122, RZ ;  /* 0x0000007a190e7210 */ /* 0x002fc40007f1e0ff */
[-C--:B------:R-:W-:Y:S01]  /*1cb0*/  LEA.HI.X.SX32 R37, R21, R123.reuse, 0x1, P1 ;  /* 0x0000007b15257211 */ /* 0x080fe200008f0eff */
[----:B0-----:R-:W-:Y:S01]  /*1cc0*/  IMAD R27, R129, 0x9c, RZ ;  /* 0x0000009c811b7824 */ /* 0x001fe200078e02ff */
[-C--:B------:R-:W-:Y:S01]  /*1cd0*/  IADD3 R20, P1, R23, R122.reuse, RZ ;  /* 0x0000007a17147210 */ /* 0x080fe20007f3e0ff */
[----:B------:R0:W5:Y:S01]  /*1ce0*/  LDG.E.U8 R53, desc[UR60][R16.64] ;  /* 0x0000003c10357981 */ /* 0x000162000c1e1100 */
[-C--:B------:R-:W-:Y:S01]  /*1cf0*/  LEA.HI.X.SX32 R15, R25, R123.reuse, 0x1, P0 ;  /* 0x0000007b190f7211 */ /* 0x080fe200000f0eff */
[----:B--2---:R-:W-:Y:S01]  /*1d00*/  IMAD R9, R129, 0x9d, RZ ;  /* 0x0000009d81097824 */ /* 0x004fe200078e02ff */
[-C--:B------:R-:W-:Y:S01]  /*1d10*/  IADD3 R22, P0, R27, R122.reuse, RZ ;  /* 0x0000007a1b167210 */ /* 0x080fe20007f1e0ff */
[----:B------:R-:W-:Y:S01]  /*1d20*/  IMAD R25, R129, 0x9e, RZ ;  /* 0x0000009e81197824 */ /* 0x000fe200078e02ff */
[----:B------:R-:W-:Y:S01]  /*1d30*/  LEA.HI.X.SX32 R21, R23, R123, 0x1, P1 ;  /* 0x0000007b17157211 */ /* 0x000fe200008f0eff */
[----:B------:R1:W2:Y:S01]  /*1d40*/  LDG.E.U8 R99, desc[UR60][R10.64] ;  /* 0x0000003c0a637981 */ /* 0x0002a2000c1e1100 */
[----:B0-----:R-:W-:-:S02]  /*1d50*/  IADD3 R16, P1, R9, R122, RZ ;  /* 0x0000007a09107210 */ /* 0x001fc40007f3e0ff */
[-C--:B------:R-:W-:Y:S01]  /*1d60*/  LEA.HI.X.SX32 R23, R27, R123.reuse, 0x1, P0 ;  /* 0x0000007b1b177211 */ /* 0x080fe200000f0eff */
[----:B------:R-:W-:Y:S01]  /*1d70*/  IMAD R27, R129, 0x9f, RZ ;  /* 0x0000009f811b7824 */ /* 0x000fe200078e02ff */
[-C--:B------:R-:W-:Y:S01]  /*1d80*/  LEA.HI.X.SX32 R17, R9, R123.reuse, 0x1, P1 ;  /* 0x0000007b09117211 */ /* 0x080fe200008f0eff */
[----:B------:R-:W-:Y:S01]  /*1d90*/  IMAD.SHL.U32 R9, R129, 0x20, RZ ;  /* 0x0000002081097824 */ /* 0x000fe200078e00ff */
[-C--:B------:R-:W-:Y:S01]  /*1da0*/  IADD3 R24, P0, R25, R122.reuse, RZ ;  /* 0x0000007a19187210 */ /* 0x080fe20007f1e0ff */
[----:B------:R0:W2:Y:S01]  /*1db0*/  LDG.E.U8 R98, desc[UR60][R14.64] ;  /* 0x0000003c0e627981 */ /* 0x0000a2000c1e1100 */
[-C--:B------:R-:W-:Y:S01]  /*1dc0*/  IADD3 R28, P1, R27, R122.reuse, RZ ;  /* 0x0000007a1b1c7210 */ /* 0x080fe20007f3e0ff */
[----:B-1----:R-:W-:Y:S01]  /*1dd0*/  IMAD R11, R129, 0x21, RZ ;  /* 0x00000021810b7824 */ /* 0x002fe200078e02ff */
[----:B------:R-:W-:Y:S01]  /*1de0*/  LEA.HI.X.SX32 R25, R25, R123, 0x1, P0 ;  /* 0x0000007b19197211 */ /* 0x000fe200000f0eff */
[----:B------:R1:W2:Y:S01]  /*1df0*/  LDG.E.U8 R52, desc[UR60][R20.64] ;  /* 0x0000003c14347981 */ /* 0x0002a2000c1e1100 */
[----:B------:R-:W-:-:S02]  /*1e00*/  IADD3 R8, P0, R9, R122, RZ ;  /* 0x0000007a09087210 */ /* 0x000fc40007f1e0ff */
[-C--:B------:R-:W-:Y:S01]  /*1e10*/  LEA.HI.X.SX32 R29, R27, R123.reuse, 0x1, P1 ;  /* 0x0000007b1b1d7211 */ /* 0x080fe200008f0eff */
[----:B------:R-:W2:Y:S01]  /*1e20*/  LDG.E.U8 R36, desc[UR60][R36.64] ;  /* 0x0000003c24247981 */ /* 0x000ea2000c1e1100 */
[----:B0-----:R-:W-:Y:S01]  /*1e30*/  IMAD R15, R129, 0x22, RZ ;  /* 0x00000022810f7824 */ /* 0x001fe200078e02ff */
[-C--:B------:R-:W-:Y:S02]  /*1e40*/  IADD3 R10, P1, R11, R122.reuse, RZ ;  /* 0x0000007a0b0a7210 */ /* 0x080fe40007f3e0ff */
[----:B------:R0:W2:Y:S01]  /*1e50*/  LDG.E.U8 R97, desc[UR60][R22.64] ;  /* 0x0000003c16617981 */ /* 0x0000a2000c1e1100 */
[-C--:B------:R-:W-:Y:S02]  /*1e60*/  LEA.HI.X.SX32 R9, R9, R123.reuse, 0x1, P0 ;  /* 0x0000007b09097211 */ /* 0x080fe400000f0eff */
[----:B------:R-:W-:Y:S01]  /*1e70*/  IADD3 R14, P0, R15, R122, RZ ;  /* 0x0000007a0f0e7210 */ /* 0x000fe20007f1e0ff */
[----:B-1----:R-:W-:Y:S01]  /*1e80*/  IMAD R21, R129, 0x23, RZ ;  /* 0x0000002381157824 */ /* 0x002fe200078e02ff */
[-C--:B------:R-:W-:Y:S01]  /*1e90*/  LEA.HI.X.SX32 R11, R11, R123.reuse, 0x1, P1 ;  /* 0x0000007b0b0b7211 */ /* 0x080fe200008f0eff */
[----:B------:R-:W3:Y:S01]  /*1ea0*/  LDG.E.U8 R34, desc[UR60][R8.64] ;  /* 0x0000003c08227981 */ /* 0x000ee2000c1e1100 */
[----:B------:R-:W-:-:S03]  /*1eb0*/  LEA.HI.X.SX32 R15, R15, R123, 0x1, P0 ;  /* 0x0000007b0f0f7211 */ /* 0x000fc600000f0eff */
[----:B------:R-:W4:Y:S04]  /*1ec0*/  LDG.E.U8 R33, desc[UR60][R10.64] ;  /* 0x0000003c0a217981 */ /* 0x000f28000c1e1100 */
[----:B------:R-:W5:Y:S01]  /*1ed0*/  LDG.E.U8 R18, desc[UR60][R14.64] ;  /* 0x0000003c0e127981 */ /* 0x000f62000c1e1100 */
[----:B0-----:R-:W-:-:S03]  /*1ee0*/  IMAD R23, R129, 0x24, RZ ;  /* 0x0000002481177824 */ /* 0x001fc600078e02ff */
[----:B------:R0:W2:Y:S04]  /*1ef0*/  LDG.E.U8 R37, desc[UR60][R16.64] ;  /* 0x0000003c10257981 */ /* 0x0000a8000c1e1100 */
[----:B------:R1:W2:Y:S01]  /*1f00*/  LDG.E.U8 R96, desc[UR60][R24.64] ;  /* 0x0000003c18607981 */ /* 0x0002a2000c1e1100 */
[-C--:B------:R-:W-:Y:S01]  /*1f10*/  IADD3 R20, P0, R23, R122.reuse, RZ ;  /* 0x0000007a17147210 */ /* 0x080fe20007f1e0ff */
[----:B------:R-:W-:Y:S02]  /*1f20*/  IMAD R27, R129, 0x26, RZ ;  /* 0x00000026811b7824 */ /* 0x000fe400078e02ff */
[----:B------:R1:W2:Y:S01]  /*1f30*/  LDG.E.U8 R51, desc[UR60][R28.64] ;  /* 0x0000003c1c337981 */ /* 0x0002a2000c1e1100 */
[----:B0-----:R-:W-:-:S03]  /*1f40*/  IADD3 R16, P1, R21, R122, RZ ;  /* 0x0000007a15107210 */ /* 0x001fc60007f3e0ff */
[----:B------:R-:W2:Y:S01]  /*1f50*/  LDG.E.U8 R54, desc[UR60][R54.64] ;  /* 0x0000003c36367981 */ /* 0x000ea2000c1e1100 */
[----:B-1----:R-:W-:Y:S01]  /*1f60*/  IMAD R25, R129, 0x25, RZ ;  /* 0x0000002581197824 */ /* 0x002fe200078e02ff */
[-C--:B------:R-:W-:Y:S02]  /*1f70*/  LEA.HI.X.SX32 R17, R21, R123.reuse, 0x1, P1 ;  /* 0x0000007b15117211 */ /* 0x080fe400008f0eff */
[----:B------:R0:W2:Y:S01]  /*1f80*/  LDG.E.U8 R130, desc[UR60][R130.64] ;  /* 0x0000003c82827981 */ /* 0x0000a2000c1e1100 */
[----:B------:R-:W-:Y:S01]  /*1f90*/  IMAD R29, R129, 0x27, RZ ;  /* 0x00000027811d7824 */ /* 0x000fe200078e02ff */
[-C--:B------:R-:W-:Y:S02]  /*1fa0*/  IADD3 R22, P1, R25, R122.reuse, RZ ;  /* 0x0000007a19167210 */ /* 0x080fe40007f3e0ff */
[----:B------:R1:W2:Y:S01]  /*1fb0*/  LDG.E.U8 R31, desc[UR60][R16.64] ;  /* 0x0000003c101f7981 */ /* 0x0002a2000c1e1100 */
[----:B------:R-:W-:Y:S02]  /*1fc0*/  LEA.HI.X.SX32 R21, R23, R123, 0x1, P0 ;  /* 0x0000007b17157211 */ /* 0x000fe400000f0eff */
[----:B------:R-:W-:-:S02]  /*1fd0*/  IADD3 R8, P0, R27, R122, RZ ;  /* 0x0000007a1b087210 */ /* 0x000fc40007f1e0ff */
[-C--:B------:R-:W-:Y:S01]  /*1fe0*/  LEA.HI.X.SX32 R23, R25, R123.reuse, 0x1, P1 ;  /* 0x0000007b19177211 */ /* 0x080fe200008f0eff */
[----:B------:R1:W2:Y:S01]  /*1ff0*/  LDG.E.U8 R32, desc[UR60][R20.64] ;  /* 0x0000003c14207981 */ /* 0x0002a2000c1e1100 */
[-C--:B------:R-:W-:Y:S01]  /*2000*/  IADD3 R10, P1, R29, R122.reuse, RZ ;  /* 0x0000007a1d0a7210 */ /* 0x080fe20007f3e0ff */
[----:B0-----:R-:W0:Y:S01]  /*2010*/  LDC R131, c[0x0][0x248] ;  /* 0x00009200ff837b82 */ /* 0x001e220000000800 */
[-C--:B------:R-:W-:Y:S01]  /*2020*/  LEA.HI.X.SX32 R9, R27, R123.reuse, 0x1, P0 ;  /* 0x0000007b1b097211 */ /* 0x080fe200000f0eff */
[----:B------:R5:W2:Y:S01]  /*2030*/  LDG.E.U8 R30, desc[UR60][R22.64] ;  /* 0x0000003c161e7981 */ /* 0x000aa2000c1e1100 */
[----:B------:R-:W-:Y:S01]  /*2040*/  LEA.HI.X.SX32 R11, R29, R123, 0x1, P1 ;  /* 0x0000007b1d0b7211 */ /* 0x000fe200008f0eff */
[C---:B------:R-:W-:Y:S02]  /*2050*/  IMAD R25, R129.reuse, 0x28, RZ ;  /* 0x0000002881197824 */ /* 0x040fe400078e02ff */
[----:B------:R5:W2:Y:S04]  /*2060*/  LDG.E.U8 R28, desc[UR60][R8.64] ;  /* 0x0000003c081c7981 */ /* 0x000aa8000c1e1100 */
[----:B------:R5:W2:Y:S01]  /*2070*/  LDG.E.U8 R24, desc[UR60][R10.64] ;  /* 0x0000003c0a187981 */ /* 0x000aa2000c1e1100 */
[----:B------:R-:W-:Y:S01]  /*2080*/  IMAD R27, R129, 0x29, RZ ;  /* 0x00000029811b7824 */ /* 0x000fe200078e02ff */
[----:B------:R-:W-:Y:S01]  /*2090*/  IADD3 R14, P0, R25, R122, RZ ;  /* 0x0000007a190e7210 */ /* 0x000fe20007f1e0ff */
[----:B------:R-:W-:-:S03]  /*20a0*/  IMAD R29, R129, 0x2a, RZ ;  /* 0x0000002a811d7824 */ /* 0x000fc600078e02ff */
[-C--:B-1----:R-:W-:Y:S02]  /*20b0*/  IADD3 R16, P1, R27, R122.reuse, RZ ;  /* 0x0000007a1b107210 */ /* 0x082fe40007f3e0ff */
[-C--:B------:R-:W-:Y:S02]  /*20c0*/  LEA.HI.X.SX32 R15, R25, R123.reuse, 0x1, P0 ;  /* 0x0000007b190f7211 */ /* 0x080fe400000f0eff */
[----:B------:R-:W-:Y:S02]  /*20d0*/  IADD3 R20, P0, R29, R122, RZ ;  /* 0x0000007a1d147210 */ /* 0x000fe40007f1e0ff */
[-C--:B------:R-:W-:Y:S02]  /*20e0*/  LEA.HI.X.SX32 R17, R27, R123.reuse, 0x1, P1 ;  /* 0x0000007b1b117211 */ /* 0x080fe400008f0eff */
[----:B------:R-:W-:Y:S01]  /*20f0*/  LEA.HI.X.SX32 R21, R29, R123, 0x1, P0 ;  /* 0x0000007b1d157211 */ /* 0x000fe200000f0eff */
[----:B---3--:R1:W-:Y:S04]  /*2100*/  STL [R1+0xe4], R34 ;  /* 0x0000e42201007387 */ /* 0x0083e80000100800 */
[----:B----4-:R3:W-:Y:S04]  /*2110*/  STL [R1+0xe0], R33 ;  /* 0x0000e02101007387 */ /* 0x0107e80000100800 */
[----:B-----5:R4:W-:Y:S04]  /*2120*/  STL [R1+0xdc], R18 ;  /* 0x0000dc1201007387 */ /* 0x0209e80000100800 */
[----:B-1----:R1:W5:Y:S04]  /*2130*/  LDG.E.U8 R34, desc[UR60][R14.64] ;  /* 0x0000003c0e227981 */ /* 0x002368000c1e1100 */
[----:B---3--:R3:W5:Y:S04]  /*2140*/  LDG.E.U8 R33, desc[UR60][R16.64] ;  /* 0x0000003c10217981 */ /* 0x008768000c1e1100 */
[----:B----4-:R4:W5:Y:S01]  /*2150*/  LDG.E.U8 R18, desc[UR60][R20.64] ;  /* 0x0000003c14127981 */ /* 0x010962000c1e1100 */
[----:B------:R-:W-:-:S02]  /*2160*/  IMAD R25, R129, 0x2b, RZ ;  /* 0x0000002b81197824 */ /* 0x000fc400078e02ff */
[C---:B------:R-:W-:Y:S02]  /*2170*/  IMAD R27, R129.reuse, 0x2c, RZ ;  /* 0x0000002c811b7824 */ /* 0x040fe400078e02ff */
[----:B------:R-:W-:Y:S01]  /*2180*/  IMAD R29, R129, 0x2d, RZ ;  /* 0x0000002d811d7824 */ /* 0x000fe200078e02ff */
[-C--:B------:R-:W-:Y:S02]  /*2190*/  IADD3 R22, P1, R25, R122.reuse, RZ ;  /* 0x0000007a19167210 */ /* 0x080fe40007f3e0ff */
[-C--:B------:R-:W-:Y:S02]  /*21a0*/  IADD3 R8, P0, R27, R122.reuse, RZ ;  /* 0x0000007a1b087210 */ /* 0x080fe40007f1e0ff */
[-C--:B------:R-:W-:Y:S01]  /*21b0*/  LEA.HI.X.SX32 R23, R25, R123.reuse, 0x1, P1 ;  /* 0x0000007b19177211 */ /* 0x080fe200008f0eff */
[----:B------:R-:W-:Y:S01]  /*21c0*/  IMAD R25, R129, 0x2e, RZ ;  /* 0x0000002e81197824 */ /* 0x000fe200078e02ff */
[----:B------:R-:W-:Y:S01]  /*21d0*/  LEA.HI.X.SX32 R9, R27, R123, 0x1, P0 ;  /* 0x0000007b1b097211 */ /* 0x000fe200000f0eff */
[----:B------:R-:W-:Y:S01]  /*21e0*/  IMAD R27, R129, 0x2f, RZ ;  /* 0x0000002f811b7824 */ /* 0x000fe200078e02ff */
[-C--:B------:R-:W-:Y:S01]  /*21f0*/  IADD3 R10, P1, R29, R122.reuse, RZ ;  /* 0x0000007a1d0a7210 */ /* 0x080fe20007f3e0ff */
[----:B--2---:R2:W-:Y:S01]  /*2200*/  STL [R1+0xd4], R31 ;  /* 0x0000d41f01007387 */ /* 0x0045e20000100800 */
[----:B-1----:R-:W-:-:S02]  /*2210*/  IADD3 R14, P0, R25, R122, RZ ;  /* 0x0000007a190e7210 */ /* 0x002fc40007f1e0ff */
[-C--:B------:R-:W-:Y:S02]  /*2220*/  LEA.HI.X.SX32 R11, R29, R123.reuse, 0x1, P1 ;  /* 0x0000007b1d0b7211 */ /* 0x080fe400008f0eff */
[----:B---3--:R-:W-:Y:S01]  /*2230*/  IADD3 R16, P1, R27, R122, RZ ;  /* 0x0000007a1b107210 */ /* 0x008fe20007f3e0ff */
[----:B--2---:R1:W2:Y:S01]  /*2240*/  LDG.E.U8 R31, desc[UR60][R22.64] ;  /* 0x0000003c161f7981 */ /* 0x0042a2000c1e1100 */
[-C--:B------:R-:W-:Y:S02]  /*2250*/  LEA.HI.X.SX32 R15, R25, R123.reuse, 0x1, P0 ;  /* 0x0000007b190f7211 */ /* 0x080fe400000f0eff */
[----:B------:R-:W-:Y:S01]  /*2260*/  LEA.HI.X.SX32 R17, R27, R123, 0x1, P1 ;  /* 0x0000007b1b117211 */ /* 0x000fe200008f0eff */
[----:B------:R3:W-:Y:S04]  /*2270*/  STL [R1+0xc4], R32 ;  /* 0x0000c42001007387 */ /* 0x0007e80000100800 */
[----:B------:R0:W2:Y:S04]  /*2280*/  LDG.E.U8 R22, desc[UR60][R8.64] ;  /* 0x0000003c08167981 */ /* 0x0000a8000c1e1100 */
[----:B------:R4:W-:Y:S01]  /*2290*/  STL [R1+0xc0], R30 ;  /* 0x0000c01e01007387 */ /* 0x0009e20000100800 */
[----:B------:R-:W-:-:S03]  /*22a0*/  IMAD R29, R129, 0xa0, RZ ;  /* 0x000000a0811d7824 */ /* 0x000fc600078e02ff */
[----:B---3--:R3:W2:Y:S04]  /*22b0*/  LDG.E.U8 R32, desc[UR60][R10.64] ;  /* 0x0000003c0a207981 */ /* 0x0086a8000c1e1100 */
[----:B------:R-:W-:Y:S04]  /*22c0*/  STL [R1+0xf4], R28 ;  /* 0x0000f41c01007387 */ /* 0x000fe80000100800 */
[----:B----4-:R4:W2:Y:S04]  /*22d0*/  LDG.E.U8 R30, desc[UR60][R14.64] ;  /* 0x0000003c0e1e7981 */ /* 0x0108a8000c1e1100 */
[----:B------:R0:W-:Y:S01]  /*22e0*/  STL [R1+0xbc], R24 ;  /* 0x0000bc1801007387 */ /* 0x0001e20000100800 */
[----:B------:R-:W-:Y:S01]  /*22f0*/  IADD3 R20, P0, R29, R122, RZ ;  /* 0x0000007a1d147210 */ /* 0x000fe20007f1e0ff */
[----:B-1----:R-:W-:-:S02]  /*2300*/  IMAD R23, R129, 0xa2, RZ ;  /* 0x000000a281177824 */ /* 0x002fc400078e02ff */
[----:B0-----:R0:W2:Y:S01]  /*2310*/  LDG.E.U8 R24, desc[UR60][R16.64] ;  /* 0x0000003c10187981 */ /* 0x0010a2000c1e1100 */
[-C--:B------:R-:W-:Y:S02]  /*2320*/  LEA.HI.X.SX32 R21, R29, R123.reuse, 0x1, P0 ;  /* 0x0000007b1d157211 */ /* 0x080fe400000f0eff */
[-C--:B------:R-:W-:Y:S01]  /*2330*/  IADD3 R8, P0, R23, R122.reuse, RZ ;  /* 0x0000007a17087210 */ /* 0x080fe20007f1e0ff */
[C---:B------:R-:W-:Y:S02]  /*2340*/  IMAD R25, R129.reuse, 0xa1, RZ ;  /* 0x000000a181197824 */ /* 0x040fe400078e02ff */
[----:B------:R-:W-:Y:S01]  /*2350*/  IMAD R27, R129, 0xa3, RZ ;  /* 0x000000a3811b7824 */ /* 0x000fe200078e02ff */
[----:B------:R-:W-:Y:S01]  /*2360*/  LEA.HI.X.SX32 R9, R23, R123, 0x1, P0 ;  /* 0x0000007b17097211 */ /* 0x000fe200000f0eff */
[----:B------:R1:W2:Y:S04]  /*2370*/  LDG.E.U8 R59, desc[UR60][R20.64] ;  /* 0x0000003c143b7981 */ /* 0x0002a8000c1e1100 */
[----:B-----5:R-:W-:Y:S04]  /*2380*/  STL [R1+0xb4], R34 ;  /* 0x0000b42201007387 */ /* 0x020fe80000100800 */
[----:B------:R-:W-:Y:S04]  /*2390*/  STL [R1+0xb0], R33 ;  /* 0x0000b02101007387 */ /* 0x000fe80000100800 */
[----:B------:R5:W-:Y:S04]  /*23a0*/  STL [R1+0xf8], R18 ;  /* 0x0000f81201007387 */ /* 0x000be80000100800 */
[----:B-----5:R5:W5:Y:S01]  /*23b0*/  LDG.E.U8 R18, desc[UR60][R8.64] ;  /* 0x0000003c08127981 */ /* 0x020b62000c1e1100 */
[----:B------:R-:W-:-:S04]  /*23c0*/  IADD3 R28, P1, R25, R122, RZ ;  /* 0x0000007a191c7210 */ /* 0x000fc80007f3e0ff */
[-C--:B------:R-:W-:Y:S01]  /*23d0*/  LEA.HI.X.SX32 R29, R25, R123.reuse, 0x1, P1 ;  /* 0x0000007b191d7211 */ /* 0x080fe200008f0eff */
[----:B------:R-:W-:Y:S01]  /*23e0*/  IMAD R25, R129, 0xa4, RZ ;  /* 0x000000a481197824 */ /* 0x000fe200078e02ff */
[-C--:B---3--:R-:W-:Y:S01]  /*23f0*/  IADD3 R10, P1, R27, R122.reuse, RZ ;  /* 0x0000007a1b0a7210 */ /* 0x088fe20007f3e0ff */
[----:B------:R-:W-:Y:S02]  /*2400*/  IMAD R23, R129, 0xa5, RZ ;  /* 0x000000a581177824 */ /* 0x000fe400078e02ff */
[----:B------:R-:W3:Y:S01]  /*2410*/  LDG.E.U8 R28, desc[UR60][R28.64] ;  /* 0x0000003c1c1c7981 */ /* 0x000ee2000c1e1100 */
[-C--:B------:R-:W-:Y:S01]  /*2420*/  LEA.HI.X.SX32 R11, R27, R123.reuse, 0x1, P1 ;  /* 0x0000007b1b0b7211 */ /* 0x080fe200008f0eff */
[----:B------:R-:W-:Y:S01]  /*2430*/  IMAD R27, R129, 0xa6, RZ ;  /* 0x000000a6811b7824 */ /* 0x000fe200078e02ff */
[-C--:B----4-:R-:W-:Y:S02]  /*2440*/  IADD3 R14, P0, R25, R122.reuse, RZ ;  /* 0x0000007a190e7210 */ /* 0x090fe40007f1e0ff */
[-C--:B0-----:R-:W-:Y:S01]  /*2450*/  IADD3 R16, P1, R23, R122.reuse, RZ ;  /* 0x0000007a17107210 */ /* 0x081fe20007f3e0ff */
[----:B--2---:R0:W-:Y:S01]  /*2460*/  STL [R1+0xac], R31 ;  /* 0x0000ac1f01007387 */ /* 0x0041e20000100800 */
[-C--:B------:R-:W-:Y:S01]  /*2470*/  LEA.HI.X.SX32 R15, R25, R123.reuse, 0x1, P0 ;  /* 0x0000007b190f7211 */ /* 0x080fe200000f0eff */
[----:B------:R-:W-:Y:S01]  /*2480*/  IMAD R25, R129, 0xa7, RZ ;  /* 0x000000a781197824 */ /* 0x000fe200078e02ff */
[----:B-1----:R-:W-:Y:S01]  /*2490*/  IADD3 R20, P0, R27, R122, RZ ;  /* 0x0000007a1b147210 */ /* 0x002fe20007f1e0ff */
[----:B------:R1:W2:Y:S01]  /*24a0*/  LDG.E.U8 R42, desc[UR60][R10.64] ;  /* 0x0000003c0a2a7981 */ /* 0x0002a2000c1e1100 */
[----:B------:R-:W-:-:S02]  /*24b0*/  LEA.HI.X.SX32 R17, R23, R123, 0x1, P1 ;  /* 0x0000007b17117211 */ /* 0x000fc400008f0eff */
[----:B------:R-:W-:Y:S01]  /*24c0*/  LEA.HI.X.SX32 R21, R27, R123, 0x1, P0 ;  /* 0x0000007b1b157211 */ /* 0x000fe200000f0eff */
[C---:B------:R-:W-:Y:S01]  /*24d0*/  IMAD R27, R129.reuse, 0xa9, RZ ;  /* 0x000000a9811b7824 */ /* 0x040fe200078e02ff */
[----:B------:R4:W-:Y:S01]  /*24e0*/  STL [R1+0xa8], R22 ;  /* 0x0000a81601007387 */ /* 0x0009e20000100800 */
[----:B0-----:R-:W-:-:S03]  /*24f0*/  IMAD R31, R129, 0xa8, RZ ;  /* 0x000000a8811f7824 */ /* 0x001fc600078e02ff */
[----:B------:R0:W3:Y:S01]  /*2500*/  LDG.E.U8 R58, desc[UR60][R14.64] ;  /* 0x0000003c0e3a7981 */ /* 0x0000e2000c1e1100 */
[----:B------:R-:W-:-:S03]  /*2510*/  IMAD R33, R129, 0xad, RZ ;  /* 0x000000ad81217824 */ /* 0x000fc600078e02ff */
[----:B------:R0:W3:Y:S01]  /*2520*/  LDG.E.U8 R29, desc[UR60][R16.64] ;  /* 0x0000003c101d7981 */ /* 0x0000e2000c1e1100 */
[-C--:B----4-:R-:W-:Y:S02]  /*2530*/  IADD3 R22, P1, R25, R122.reuse, RZ ;  /* 0x0000007a19167210 */ /* 0x090fe40007f3e0ff */
[-C--:B-----5:R-:W-:Y:S01]  /*2540*/  IADD3 R8, P0, R31, R122.reuse, RZ ;  /* 0x0000007a1f087210 */ /* 0x0a0fe20007f1e0ff */
[----:B------:R-:W4:Y:S01]  /*2550*/  LDG.E.U8 R57, desc[UR60][R20.64] ;  /* 0x0000003c14397981 */ /* 0x000f22000c1e1100 */
[-C--:B------:R-:W-:Y:S01]  /*2560*/  LEA.HI.X.SX32 R23, R25, R123.reuse, 0x1, P1 ;  /* 0x0000007b19177211 */ /* 0x080fe200008f0eff */
[----:B------:R-:W-:Y:S01]  /*2570*/  IMAD R25, R129, 0xaa, RZ ;  /* 0x000000aa81197824 */ /* 0x000fe200078e02ff */
[-C--:B-1----:R-:W-:Y:S01]  /*2580*/  IADD3 R10, P1, R27, R122.reuse, RZ ;  /* 0x0000007a1b0a7210 */ /* 0x082fe20007f3e0ff */
[----:B0-----:R-:W-:Y:S01]  /*2590*/  IMAD R15, R129, 0xab, RZ ;  /* 0x000000ab810f7824 */ /* 0x001fe200078e02ff */
[----:B------:R-:W-:Y:S01]  /*25a0*/  STL [R1+0xa4], R32 ;  /* 0x0000a42001007387 */ /* 0x000fe20000100800 */
[-C--:B------:R-:W-:Y:S01]  /*25b0*/  LEA.HI.X.SX32 R9, R31, R123.reuse, 0x1, P0 ;  /* 0x0000007b1f097211 */ /* 0x080fe200000f0eff */
[----:B------:R-:W-:Y:S01]  /*25c0*/  IMAD R17, R129, 0xac, RZ ;  /* 0x000000ac81117824 */ /* 0x000fe200078e02ff */
[----:B------:R-:W-:Y:S01]  /*25d0*/  LEA.HI.X.SX32 R11, R27, R123, 0x1, P1 ;  /* 0x0000007b1b0b7211 */ /* 0x000fe200008f0eff */
[----:B------:R0:W-:Y:S04]  /*25e0*/  STL [R1+0xfc], R30 ;  /* 0x0000fc1e01007387 */ /* 0x0001e80000100800 */
[----:B------:R1:W5:Y:S04]  /*25f0*/  LDG.E.U8 R56, desc[UR60][R8.64] ;  /* 0x0000003c08387981 */ /* 0x000368000c1e1100 */
[----:B------:R1:W-:Y:S01]  /*2600*/  STL [R1+0xa0], R24 ;  /* 0x0000a01801007387 */ /* 0x0003e20000100800 */
[----:B0-----:R-:W-:-:S03]  /*2610*/  IADD3 R30, P1, R15, R122, RZ ;  /* 0x0000007a0f1e7210 */ /* 0x001fc60007f3e0ff */
[----:B------:R0:W5:Y:S01]  /*2620*/  LDG.E.U8 R27, desc[UR60][R10.64] ;  /* 0x0000003c0a1b7981 */ /* 0x000162000c1e1100 */
[----:B------:R-:W-:-:S03]  /*2630*/  LEA.HI.X.SX32 R31, R15, R123, 0x1, P1 ;  /* 0x0000007b0f1f7211 */ /* 0x000fc600008f0eff */
[----:B------:R0:W4:Y:S01]  /*2640*/  LDG.E.U8 R41, desc[UR60][R22.64] ;  /* 0x0000003c16297981 */ /* 0x000122000c1e1100 */
[-C--:B-1----:R-:W-:Y:S01]  /*2650*/  IADD3 R24, P0, R25, R122.reuse, RZ ;  /* 0x0000007a19187210 */ /* 0x082fe20007f1e0ff */
[----:B------:R-:W-:Y:S01]  /*2660*/  IMAD R15, R129, 0xae, RZ ;  /* 0x000000ae810f7824 */ /* 0x000fe200078e02ff */
[-C--:B------:R-:W-:Y:S01]  /*2670*/  IADD3 R32, P1, R33, R122.reuse, RZ ;  /* 0x0000007a21207210 */ /* 0x080fe20007f3e0ff */
[----:B------:R-:W-:Y:S01]  /*2680*/  IMAD R9, R129, 0x30, RZ ;  /* 0x0000003081097824 */ /* 0x000fe200078e02ff */
[-C--:B------:R-:W-:Y:S01]  /*2690*/  LEA.HI.X.SX32 R25, R25, R123.reuse, 0x1, P0 ;  /* 0x0000007b19197211 */ /* 0x080fe200000f0eff */
[----:B------:R-:W4:Y:S01]  /*26a0*/  LDG.E.U8 R40, desc[UR60][R30.64] ;  /* 0x0000003c1e287981 */ /* 0x000f22000c1e1100 */
[----:B------:R-:W-:Y:S02]  /*26b0*/  IADD3 R20, P0, R17, R122, RZ ;  /* 0x0000007a11147210 */ /* 0x000fe40007f1e0ff */
[-C--:B------:R-:W-:Y:S01]  /*26c0*/  LEA.HI.X.SX32 R33, R33, R123.reuse, 0x1, P1 ;  /* 0x0000007b21217211 */ /* 0x080fe200008f0eff */
[----:B------:R1:W4:Y:S01]  /*26d0*/  LDG.E.U8 R55, desc[UR60][R24.64] ;  /* 0x0000003c18377981 */ /* 0x000322000c1e1100 */
[----:B------:R-:W-:-:S02]  /*26e0*/  LEA.HI.X.SX32 R21, R17, R123, 0x1, P0 ;  /* 0x0000007b11157211 */ /* 0x000fc400000f0eff */
[-C--:B------:R-:W-:Y:S01]  /*26f0*/  IADD3 R16, P0, R15, R122.reuse, RZ ;  /* 0x0000007a0f107210 */ /* 0x080fe20007f1e0ff */
[----:B------:R-:W2:Y:S01]  /*2700*/  LDG.E.U8 R38, desc[UR60][R32.64] ;  /* 0x0000003c20267981 */ /* 0x000ea2000c1e1100 */
[----:B------:R-:W-:Y:S02]  /*2710*/  IADD3 R14, P1, R61, R122, RZ ;  /* 0x0000007a3d0e7210 */ /* 0x000fe40007f3e0ff */
[-C--:B------:R-:W-:Y:S01]  /*2720*/  LEA.HI.X.SX32 R17, R15, R123.reuse, 0x1, P0 ;  /* 0x0000007b0f117211 */ /* 0x080fe200000f0eff */
[----:B------:R1:W3:Y:S01]  /*2730*/  LDG.E.U8 R60, desc[UR60][R20.64] ;  /* 0x0000003c143c7981 */ /* 0x0002e2000c1e1100 */
[----:B------:R-:W-:-:S03]  /*2740*/  LEA.HI.X.SX32 R15, R61, R123, 0x1, P1 ;  /* 0x0000007b3d0f7211 */ /* 0x000fc600008f0eff */
[----:B------:R1:W5:Y:S01]  /*2750*/  LDG.E.U8 R34, desc[UR60][R16.64] ;  /* 0x0000003c10227981 */ /* 0x000362000c1e1100 */
[----:B0-----:R-:W-:-:S04]  /*2760*/  IADD3 R10, P0, R9, R122, RZ ;  /* 0x0000007a090a7210 */ /* 0x001fc80007f1e0ff */
[----:B------:R-:W-:-:S05]  /*2770*/  LEA.HI.X.SX32 R11, R9, R123, 0x1, P0 ;  /* 0x0000007b090b7211 */ /* 0x000fca00000f0eff */
[----:B------:R-:W4:Y:S04]  /*2780*/  LDG.E.U8 R30, desc[UR60][R10.64] ;  /* 0x0000003c0a1e7981 */ /* 0x000f28000c1e1100 */
[----:B------:R0:W-:Y:S04]  /*2790*/  STL [R1+0x100], R18 ;  /* 0x0001001201007387 */ /* 0x0001e80000100800 */
[----:B0-----:R0:W4:Y:S01]  /*27a0*/  LDG.E.U8 R18, desc[UR60][R14.64] ;  /* 0x0000003c0e127981 */ /* 0x001122000c1e1100 */
[C---:B------:R-:W-:Y:S02]  /*27b0*/  IMAD R23, R129.reuse, 0x31, RZ ;  /* 0x0000003181177824 */ /* 0x040fe400078e02ff */
[----:B-1----:R-:W-:-:S02]  /*27c0*/  IMAD R25, R129, 0x32, RZ ;  /* 0x0000003281197824 */ /* 0x002fc400078e02ff */
[----:B------:R-:W-:Y:S01]  /*27d0*/  IMAD R21, R129, 0x33, RZ ;  /* 0x0000003381157824 */ /* 0x000fe200078e02ff */
[-C--:B------:R-:W-:Y:S02]  /*27e0*/  IADD3 R8, P1, R23, R122.reuse, RZ ;  /* 0x0000007a17087210 */ /* 0x080fe40007f3e0ff */
[-C--:B------:R-:W-:Y:S01]  /*27f0*/  IADD3 R22, P0, R25, R122.reuse, RZ ;  /* 0x0000007a19167210 */ /* 0x080fe20007f1e0ff */
[----:B------:R-:W-:Y:S01]  /*2800*/  IMAD R31, R129, 0x34, RZ ;  /* 0x00000034811f7824 */ /* 0x000fe200078e02ff */
[-C--:B------:R-:W-:Y:S02]  /*2810*/  LEA.HI.X.SX32 R9, R23, R123.reuse, 0x1, P1 ;  /* 0x0000007b17097211 */ /* 0x080fe400008f0eff */
[----:B------:R-:W-:Y:S02]  /*2820*/  IADD3 R20, P1, R21, R122, RZ ;  /* 0x0000007a15147210 */ /* 0x000fe40007f3e0ff */
[-C--:B------:R-:W-:Y:S01]  /*2830*/  LEA.HI.X.SX32 R23, R25, R123.reuse, 0x1, P0 ;  /* 0x0000007b19177211 */ /* 0x080fe200000f0eff */
[----:B------:R-:W-:Y:S01]  /*2840*/  IMAD R25, R129, 0x35, RZ ;  /* 0x0000003581197824 */ /* 0x000fe200078e02ff */
[----:B------:R1:W4:Y:S01]  /*2850*/  LDG.E.U8 R32, desc[UR60][R8.64] ;  /* 0x0000003c08207981 */ /* 0x000322000c1e1100 */
[----:B------:R-:W-:-:S02]  /*2860*/  LEA.HI.X.SX32 R21, R21, R123, 0x1, P1 ;  /* 0x0000007b15157211 */ /* 0x000fc400008f0eff */
[-C--:B------:R-:W-:Y:S01]  /*2870*/  IADD3 R16, P0, R31, R122.reuse, RZ ;  /* 0x0000007a1f107210 */ /* 0x080fe20007f1e0ff */
[----:B------:R-:W4:Y:S01]  /*2880*/  LDG.E.U8 R24, desc[UR60][R22.64] ;  /* 0x0000003c16187981 */ /* 0x000f22000c1e1100 */
[-C--:B0-----:R-:W-:Y:S01]  /*2890*/  IADD3 R14, P1, R25, R122.reuse, RZ ;  /* 0x0000007a190e7210 */ /* 0x081fe20007f3e0ff */
[----:B------:R-:W-:Y:S01]  /*28a0*/  IMAD R33, R129, 0x36, RZ ;  /* 0x0000003681217824 */ /* 0x000fe200078e02ff */
[-C--:B------:R-:W-:Y:S01]  /*28b0*/  LEA.HI.X.SX32 R17, R31, R123.reuse, 0x1, P0 ;  /* 0x0000007b1f117211 */ /* 0x080fe200000f0eff */
[----:B------:R-:W-:Y:S01]  /*28c0*/  IMAD R31, R129, 0x37, RZ ;  /* 0x00000037811f7824 */ /* 0x000fe200078e02ff */
[----:B------:R-:W-:Y:S01]  /*28d0*/  LEA.HI.X.SX32 R15, R25, R123, 0x1, P1 ;  /* 0x0000007b190f7211 */ /* 0x000fe200008f0eff */
[----:B------:R-:W4:Y:S01]  /*28e0*/  LDG.E.U8 R22, desc[UR60][R20.64] ;  /* 0x0000003c14167981 */ /* 0x000f22000c1e1100 */
[-C--:B------:R-:W-:Y:S02]  /*28f0*/  IADD3 R10, P0, R33, R122.reuse, RZ ;  /* 0x0000007a210a7210 */ /* 0x080fe40007f1e0ff */
[----:B-1----:R-:W-:-:S02]  /*2900*/  IADD3 R8, P1, R31, R122, RZ ;  /* 0x0000007a1f087210 */ /* 0x002fc40007f3e0ff */
[-C--:B------:R-:W-:Y:S01]  /*2910*/  LEA.HI.X.SX32 R11, R33, R123.reuse, 0x1, P0 ;  /* 0x0000007b210b7211 */ /* 0x080fe200000f0eff */
[----:B------:R-:W4:Y:S01]  /*2920*/  LDG.E.U8 R20, desc[UR60][R16.64] ;  /* 0x0000003c10147981 */ /* 0x000f22000c1e1100 */
[----:B------:R-:W-:Y:S01]  /*2930*/  LEA.HI.X.SX32 R9, R31, R123, 0x1, P1 ;  /* 0x0000007b1f097211 */ /* 0x000fe200008f0eff */
[----:B------:R-:W-:Y:S02]  /*2940*/  IMAD R25, R129, 0x38, RZ ;  /* 0x0000003881197824 */ /* 0x000fe400078e02ff */
[----:B------:R-:W4:Y:S04]  /*2950*/  LDG.E.U8 R31, desc[UR60][R10.64] ;  /* 0x0000003c0a1f7981 */ /* 0x000f28000c1e1100 */
[----:B------:R0:W4:Y:S02]  /*2960*/  LDG.E.U8 R16, desc[UR60][R14.64] ;  /* 0x0000003c0e107981 */ /* 0x000124000c1e1100 */
[----:B0-----:R-:W-:-:S02]  /*2970*/  IADD3 R14, P0, R25, R122, RZ ;  /* 0x0000007a190e7210 */ /* 0x001fc40007f1e0ff */
[----:B---3--:R-:W-:Y:S04]  /*2980*/  STL [R1+0x118], R60 ;  /* 0x0001183c01007387 */ /* 0x008fe80000100800 */
[----:B--2---:R-:W-:Y:S04]  /*2990*/  STL [R1+0x108], R38 ;  /* 0x0001082601007387 */ /* 0x004fe80000100800 */
[----:B-----5:R-:W-:Y:S01]  /*29a0*/  STL [R1+0x124], R34 ;  /* 0x0001242201007387 */ /* 0x020fe20000100800 */
[----:B------:R-:W-:-:S03]  /*29b0*/  LEA.HI.X.SX32 R15, R25, R123, 0x1, P0 ;  /* 0x0000007b190f7211 */ /* 0x000fc600000f0eff */
[----:B----4-:R0:W-:Y:S04]  /*29c0*/  STL [R1+0x11c], R18 ;  /* 0x00011c1201007387 */ /* 0x0101e80000100800 */
[----:B0-----:R0:W2:Y:S04]  /*29d0*/  LDG.E.U8 R18, desc[UR60][R8.64] ;  /* 0x0000003c08127981 */ /* 0x0010a8000c1e1100 */
[----:B------:R1:W-:Y:S04]  /*29e0*/  STL [R1+0x190], R30 ;  /* 0x0001901e01007387 */ /* 0x0003e80000100800 */
[----:B-1----:R1:W3:Y:S01]  /*29f0*/  LDG.E.U8 R30, desc[UR60][R14.64] ;  /* 0x0000003c0e1e7981 */ /* 0x0022e2000c1e1100 */
[----:B------:R-:W-:-:S02]  /*2a00*/  IMAD R23, R129, 0x39, RZ ;  /* 0x0000003981177824 */ /* 0x000fc400078e02ff */
[C---:B------:R-:W-:Y:S02]  /*2a10*/  IMAD R21, R129.reuse, 0x3a, RZ ;  /* 0x0000003a81157824 */ /* 0x040fe400078e02ff */
[----:B------:R-:W-:Y:S01]  /*2a20*/  IMAD R17, R129, 0x3b, RZ ;  /* 0x0000003b81117824 */ /* 0x000fe200078e02ff */
[-C--:B------:R-:W-:Y:S02]  /*2a30*/  IADD3 R10, P1, R23, R122.reuse, RZ ;  /* 0x0000007a170a7210 */ /* 0x080fe40007f3e0ff */
[-C--:B0-----:R-:W-:Y:S02]  /*2a40*/  IADD3 R8, P0, R21, R122.reuse, RZ ;  /* 0x0000007a15087210 */ /* 0x081fe40007f1e0ff */
[-C--:B------:R-:W-:Y:S01]  /*2a50*/  LEA.HI.X.SX32 R11, R23, R123.reuse, 0x1, P1 ;  /* 0x0000007b170b7211 */ /* 0x080fe200008f0eff */
[----:B------:R-:W-:Y:S01]  /*2a60*/  IMAD R23, R129, 0x3c, RZ ;  /* 0x0000003c81177824 */ /* 0x000fe200078e02ff */
[----:B-1----:R-:W-:Y:S02]  /*2a70*/  IADD3 R14, P1, R17, R122, RZ ;  /* 0x0000007a110e7210 */ /* 0x002fe40007f3e0ff */
[-C--:B------:R-:W-:Y:S01]  /*2a80*/  LEA.HI.X.SX32 R9, R21, R123.reuse, 0x1, P0 ;  /* 0x0000007b15097211 */ /* 0x080fe200000f0eff */
[----:B------:R-:W-:Y:S01]  /*2a90*/  IMAD R21, R129, 0x3d, RZ ;  /* 0x0000003d81157824 */ /* 0x000fe200078e02ff */
[----:B------:R-:W-:Y:S01]  /*2aa0*/  STL [R1+0x18c], R32 ;  /* 0x00018c2001007387 */ /* 0x000fe20000100800 */
[----:B------:R-:W-:-:S03]  /*2ab0*/  LEA.HI.X.SX32 R15, R17, R123, 0x1, P1 ;  /* 0x0000007b110f7211 */ /* 0x000fc600008f0eff */
[----:B------:R0:W4:Y:S04]  /*2ac0*/  LDG.E.U8 R25, desc[UR60][R10.64] ;  /* 0x0000003c0a197981 */ /* 0x000128000c1e1100 */
[----:B------:R1:W-:Y:S01]  /*2ad0*/  STL [R1+0x188], R24 ;  /* 0x0001881801007387 */ /* 0x0003e20000100800 */
[----:B------:R-:W-:Y:S01]  /*2ae0*/  IMAD R17, R129, 0x3e, RZ ;  /* 0x0000003e81117824 */ /* 0x000fe200078e02ff */
[C---:B0-----:R-:W-:Y:S02]  /*2af0*/  IADD3 R10, P0, R23.reuse, R122, RZ ;  /* 0x0000007a170a7210 */ /* 0x041fe40007f1e0ff */
[----:B------:R0:W-:Y:S04]  /*2b00*/  STL [R1+0x184], R22 ;  /* 0x0001841601007387 */ /* 0x0001e80000100800 */
[----:B-1----:R1:W5:Y:S01]  /*2b10*/  LDG.E.U8 R24, desc[UR60][R8.64] ;  /* 0x0000003c08187981 */ /* 0x002362000c1e1100 */
[----:B------:R-:W-:Y:S01]  /*2b20*/  LEA.HI.X.SX32 R11, R23, R123, 0x1, P0 ;  /* 0x0000007b170b7211 */ /* 0x000fe200000f0eff */
[----:B------:R-:W-:-:S02]  /*2b30*/  IMAD R23, R129, 0x3f, RZ ;  /* 0x0000003f81177824 */ /* 0x000fc400078e02ff */
[----:B0-----:R0:W5:Y:S01]  /*2b40*/  LDG.E.U8 R22, desc[UR60][R14.64] ;  /* 0x0000003c0e167981 */ /* 0x001162000c1e1100 */
[----:B-1----:R-:W-:-:S03]  /*2b50*/  IADD3 R8, P1, R21, R122, RZ ;  /* 0x0000007a15087210 */ /* 0x002fc60007f3e0ff */
[----:B------:R1:W-:Y:S01]  /*2b60*/  STL [R1+0x180], R20 ;  /* 0x0001801401007387 */ /* 0x0003e20000100800 */
[----:B------:R-:W-:-:S03]  /*2b70*/  LEA.HI.X.SX32 R9, R21, R123, 0x1, P1 ;  /* 0x0000007b15097211 */ /* 0x000fc600008f0eff */
[----:B------:R1:W-:Y:S01]  /*2b80*/  STL [R1+0x17c], R16 ;  /* 0x00017c1001007387 */ /* 0x0003e20000100800 */
[----:B0-----:R-:W-:-:S03]  /*2b90*/  IADD3 R14, P0, R17, R122, RZ ;  /* 0x0000007a110e7210 */ /* 0x001fc60007f1e0ff */
[----:B-1----:R0:W5:Y:S01]  /*2ba0*/  LDG.E.U8 R20, desc[UR60][R10.64] ;  /* 0x0000003c0a147981 */ /* 0x002162000c1e1100 */
[----:B------:R-:W-:-:S03]  /*2bb0*/  LEA.HI.X.SX32 R15, R17, R123, 0x1, P0 ;  /* 0x0000007b110f7211 */ /* 0x000fc600000f0eff */
[----:B------:R1:W5:Y:S01]  /*2bc0*/  LDG.E.U8 R16, desc[UR60][R8.64] ;  /* 0x0000003c08107981 */ /* 0x000362000c1e1100 */
[----:B------:R-:W-:Y:S01]  /*2bd0*/  IMAD R21, R129, 0xb0, RZ ;  /* 0x000000b081157824 */ /* 0x000fe200078e02ff */
[CC--:B0-----:R-:W-:Y:S02]  /*2be0*/  IADD3 R10, P1, R23.reuse, R122.reuse, RZ ;  /* 0x0000007a170a7210 */ /* 0x0c1fe40007f3e0ff */
[----:B------:R0:W-:Y:S02]  /*2bf0*/  STL [R1+0x178], R31 ;  /* 0x0001781f01007387 */ /* 0x0001e40000100800 */
[-C--:B------:R-:W-:Y:S02]  /*2c00*/  LEA.HI.X.SX32 R11, R23, R123.reuse, 0x1, P1 ;  /* 0x0000007b170b7211 */ /* 0x080fe400008f0eff */
[C---:B-1----:R-:W-:Y:S01]  /*2c10*/  IADD3 R8, P0, R21.reuse, R122, RZ ;  /* 0x0000007a15087210 */ /* 0x042fe20007f1e0ff */
[----:B0-----:R0:W5:Y:S03]  /*2c20*/  LDG.E.U8 R31, desc[UR60][R14.64] ;  /* 0x0000003c0e1f7981 */ /* 0x001166000c1e1100 */
[----:B------:R-:W-:Y:S01]  /*2c30*/  LEA.HI.X.SX32 R9, R21, R123, 0x1, P0 ;  /* 0x0000007b15097211 */ /* 0x000fe200000f0eff */
[----:B--2---:R1:W-:Y:S04]  /*2c40*/  STL [R1+0x174], R18 ;  /* 0x0001741201007387 */ /* 0x0043e80000100800 */
[----:B-1----:R1:W2:Y:S04]  /*2c50*/  LDG.E.U8 R18, desc[UR60][R10.64] ;  /* 0x0000003c0a127981 */ /* 0x0022a8000c1e1100 */
[----:B---3--:R3:W-:Y:S04]  /*2c60*/  STL [R1+0x318], R30 ;  /* 0x0003181e01007387 */ /* 0x0087e80000100800 */
[----:B---3--:R3:W2:Y:S01]  /*2c70*/  LDG.E.U8 R30, desc[UR60][R8.64] ;  /* 0x0000003c081e7981 */ /* 0x0086a2000c1e1100 */
[----:B------:R-:W-:-:S02]  /*2c80*/  IMAD R17, R129, 0xb1, RZ ;  /* 0x000000b181117824 */ /* 0x000fc400078e02ff */
[C---:B------:R-:W-:Y:S02]  /*2c90*/  IMAD R23, R129.reuse, 0xb2, RZ ;  /* 0x000000b281177824 */ /* 0x040fe400078e02ff */
[----:B------:R-:W-:Y:S01]  /*2ca0*/  IMAD R21, R129, 0xb3, RZ ;  /* 0x000000b381157824 */ /* 0x000fe200078e02ff */
[-C--:B0-----:R-:W-:Y:S02]  /*2cb0*/  IADD3 R14, P1, R17, R122.reuse, RZ ;  /* 0x0000007a110e7210 */ /* 0x081fe40007f3e0ff */
[-C--:B-1----:R-:W-:Y:S02]  /*2cc0*/  IADD3 R10, P0, R23, R122.reuse, RZ ;  /* 0x0000007a170a7210 */ /* 0x082fe40007f1e0ff */
[-C--:B------:R-:W-:Y:S01]  /*2cd0*/  LEA.HI.X.SX32 R15, R17, R123.reuse, 0x1, P1 ;  /* 0x0000007b110f7211 */ /* 0x080fe200008f0eff */
[----:B------:R-:W-:Y:S01]  /*2ce0*/  IMAD R17, R129, 0xb4, RZ ;  /* 0x000000b481117824 */ /* 0x000fe200078e02ff */
[----:B---3--:R-:W-:Y:S02]  /*2cf0*/  IADD3 R8, P1, R21, R122, RZ ;  /* 0x0000007a15087210 */ /* 0x008fe40007f3e0ff */
[-C--:B------:R-:W-:Y:S01]  /*2d00*/  LEA.HI.X.SX32 R11, R23, R123.reuse, 0x1, P0 ;  /* 0x0000007b170b7211 */ /* 0x080fe200000f0eff */
[----:B------:R-:W-:Y:S01]  /*2d10*/  IMAD R23, R129, 0xb5, RZ ;  /* 0x000000b581177824 */ /* 0x000fe200078e02ff */
[----:B----4-:R0:W-:Y:S01]  /*2d20*/  STL [R1+0x168], R25 ;  /* 0x0001681901007387 */ /* 0x0101e20000100800 */
[----:B------:R-:W-:Y:S01]  /*2d30*/  LEA.HI.X.SX32 R9, R21, R123, 0x1, P1 ;  /* 0x0000007b15097211 */ /* 0x000fe200008f0eff */
[----:B------:R-:W-:-:S02]  /*2d40*/  IMAD R21, R129, 0xb6, RZ ;  /* 0x000000b681157824 */ /* 0x000fc400078e02ff */
[----:B-----5:R1:W-:Y:S04]  /*2d50*/  STL [R1+0x314], R24 ;  /* 0x0003141801007387 */ /* 0x0203e80000100800 */
[----:B0-----:R0:W3:Y:S04]  /*2d60*/  LDG.E.U8 R25, desc[UR60][R14.64] ;  /* 0x0000003c0e197981 */ /* 0x0010e8000c1e1100 */
[----:B-1----:R1:W4:Y:S01]  /*2d70*/  LDG.E.U8 R24, desc[UR60][R10.64] ;  /* 0x0000003c0a187981 */ /* 0x002322000c1e1100 */
[----:B0-----:R-:W-:-:S03]  /*2d80*/  IADD3 R14, P0, R17, R122, RZ ;  /* 0x0000007a110e7210 */ /* 0x001fc60007f1e0ff */
[----:B------:R0:W-:Y:S01]  /*2d90*/  STL [R1+0x30c], R22 ;  /* 0x00030c1601007387 */ /* 0x0001e20000100800 */
[-C--:B-1----:R-:W-:Y:S02]  /*2da0*/  IADD3 R10, P1, R23, R122.reuse, RZ ;  /* 0x0000007a170a7210 */ /* 0x082fe40007f3e0ff */
[-C--:B------:R-:W-:Y:S01]  /*2db0*/  LEA.HI.X.SX32 R15, R17, R123.reuse, 0x1, P0 ;  /* 0x0000007b110f7211 */ /* 0x080fe200000f0eff */
[----:B------:R-:W-:Y:S01]  /*2dc0*/  IMAD R17, R129, 0xb7, RZ ;  /* 0x000000b781117824 */ /* 0x000fe200078e02ff */
[----:B------:R-:W-:Y:S01]  /*2dd0*/  LEA.HI.X.SX32 R11, R23, R123, 0x1, P1 ;  /* 0x0000007b170b7211 */ /* 0x000fe200008f0eff */
[----:B0-----:R0:W5:Y:S04]  /*2de0*/  LDG.E.U8 R22, desc[UR60][R8.64] ;  /* 0x0000003c08167981 */ /* 0x001168000c1e1100 */
[----:B------:R1:W-:Y:S04]  /*2df0*/  STL [R1+0x308], R20 ;  /* 0x0003081401007387 */ /* 0x0003e80000100800 */
        /* <DEDUP_REMOVED lines=14> */
[----:B------:R0:W-:Y:S04]  /*2ee0*/  STL [R1+0x2e8], R30 ;  /* 0x0002e81e01007387 */ /* 0x0001e80000100800 */
[----:B0-----:R0:W2:Y:S01]  /*2ef0*/  LDG.E.U8 R30, desc[UR60][R10.64] ;  /* 0x0000003c0a1e7981 */ /* 0x0010a2000c1e1100 */
[----:B------:R-:W-:-:S02]  /*2f00*/  IMAD R21, R129, 0xb9, RZ ;  /* 0x000000b981157824 */ /* 0x000fc400078e02ff */
[C---:B------:R-:W-:Y:S02]  /*2f10*/  IMAD R17, R129.reuse, 0xba, RZ ;  /* 0x000000ba81117824 */ /* 0x040fe400078e02ff */
[----:B------:R-:W-:Y:S01]  /*2f20*/  IMAD R23, R129, 0xbb, RZ ;  /* 0x000000bb81177824 */ /* 0x000fe200078e02ff */
[-C--:B------:R-:W-:Y:S02]  /*2f30*/  IADD3 R8, P1, R21, R122.reuse, RZ ;  /* 0x0000007a15087210 */ /* 0x080fe40007f3e0ff */
[-C--:B-1----:R-:W-:Y:S02]  /*2f40*/  IADD3 R14, P0, R17, R122.reuse, RZ ;  /* 0x0000007a110e7210 */ /* 0x082fe40007f1e0ff */
[-C--:B------:R-:W-:Y:S01]  /*2f50*/  LEA.HI.X.SX32 R9, R21, R123.reuse, 0x1, P1 ;  /* 0x0000007b15097211 */ /* 0x080fe200008f0eff */
[----:B------:R-:W-:Y:S01]  /*2f60*/  IMAD R21, R129, 0xbc, RZ ;  /* 0x000000bc81157824 */ /* 0x000fe200078e02ff */
[----:B0-----:R-:W-:Y:S02]  /*2f70*/  IADD3 R10, P1, R23, R122, RZ ;  /* 0x0000007a170a7210 */ /* 0x001fe40007f3e0ff */
[-C--:B------:R-:W-:Y:S01]  /*2f80*/  LEA.HI.X.SX32 R15, R17, R123.reuse, 0x1, P0 ;  /* 0x0000007b110f7211 */ /* 0x080fe200000f0eff */
[----:B------:R-:W-:Y:S01]  /*2f90*/  IMAD R17, R129, 0xbd, RZ ;  /* 0x000000bd81117824 */ /* 0x000fe200078e02ff */
[----:B------:R0:W2:Y:S01]  /*2fa0*/  LDG.E.U8 R32, desc[UR60][R8.64] ;  /* 0x0000003c08207981 */ /* 0x0000a2000c1e1100 */
[----:B------:R-:W-:-:S03]  /*2fb0*/  LEA.HI.X.SX32 R11, R23, R123, 0x1, P1 ;  /* 0x0000007b170b7211 */ /* 0x000fc600008f0eff */
[----:B---3--:R-:W-:Y:S04]  /*2fc0*/  STL [R1+0x2e0], R25 ;  /* 0x0002e01901007387 */ /* 0x008fe80000100800 */
[----:B----4-:R1:W-:Y:S01]  /*2fd0*/  STL [R1+0x2dc], R24 ;  /* 0x0002dc1801007387 */ /* 0x0103e20000100800 */
[----:B0-----:R-:W-:Y:S01]  /*2fe0*/  IADD3 R8, P0, R21, R122, RZ ;  /* 0x0000007a15087210 */ /* 0x001fe20007f1e0ff */
[----:B------:R-:W-:-:S03]  /*2ff0*/  IMAD R23, R129, 0xbe, RZ ;  /* 0x000000be81177824 */ /* 0x000fc600078e02ff */
[----:B------:R-:W-:Y:S01]  /*3000*/  LEA.HI.X.SX32 R9, R21, R123, 0x1, P0 ;  /* 0x0000007b15097211 */ /* 0x000fe200000f0eff */
[----:B-1----:R0:W3:Y:S01]  /*3010*/  LDG.E.U8 R24, desc[UR60][R14.64] ;  /* 0x0000003c0e187981 */ /* 0x0020e2000c1e1100 */
[----:B------:R-:W-:-:S03]  /*3020*/  IMAD R25, R129, 0xbf, RZ ;  /* 0x000000bf81197824 */ /* 0x000fc600078e02ff */
[----:B-----5:R1:W-:Y:S01]  /*3030*/  STL [R1+0x2d4], R22 ;  /* 0x0002d41601007387 */ /* 0x0203e20000100800 */
[----:B0-----:R-:W-:-:S04]  /*3040*/  IADD3 R14, P1, R17, R122, RZ ;  /* 0x0000007a110e7210 */ /* 0x001fc80007f3e0ff */
[----:B------:R-:W-:Y:S01]  /*3050*/  LEA.HI.X.SX32 R15, R17, R123, 0x1, P1 ;  /* 0x0000007b110f7211 */ /* 0x000fe200008f0eff */
[----:B-1----:R0:W4:Y:S04]  /*3060*/  LDG.E.U8 R22, desc[UR60][R10.64] ;  /* 0x0000003c0a167981 */ /* 0x002128000c1e1100 */
[----:B------:R1:W-:Y:S04]  /*3070*/  STL [R1+0x2cc], R20 ;  /* 0x0002cc1401007387 */ /* 0x0003e80000100800 */
[----:B------:R5:W-:Y:S01]  /*3080*/  STL [R1+0x2c4], R16 ;  /* 0x0002c41001007387 */ /* 0x000be20000100800 */
[----:B0-----:R-:W-:-:S03]  /*3090*/  IADD3 R10, P0, R23, R122, RZ ;  /* 0x0000007a170a7210 */ /* 0x001fc60007f1e0ff */
[----:B-1----:R0:W4:Y:S01]  /*30a0*/  LDG.E.U8 R20, desc[UR60][R8.64] ;  /* 0x0000003c08147981 */ /* 0x002122000c1e1100 */
[----:B------:R-:W-:-:S03]  /*30b0*/  LEA.HI.X.SX32 R11, R23, R123, 0x1, P0 ;  /* 0x0000007b170b7211 */ /* 0x000fc600000f0eff */
[----:B-----5:R1:W5:Y:S01]  /*30c0*/  LDG.E.U8 R16, desc[UR60][R14.64] ;  /* 0x0000003c0e107981 */ /* 0x020362000c1e1100 */
[----:B------:R-:W-:Y:S01]  /*30d0*/  IMAD.SHL.U32 R17, R129, 0x40, RZ ;  /* 0x0000004081117824 */ /* 0x000fe200078e00ff */
        /* <DEDUP_REMOVED lines=20> */
[----:B------:R-:W-:Y:S01]  /*3220*/  STL [R1+0x2a8], R32 ;  /* 0x0002a82001007387 */ /* 0x000fe20000100800 */
[----:B------:R-:W-:-:S03]  /*3230*/  LEA.HI.X.SX32 R15, R17, R123, 0x1, P1 ;  /* 0x0000007b110f7211 */ /* 0x000fc600008f0eff */
[----:B------:R0:W2:Y:S04]  /*3240*/  LDG.E.U8 R25, desc[UR60][R10.64] ;  /* 0x0000003c0a197981 */ /* 0x0000a8000c1e1100 */
[----:B---3--:R1:W-:Y:S01]  /*3250*/  STL [R1+0x2a4], R24 ;  /* 0x0002a41801007387 */ /* 0x0083e20000100800 */
[----:B------:R-:W-:Y:S01]  /*3260*/  IMAD R17, R129, 0x46, RZ ;  /* 0x0000004681117824 */ /* 0x000fe200078e02ff */
[CC--:B0-----:R-:W-:Y:S02]  /*3270*/  IADD3 R10, P0, R21.reuse, R122.reuse, RZ ;  /* 0x0000007a150a7210 */ /* 0x0c1fe40007f1e0ff */
[----:B-1----:R0:W3:Y:S02]  /*3280*/  LDG.E.U8 R24, desc[UR60][R8.64] ;  /* 0x0000003c08187981 */ /* 0x0020e4000c1e1100 */
[----:B------:R-:W-:Y:S01]  /*3290*/  LEA.HI.X.SX32 R11, R21, R123, 0x1, P0 ;  /* 0x0000007b150b7211 */ /* 0x000fe200000f0eff */
[----:B------:R-:W-:Y:S01]  /*32a0*/  IMAD R21, R129, 0x47, RZ ;  /* 0x0000004781157824 */ /* 0x000fe200078e02ff */
[----:B----4-:R1:W-:Y:S01]  /*32b0*/  STL [R1+0x29c], R22 ;  /* 0x00029c1601007387 */ /* 0x0103e20000100800 */
[----:B0-----:R-:W-:-:S04]  /*32c0*/  IADD3 R8, P1, R23, R122, RZ ;  /* 0x0000007a17087210 */ /* 0x001fc80007f3e0ff */
[----:B------:R-:W-:Y:S01]  /*32d0*/  LEA.HI.X.SX32 R9, R23, R123, 0x1, P1 ;  /* 0x0000007b17097211 */ /* 0x000fe200008f0eff */
[----:B-1----:R0:W4:Y:S04]  /*32e0*/  LDG.E.U8 R22, desc[UR60][R14.64] ;  /* 0x0000003c0e167981 */ /* 0x002128000c1e1100 */
[----:B------:R1:W-:Y:S04]  /*32f0*/  STL [R1+0x294], R20 ;  /* 0x0002941401007387 */ /* 0x0003e80000100800 */
[----:B-----5:R5:W-:Y:S01]  /*3300*/  STL [R1+0x28c], R16 ;  /* 0x00028c1001007387 */ /* 0x020be20000100800 */
[----:B0-----:R-:W-:-:S03]  /*3310*/  IADD3 R14, P0, R17, R122, RZ ;  /* 0x0000007a110e7210 */ /* 0x001fc60007f1e0ff */
[----:B-1----:R0:W4:Y:S01]  /*3320*/  LDG.E.U8 R20, desc[UR60][R10.64] ;  /* 0x0000003c0a147981 */ /* 0x002122000c1e1100 */
[----:B------:R-:W-:-:S03]  /*3330*/  LEA.HI.X.SX32 R15, R17, R123, 0x1, P0 ;  /* 0x0000007b110f7211 */ /* 0x000fc600000f0eff */
[----:B-----5:R1:W5:Y:S01]  /*3340*/  LDG.E.U8 R16, desc[UR60][R8.64] ;  /* 0x0000003c08107981 */ /* 0x020362000c1e1100 */
        /* <DEDUP_REMOVED lines=21> */
[----:B------:R0:W-:Y:S01]  /*34a0*/  STL [R1+0x304], R25 ;  /* 0x0003041901007387 */ /* 0x0001e20000100800 */
[----:B------:R-:W-:Y:S01]  /*34b0*/  LEA.HI.X.SX32 R9, R23, R123, 0x1, P1 ;  /* 0x0000007b17097211 */ /* 0x000fe200008f0eff */
[----:B------:R-:W-:-:S02]  /*34c0*/  IMAD R23, R129, 0x4e, RZ ;  /* 0x0000004e81177824 */ /* 0x000fc400078e02ff */
[----:B---3--:R1:W-:Y:S04]  /*34d0*/  STL [R1+0x2fc], R24 ;  /* 0x0002fc1801007387 */ /* 0x0083e80000100800 */
[----:B0-----:R0:W3:Y:S04]  /*34e0*/  LDG.E.U8 R25, desc[UR60][R14.64] ;  /* 0x0000003c0e197981 */ /* 0x0010e8000c1e1100 */
[----:B-1----:R1:W3:Y:S01]  /*34f0*/  LDG.E.U8 R24, desc[UR60][R10.64] ;  /* 0x0000003c0a187981 */ /* 0x0022e2000c1e1100 */
[----:B0-----:R-:W-:-:S03]  /*3500*/  IADD3 R14, P0, R17, R122, RZ ;  /* 0x0000007a110e7210 */ /* 0x001fc60007f1e0ff */
[----:B----4-:R0:W-:Y:S01]  /*3510*/  STL [R1+0x2f4], R22 ;  /* 0x0002f41601007387 */ /* 0x0101e20000100800 */
[-C--:B-1----:R-:W-:Y:S02]  /*3520*/  IADD3 R10, P1, R21, R122.reuse, RZ ;  /* 0x0000007a150a7210 */ /* 0x082fe40007f3e0ff */
[-C--:B------:R-:W-:Y:S01]  /*3530*/  LEA.HI.X.SX32 R15, R17, R123.reuse, 0x1, P0 ;  /* 0x0000007b110f7211 */ /* 0x080fe200000f0eff */
[----:B------:R-:W-:Y:S01]  /*3540*/  IMAD R17, R129, 0x4f, RZ ;  /* 0x0000004f81117824 */ /* 0x000fe200078e02ff */
[----:B------:R-:W-:Y:S01]  /*3550*/  LEA.HI.X.SX32 R11, R21, R123, 0x1, P1 ;  /* 0x0000007b150b7211 */ /* 0x000fe200008f0eff */
[----:B0-----:R0:W4:Y:S04]  /*3560*/  LDG.E.U8 R22, desc[UR60][R8.64] ;  /* 0x0000003c08167981 */ /* 0x001128000c1e1100 */
        /* <DEDUP_REMOVED lines=27> */
[----:B------:R-:W-:Y:S01]  /*3720*/  LEA.HI.X.SX32 R11, R21, R123, 0x1, P1 ;  /* 0x0000007b150b7211 */ /* 0x000fe200008f0eff */
[----:B---3--:R0:W-:Y:S01]  /*3730*/  STL [R1+0x2bc], R25 ;  /* 0x0002bc1901007387 */ /* 0x0081e20000100800 */
[----:B------:R-:W-:-:S03]  /*3740*/  IMAD R21, R129, 0xc6, RZ ;  /* 0x000000c681157824 */ /* 0x000fc600078e02ff */
[----:B------:R1:W-:Y:S04]  /*3750*/  STL [R1+0x2b4], R24 ;  /* 0x0002b41801007387 */ /* 0x0003e80000100800 */
        /* <DEDUP_REMOVED lines=16> */
[-C--:B0-----:R-:W-:Y:S01]  /*3860*/  IADD3 R8, P1, R23, R122.reuse, RZ ;  /* 0x0000007a17087210 */ /* 0x081fe20007f3e0ff */
[----:B------:R-:W-:Y:S01]  /*3870*/  IMAD R21, R129, 0xc9, RZ ;  /* 0x000000c981157824 */ /* 0x000fe200078e02ff */
[----:B------:R-:W-:Y:S02]  /*3880*/  STL [R1+0x290], R31 ;  /* 0x0002901f01007387 */ /* 0x000fe40000100800 */
[----:B------:R-:W-:Y:S02]  /*3890*/  LEA.HI.X.SX32 R9, R23, R123, 0x1, P1 ;  /* 0x0000007b17097211 */ /* 0x000fe400008f0eff */
[----:B------:R0:W5:Y:S01]  /*38a0*/  LDG.E.U8 R33, desc[UR60][R10.64] ;  /* 0x0000003c0a217981 */ /* 0x000162000c1e1100 */
[----:B-1----:R-:W-:-:S04]  /*38b0*/  IADD3 R14, P0, R17, R122, RZ ;  /* 0x0000007a110e7210 */ /* 0x002fc80007f1e0ff */
[----:B------:R-:W-:Y:S02]  /*38c0*/  LEA.HI.X.SX32 R15, R17, R123, 0x1, P0 ;  /* 0x0000007b110f7211 */ /* 0x000fe400000f0eff */
[----:B0-----:R-:W-:-:S03]  /*38d0*/  IADD3 R10, P1, R21, R122, RZ ;  /* 0x0000007a150a7210 */ /* 0x001fc60007f3e0ff */
[----:B------:R-:W5:Y:S01]  /*38e0*/  LDG.E.U8 R32, desc[UR60][R14.64] ;  /* 0x0000003c0e207981 */ /* 0x000f62000c1e1100 */
[----:B------:R-:W-:-:S03]  /*38f0*/  LEA.HI.X.SX32 R11, R21, R123, 0x1, P1 ;  /* 0x0000007b150b7211 */ /* 0x000fc600008f0eff */
[----:B--2---:R0:W-:Y:S04]  /*3900*/  STL [R1+0x284], R18 ;  /* 0x0002841201007387 */ /* 0x0041e80000100800 */
[----:B0-----:R0:W2:Y:S04]  /*3910*/  LDG.E.U8 R18, desc[UR60][R8.64] ;  /* 0x0000003c08127981 */ /* 0x0010a8000c1e1100 */
[----:B------:R1:W-:Y:S04]  /*3920*/  STL [R1+0x27c], R30 ;  /* 0x00027c1e01007387 */ /* 0x0003e80000100800 */
[----:B-1----:R1:W2:Y:S01]  /*3930*/  LDG.E.U8 R30, desc[UR60][R10.64] ;  /* 0x0000003c0a1e7981 */ /* 0x0022a2000c1e1100 */
[----:B------:R-:W-:-:S02]  /*3940*/  IMAD R23, R129, 0xca, RZ ;  /* 0x000000ca81177824 */ /* 0x000fc400078e02ff */
[----:B------:R-:W-:-:S03]  /*3950*/  IMAD R17, R129, 0xcb, RZ ;  /* 0x000000cb81117824 */ /* 0x000fc600078e02ff */
[-C--:B0-----:R-:W-:Y:S01]  /*3960*/  IADD3 R8, P0, R23, R122.reuse, RZ ;  /* 0x0000007a17087210 */ /* 0x081fe20007f1e0ff */
[----:B------:R-:W-:Y:S01]  /*3970*/  IMAD R21, R129, 0xcc, RZ ;  /* 0x000000cc81157824 */ /* 0x000fe200078e02ff */
[-C--:B------:R-:W-:Y:S02]  /*3980*/  IADD3 R14, P1, R17, R122.reuse, RZ ;  /* 0x0000007a110e7210 */ /* 0x080fe40007f3e0ff */
[-C--:B------:R-:W-:Y:S01]  /*3990*/  LEA.HI.X.SX32 R9, R23, R123.reuse, 0x1, P0 ;  /* 0x0000007b17097211 */ /* 0x080fe200000f0eff */
[----:B------:R-:W-:Y:S01]  /*39a0*/  IMAD R23, R129, 0xcd, RZ ;  /* 0x000000cd81177824 */ /* 0x000fe200078e02ff */
[-C--:B------:R-:W-:Y:S02]  /*39b0*/  LEA.HI.X.SX32 R15, R17, R123.reuse, 0x1, P1 ;  /* 0x0000007b110f7211 */ /* 0x080fe400008f0eff */
[C---:B-1----:R-:W-:Y:S01]  /*39c0*/  IADD3 R10, P0, R21.reuse, R122, RZ ;  /* 0x0000007a150a7210 */ /* 0x042fe20007f1e0ff */
[----:B---3--:R0:W-:Y:S03]  /*39d0*/  STL [R1+0x278], R25 ;  /* 0x0002781901007387 */ /* 0x0081e60000100800 */
[----:B------:R-:W-:Y:S01]  /*39e0*/  LEA.HI.X.SX32 R11, R21, R123, 0x1, P0 ;  /* 0x0000007b150b7211 */ /* 0x000fe200000f0eff */
[----:B------:R1:W-:Y:S01]  /*39f0*/  STL [R1+0x274], R24 ;  /* 0x0002741801007387 */ /* 0x0003e20000100800 */
[----:B0-----:R-:W-:-:S03]  /*3a00*/  IMAD R25, R129, 0xce, RZ ;  /* 0x000000ce81197824 */ /* 0x001fc600078e02ff */
[----:B-1----:R0:W3:Y:S01]  /*3a10*/  LDG.E.U8 R24, desc[UR60][R8.64] ;  /* 0x0000003c08187981 */ /* 0x0020e2000c1e1100 */
[----:B------:R-:W-:-:S03]  /*3a20*/  IMAD R31, R129, 0xcf, RZ ;  /* 0x000000cf811f7824 */ /* 0x000fc600078e02ff */
[----:B----4-:R1:W-:Y:S01]  /*3a30*/  STL [R1+0x270], R22 ;  /* 0x0002701601007387 */ /* 0x0103e20000100800 */
[----:B0-----:R-:W-:-:S04]  /*3a40*/  IADD3 R8, P1, R23, R122, RZ ;  /* 0x0000007a17087210 */ /* 0x001fc80007f3e0ff */
[----:B------:R-:W-:Y:S01]  /*3a50*/  LEA.HI.X.SX32 R9, R23, R123, 0x1, P1 ;  /* 0x0000007b17097211 */ /* 0x000fe200008f0eff */
[----:B-1----:R0:W4:Y:S04]  /*3a60*/  LDG.E.U8 R22, desc[UR60][R14.64] ;  /* 0x0000003c0e167981 */ /* 0x002128000c1e1100 */
[----:B------:R1:W-:Y:S01]  /*3a70*/  STL [R1+0x26c], R20 ;  /* 0x00026c1401007387 */ /* 0x0003e20000100800 */
[----:B0-----:R-:W-:-:S03]  /*3a80*/  IADD3 R14, P0, R25, R122, RZ ;  /* 0x0000007a190e7210 */ /* 0x001fc60007f1e0ff */
[----:B-----5:R0:W-:Y:S01]  /*3a90*/  STL [R1+0x268], R16 ;  /* 0x0002681001007387 */ /* 0x0201e20000100800 */
[----:B------:R-:W-:-:S03]  /*3aa0*/  LEA.HI.X.SX32 R15, R25, R123, 0x1, P0 ;  /* 0x0000007b190f7211 */ /* 0x000fc600000f0eff */
[----:B-1----:R1:W5:Y:S01]  /*3ab0*/  LDG.E.U8 R20, desc[UR60][R10.64] ;  /* 0x0000003c0a147981 */ /* 0x002362000c1e1100 */
[C---:B------:R-:W-:Y:S02]  /*3ac0*/  IMAD R17, R129.reuse, 0x50, RZ ;  /* 0x0000005081117824 */ /* 0x040fe400078e02ff */
[----:B------:R-:W-:Y:S01]  /*3ad0*/  IMAD R21, R129, 0x51, RZ ;  /* 0x0000005181157824 */ /* 0x000fe200078e02ff */
[----:B------:R1:W5:Y:S04]  /*3ae0*/  LDG.E.U8 R25, desc[UR60][R14.64] ;  /* 0x0000003c0e197981 */ /* 0x000368000c1e1100 */
[----:B0-----:R0:W5:Y:S01]  /*3af0*/  LDG.E.U8 R16, desc[UR60][R8.64] ;  /* 0x0000003c08107981 */ /* 0x001162000c1e1100 */
[----:B-1----:R-:W-:-:S04]  /*3b00*/  IADD3 R10, P1, R31, R122, RZ ;  /* 0x0000007a1f0a7210 */ /* 0x002fc80007f3e0ff */
[-C--:B------:R-:W-:Y:S01]  /*3b10*/  LEA.HI.X.SX32 R11, R31, R123.reuse, 0x1, P1 ;  /* 0x0000007b1f0b7211 */ /* 0x080fe200008f0eff */
[----:B------:R-:W-:Y:S01]  /*3b20*/  STL [R1+0x260], R33 ;  /* 0x0002602101007387 */ /* 0x000fe20000100800 */
[-C--:B------:R-:W-:Y:S02]  /*3b30*/  IADD3 R14, P1, R21, R122.reuse, RZ ;  /* 0x0000007a150e7210 */ /* 0x080fe40007f3e0ff */
[----:B0-----:R-:W-:Y:S02]  /*3b40*/  IADD3 R8, P0, R17, R122, RZ ;  /* 0x0000007a11087210 */ /* 0x001fe40007f1e0ff */
[-C--:B------:R-:W-:Y:S02]  /*3b50*/  LEA.HI.X.SX32 R15, R21, R123.reuse, 0x1, P1 ;  /* 0x0000007b150f7211 */ /* 0x080fe400008f0eff */
[----:B------:R-:W-:-:S05]  /*3b60*/  LEA.HI.X.SX32 R9, R17, R123, 0x1, P0 ;  /* 0x0000007b11097211 */ /* 0x000fca00000f0eff */
[----:B------:R-:W5:Y:S04]  /*3b70*/  LDG.E.U8 R31, desc[UR60][R8.64] ;  /* 0x0000003c081f7981 */ /* 0x000f68000c1e1100 */
[----:B--2---:R0:W-:Y:S04]  /*3b80*/  STL [R1+0x258], R18 ;  /* 0x0002581201007387 */ /* 0x0041e80000100800 */
[----:B0-----:R0:W2:Y:S04]  /*3b90*/  LDG.E.U8 R18, desc[UR60][R10.64] ;  /* 0x0000003c0a127981 */ /* 0x0010a8000c1e1100 */
[----:B------:R-:W-:Y:S04]  /*3ba0*/  STL [R1+0x250], R32 ;  /* 0x0002502001007387 */ /* 0x000fe80000100800 */
        /* <DEDUP_REMOVED lines=9> */
[-C--:B------:R-:W-:Y:S01]  /*3c40*/  LEA.HI.X.SX32 R9, R17, R123.reuse, 0x1, P1 ;  /* 0x0000007b11097211 */ /* 0x080fe200008f0eff */
[----:B------:R-:W-:Y:S01]  /*3c50*/  IMAD R17, R129, 0x56, RZ ;  /* 0x0000005681117824 */ /* 0x000fe200078e02ff */
[CC--:B-1----:R-:W-:Y:S01]  /*3c60*/  IADD3 R14, P0, R21.reuse, R122.reuse, RZ ;  /* 0x0000007a150e7210 */ /* 0x0c2fe20007f1e0ff */
[----:B---3--:R0:W-:Y:S03]  /*3c70*/  STL [R1+0x240], R24 ;  /* 0x0002401801007387 */ /* 0x0081e60000100800 */
[----:B------:R-:W-:Y:S01]  /*3c80*/  LEA.HI.X.SX32 R15, R21, R123, 0x1, P0 ;  /* 0x0000007b150f7211 */ /* 0x000fe200000f0eff */
[----:B------:R-:W-:Y:S01]  /*3c90*/  IMAD R21, R129, 0x57, RZ ;  /* 0x0000005781157824 */ /* 0x000fe200078e02ff */
[----:B0-----:R0:W3:Y:S04]  /*3ca0*/  LDG.E.U8 R24, desc[UR60][R10.64] ;  /* 0x0000003c0a187981 */ /* 0x0010e8000c1e1100 */
[----:B----4-:R1:W-:Y:S01]  /*3cb0*/  STL [R1+0x238], R22 ;  /* 0x0002381601007387 */ /* 0x0103e20000100800 */
[----:B0-----:R-:W-:-:S04]  /*3cc0*/  IADD3 R10, P1, R23, R122, RZ ;  /* 0x0000007a170a7210 */ /* 0x001fc80007f3e0ff */
[----:B------:R-:W-:Y:S01]  /*3cd0*/  LEA.HI.X.SX32 R11, R23, R123, 0x1, P1 ;  /* 0x0000007b170b7211 */ /* 0x000fe200008f0eff */
[----:B-1----:R0:W4:Y:S04]  /*3ce0*/  LDG.E.U8 R22, desc[UR60][R8.64] ;  /* 0x0000003c08167981 */ /* 0x002128000c1e1100 */
[----:B-----5:R1:W-:Y:S01]  /*3cf0*/  STL [R1+0x230], R20 ;  /* 0x0002301401007387 */ /* 0x0203e20000100800 */
[----:B0-----:R-:W-:-:S03]  /*3d00*/  IADD3 R8, P0, R17, R122, RZ ;  /* 0x0000007a11087210 */ /* 0x001fc60007f1e0ff */
[----:B------:R0:W-:Y:S01]  /*3d10*/  STL [R1+0x228], R16 ;  /* 0x0002281001007387 */ /* 0x0001e20000100800 */
[----:B------:R-:W-:-:S03]  /*3d20*/  LEA.HI.X.SX32 R9, R17, R123, 0x1, P0 ;  /* 0x0000007b11097211 */ /* 0x000fc600000f0eff */
[----:B-1----:R1:W5:Y:S01]  /*3d30*/  LDG.E.U8 R20, desc[UR60][R14.64] ;  /* 0x0000003c0e147981 */ /* 0x002362000c1e1100 */
[----:B------:R-:W-:-:S03]  /*3d40*/  IMAD R23, R129, 0x58, RZ ;  /* 0x0000005881177824 */ /* 0x000fc600078e02ff */
[----:B0-----:R0:W5:Y:S01]  /*3d50*/  LDG.E.U8 R16, desc[UR60][R10.64] ;  /* 0x0000003c0a107981 */ /* 0x001162000c1e1100 */
[----:B-1----:R-:W-:-:S03]  /*3d60*/  IADD3 R14, P1, R21, R122, RZ ;  /* 0x0000007a150e7210 */ /* 0x002fc60007f3e0ff */
[----:B------:R1:W-:Y:S01]  /*3d70*/  STL [R1+0x220], R25 ;  /* 0x0002201901007387 */ /* 0x0003e20000100800 */
[----:B------:R-:W-:Y:S01]  /*3d80*/  IMAD R17, R129, 0x59, RZ ;  /* 0x0000005981117824 */ /* 0x000fe200078e02ff */
[-C--:B------:R-:W-:Y:S02]  /*3d90*/  LEA.HI.X.SX32 R15, R21, R123.reuse, 0x1, P1 ;  /* 0x0000007b150f7211 */ /* 0x080fe400008f0eff */
[CC--:B0-----:R-:W-:Y:S01]  /*3da0*/  IADD3 R10, P0, R23.reuse, R122.reuse, RZ ;  /* 0x0000007a170a7210 */ /* 0x0c1fe20007f1e0ff */
[----:B-1----:R0:W5:Y:S03]  /*3db0*/  LDG.E.U8 R25, desc[UR60][R8.64] ;  /* 0x0000003c08197981 */ /* 0x002166000c1e1100 */
[----:B------:R-:W-:Y:S02]  /*3dc0*/  LEA.HI.X.SX32 R11, R23, R123, 0x1, P0 ;  /* 0x0000007b170b7211 */ /* 0x000fe400000f0eff */
[----:B0-----:R-:W-:-:S04]  /*3dd0*/  IADD3 R8, P1, R17, R122, RZ ;  /* 0x0000007a11087210 */ /* 0x001fc80007f3e0ff */
[----:B------:R-:W-:Y:S01]  /*3de0*/  LEA.HI.X.SX32 R9, R17, R123, 0x1, P1 ;  /* 0x0000007b11097211 */ /* 0x000fe200008f0eff */
[----:B--2---:R0:W-:Y:S04]  /*3df0*/  STL [R1+0x218], R18 ;  /* 0x0002181201007387 */ /* 0x0041e80000100800 */
[----:B0-----:R0:W2:Y:S04]  /*3e00*/  LDG.E.U8 R18, desc[UR60][R14.64] ;  /* 0x0000003c0e127981 */ /* 0x0010a8000c1e1100 */
[----:B------:R1:W-:Y:S04]  /*3e10*/  STL [R1+0x264], R31 ;  /* 0x0002641f01007387 */ /* 0x0003e80000100800 */
[----:B------:R0:W-:Y:S04]  /*3e20*/  STL [R1+0x25c], R30 ;  /* 0x00025c1e01007387 */ /* 0x0001e80000100800 */
[----:B-1----:R1:W2:Y:S04]  /*3e30*/  LDG.E.U8 R31, desc[UR60][R10.64] ;  /* 0x0000003c0a1f7981 */ /* 0x0022a8000c1e1100 */
[----:B0-----:R0:W2:Y:S01]  /*3e40*/  LDG.E.U8 R30, desc[UR60][R8.64] ;  /* 0x0000003c081e7981 */ /* 0x0010a2000c1e1100 */
[----:B------:R-:W-:-:S02]  /*3e50*/  IMAD R21, R129, 0x5a, RZ ;  /* 0x0000005a81157824 */ /* 0x000fc400078e02ff */
[----:B------:R-:W-:-:S03]  /*3e60*/  IMAD R23, R129, 0x5b, RZ ;  /* 0x0000005b81177824 */ /* 0x000fc600078e02ff */
[-C--:B------:R-:W-:Y:S01]  /*3e70*/  IADD3 R14, P0, R21, R122.reuse, RZ ;  /* 0x0000007a150e7210 */ /* 0x080fe20007f1e0ff */
[----:B------:R-:W-:Y:S01]  /*3e80*/  IMAD R17, R129, 0x5c, RZ ;  /* 0x0000005c81117824 */ /* 0x000fe200078e02ff */
[-C--:B-1----:R-:W-:Y:S02]  /*3e90*/  IADD3 R10, P1, R23, R122.reuse, RZ ;  /* 0x0000007a170a7210 */ /* 0x082fe40007f3e0ff */
[-C--:B------:R-:W-:Y:S01]  /*3ea0*/  LEA.HI.X.SX32 R15, R21, R123.reuse, 0x1, P0 ;  /* 0x0000007b150f7211 */ /* 0x080fe200000f0eff */
[----:B------:R-:W-:Y:S01]  /*3eb0*/  IMAD R21, R129, 0x5d, RZ ;  /* 0x0000005d81157824 */ /* 0x000fe200078e02ff */
[-C--:B------:R-:W-:Y:S01]  /*3ec0*/  LEA.HI.X.SX32 R11, R23, R123.reuse, 0x1, P1 ;  /* 0x0000007b170b7211 */ /* 0x080fe200008f0eff */
[----:B------:R-:W-:Y:S01]  /*3ed0*/  IMAD R23, R129, 0x5e, RZ ;  /* 0x0000005e81177824 */ /* 0x000fe200078e02ff */
[CC--:B0-----:R-:W-:Y:S01]  /*3ee0*/  IADD3 R8, P0, R17.reuse, R122.reuse, RZ ;  /* 0x0000007a11087210 */ /* 0x0c1fe20007f1e0ff */
[----:B---3--:R0:W-:Y:S03]  /*3ef0*/  STL [R1+0x254], R24 ;  /* 0x0002541801007387 */ /* 0x0081e60000100800 */
[----:B------:R-:W-:Y:S01]  /*3f00*/  LEA.HI.X.SX32 R9, R17, R123, 0x1, P0 ;  /* 0x0000007b11097211 */ /* 0x000fe200000f0eff */
[----:B------:R-:W-:Y:S01]  /*3f10*/  IMAD R17, R129, 0x5f, RZ ;  /* 0x0000005f81117824 */ /* 0x000fe200078e02ff */
[----:B0-----:R0:W3:Y:S04]  /*3f20*/  LDG.E.U8 R24, desc[UR60][R14.64] ;  /* 0x0000003c0e187981 */ /* 0x0010e8000c1e1100 */
[----:B----4-:R1:W-:Y:S01]  /*3f30*/  STL [R1+0x24c], R22 ;  /* 0x00024c1601007387 */ /* 0x0103e20000100800 */
[----:B0-----:R-:W-:-:S04]  /*3f40*/  IADD3 R14, P1, R21, R122, RZ ;  /* 0x0000007a150e7210 */ /* 0x001fc80007f3e0ff */
[----:B------:R-:W-:Y:S01]  /*3f50*/  LEA.HI.X.SX32 R15, R21, R123, 0x1, P1 ;  /* 0x0000007b150f7211 */ /* 0x000fe200008f0eff */
[----:B-1----:R0:W4:Y:S01]  /*3f60*/  LDG.E.U8 R22, desc[UR60][R10.64] ;  /* 0x0000003c0a167981 */ /* 0x002122000c1e1100 */
[----:B------:R-:W-:-:S03]  /*3f70*/  IMAD R21, R129, 0xd0, RZ ;  /* 0x000000d081157824 */ /* 0x000fc600078e02ff */
        /* <DEDUP_REMOVED lines=49> */
[-C--:B------:R-:W-:Y:S01]  /*4290*/  LEA.HI.X.SX32 R11, R23, R123.reuse, 0x1, P1 ;  /* 0x0000007b170b7211 */ /* 0x080fe200008f0eff */
[----:B------:R-:W-:Y:S01]  /*42a0*/  IMAD R23, R129, 0xda, RZ ;  /* 0x000000da81177824 */ /* 0x000fe200078e02ff */
[C---:B0-----:R-:W-:Y:S01]  /*42b0*/  IADD3 R8, P0, R17.reuse, R122, RZ ;  /* 0x0000007a11087210 */ /* 0x041fe20007f1e0ff */
[----:B-1----:R0:W5:Y:S03]  /*42c0*/  LDG.E.U8 R25, desc[UR60][R14.64] ;  /* 0x0000003c0e197981 */ /* 0x002166000c1e1100 */
[----:B------:R-:W-:-:S05]  /*42d0*/  LEA.HI.X.SX32 R9, R17, R123, 0x1, P0 ;  /* 0x0000007b11097211 */ /* 0x000fca00000f0eff */
[----:B------:R-:W5:Y:S01]  /*42e0*/  LDG.E.U8 R34, desc[UR60][R8.64] ;  /* 0x0000003c08227981 */ /* 0x000f62000c1e1100 */
[----:B0-----:R-:W-:-:S04]  /*42f0*/  IADD3 R14, P1, R21, R122, RZ ;  /* 0x0000007a150e7210 */ /* 0x001fc80007f3e0ff */
[----:B------:R-:W-:-:S05]  /*4300*/  LEA.HI.X.SX32 R15, R21, R123, 0x1, P1 ;  /* 0x0000007b150f7211 */ /* 0x000fca00008f0eff */
[----:B------:R-:W5:Y:S04]  /*4310*/  LDG.E.U8 R33, desc[UR60][R14.64] ;  /* 0x0000003c0e217981 */ /* 0x000f68000c1e1100 */
[----:B--2---:R0:W-:Y:S04]  /*4320*/  STL [R1+0x200], R18 ;  /* 0x0002001201007387 */ /* 0x0041e80000100800 */
[----:B0-----:R0:W2:Y:S02]  /*4330*/  LDG.E.U8 R18, desc[UR60][R10.64] ;  /* 0x0000003c0a127981 */ /* 0x0010a4000c1e1100 */
[----:B0-----:R-:W-:-:S02]  /*4340*/  IADD3 R10, P0, R23, R122, RZ ;  /* 0x0000007a170a7210 */ /* 0x001fc40007f1e0ff */
[----:B------:R-:W-:Y:S02]  /*4350*/  STL [R1+0x1fc], R31 ;  /* 0x0001fc1f01007387 */ /* 0x000fe40000100800 */
[----:B------:R-:W-:Y:S02]  /*4360*/  LEA.HI.X.SX32 R11, R23, R123, 0x1, P0 ;  /* 0x0000007b170b7211 */ /* 0x000fe400000f0eff */
[----:B------:R0:W-:Y:S04]  /*4370*/  STL [R1+0x1f8], R30 ;  /* 0x0001f81e01007387 */ /* 0x0001e80000100800 */
[----:B0-----:R0:W2:Y:S01]  /*4380*/  LDG.E.U8 R30, desc[UR60][R10.64] ;  /* 0x0000003c0a1e7981 */ /* 0x0010a2000c1e1100 */
[C---:B------:R-:W-:Y:S02]  /*4390*/  IMAD R17, R129.reuse, 0xdb, RZ ;  /* 0x000000db81117824 */ /* 0x040fe400078e02ff */
[----:B------:R-:W-:-:S03]  /*43a0*/  IMAD R21, R129, 0xdc, RZ ;  /* 0x000000dc81157824 */ /* 0x000fc600078e02ff */
[-C--:B------:R-:W-:Y:S02]  /*43b0*/  IADD3 R8, P1, R17, R122.reuse, RZ ;  /* 0x0000007a11087210 */ /* 0x080fe40007f3e0ff */
[-C--:B------:R-:W-:Y:S02]  /*43c0*/  IADD3 R14, P0, R21, R122.reuse, RZ ;  /* 0x0000007a150e7210 */ /* 0x080fe40007f1e0ff */
[-C--:B------:R-:W-:Y:S01]  /*43d0*/  LEA.HI.X.SX32 R9, R17, R123.reuse, 0x1, P1 ;  /* 0x0000007b11097211 */ /* 0x080fe200008f0eff */
[----:B------:R-:W-:Y:S01]  /*43e0*/  IMAD R17, R129, 0xde, RZ ;  /* 0x000000de81117824 */ /* 0x000fe200078e02ff */
[----:B------:R-:W-:Y:S01]  /*43f0*/  LEA.HI.X.SX32 R15, R21, R123, 0x1, P0 ;  /* 0x0000007b150f7211 */ /* 0x000fe200000f0eff */
[----:B------:R-:W-:Y:S02]  /*4400*/  IMAD R23, R129, 0xdd, RZ ;  /* 0x000000dd81177824 */ /* 0x000fe400078e02ff */
[----:B------:R1:W2:Y:S03]  /*4410*/  LDG.E.U8 R32, desc[UR60][R8.64] ;  /* 0x0000003c08207981 */ /* 0x0002a6000c1e1100 */
[-C--:B0-----:R-:W-:Y:S01]  /*4420*/  IADD3 R10, P1, R23, R122.reuse, RZ ;  /* 0x0000007a170a7210 */ /* 0x081fe20007f3e0ff */
[----:B---3--:R0:W-:Y:S01]  /*4430*/  STL [R1+0x1f4], R24 ;  /* 0x0001f41801007387 */ /* 0x0081e20000100800 */
[----:B-1----:R-:W-:-:S04]  /*4440*/  IADD3 R8, P0, R17, R122, RZ ;  /* 0x0000007a11087210 */ /* 0x002fc80007f1e0ff */
[-C--:B------:R-:W-:Y:S01]  /*4450*/  LEA.HI.X.SX32 R9, R17, R123.reuse, 0x1, P0 ;  /* 0x0000007b11097211 */ /* 0x080fe200000f0eff */
[----:B------:R-:W-:Y:S01]  /*4460*/  IMAD R17, R129, 0xdf, RZ ;  /* 0x000000df81117824 */ /* 0x000fe200078e02ff */
[----:B----4-:R1:W-:Y:S01]  /*4470*/  STL [R1+0x1f0], R22 ;  /* 0x0001f01601007387 */ /* 0x0103e20000100800 */
[----:B------:R-:W-:Y:S01]  /*4480*/  LEA.HI.X.SX32 R11, R23, R123, 0x1, P1 ;  /* 0x0000007b170b7211 */ /* 0x000fe200008f0eff */
[C---:B------:R-:W-:Y:S02]  /*4490*/  IMAD R21, R129.reuse, 0x60, RZ ;  /* 0x0000006081157824 */ /* 0x040fe400078e02ff */
[C---:B------:R-:W-:Y:S02]  /*44a0*/  IMAD R23, R129.reuse, 0x61, RZ ;  /* 0x0000006181177824 */ /* 0x040fe400078e02ff */
[----:B------:R-:W-:Y:S01]  /*44b0*/  IMAD R31, R129, 0x63, RZ ;  /* 0x00000063811f7824 */ /* 0x000fe200078e02ff */
[----:B0-----:R-:W3:Y:S04]  /*44c0*/  LDG.E.U8 R24, desc[UR60][R10.64] ;  /* 0x0000003c0a187981 */ /* 0x001ee8000c1e1100 */
[----:B-1----:R-:W4:Y:S04]  /*44d0*/  LDG.E.U8 R22, desc[UR60][R8.64] ;  /* 0x0000003c08167981 */ /* 0x002f28000c1e1100 */
[----:B-----5:R0:W-:Y:S04]  /*44e0*/  STL [R1+0x1ec], R20 ;  /* 0x0001ec1401007387 */ /* 0x0201e80000100800 */
[----:B------:R1:W-:Y:S04]  /*44f0*/  STL [R1+0x1e8], R16 ;  /* 0x0001e81001007387 */ /* 0x0003e80000100800 */
[----:B0-----:R0:W5:Y:S01]  /*4500*/  LDG.E.U8 R20, desc[UR60][R14.64] ;  /* 0x0000003c0e147981 */ /* 0x001162000c1e1100 */
[----:B-1----:R-:W-:-:S04]  /*4510*/  IADD3 R16, P1, R17, R122, RZ ;  /* 0x0000007a11107210 */ /* 0x002fc80007f3e0ff */
[-C--:B------:R-:W-:Y:S01]  /*4520*/  LEA.HI.X.SX32 R17, R17, R123.reuse, 0x1, P1 ;  /* 0x0000007b11117211 */ /* 0x080fe200008f0eff */
[----:B------:R1:W-:Y:S01]  /*4530*/  STL [R1+0x1e4], R25 ;  /* 0x0001e41901007387 */ /* 0x0003e20000100800 */
[-C--:B0-----:R-:W-:Y:S02]  /*4540*/  IADD3 R14, P0, R21, R122.reuse, RZ ;  /* 0x0000007a150e7210 */ /* 0x081fe40007f1e0ff */
[----:B------:R-:W-:Y:S02]  /*4550*/  IADD3 R10, P1, R23, R122, RZ ;  /* 0x0000007a170a7210 */ /* 0x000fe40007f3e0ff */
[-C--:B------:R-:W-:Y:S01]  /*4560*/  LEA.HI.X.SX32 R15, R21, R123.reuse, 0x1, P0 ;  /* 0x0000007b150f7211 */ /* 0x080fe200000f0eff */
[----:B-1----:R-:W-:Y:S01]  /*4570*/  IMAD R25, R129, 0x62, RZ ;  /* 0x0000006281197824 */ /* 0x002fe200078e02ff */
[----:B------:R-:W-:-:S03]  /*4580*/  LEA.HI.X.SX32 R11, R23, R123, 0x1, P1 ;  /* 0x0000007b170b7211 */ /* 0x000fc600008f0eff */
[----:B------:R-:W4:Y:S01]  /*4590*/  LDG.E.U8 R69, desc[UR60][R14.64] ;  /* 0x0000003c0e457981 */ /* 0x000f22000c1e1100 */
[----:B------:R-:W-:-:S03]  /*45a0*/  IADD3 R8, P2, R25, R122, RZ ;  /* 0x0000007a19087210 */ /* 0x000fc60007f5e0ff */
[----:B------:R-:W4:Y:S01]  /*45b0*/  LDG.E.U8 R60, desc[UR60][R10.64] ;  /* 0x0000003c0a3c7981 */ /* 0x000f22000c1e1100 */
[----:B------:R-:W-:-:S05]  /*45c0*/  LEA.HI.X.SX32 R9, R25, R123, 0x1, P2 ;  /* 0x0000007b19097211 */ /* 0x000fca00010f0eff */
[----:B------:R-:W4:Y:S04]  /*45d0*/  LDG.E.U8 R38, desc[UR60][R8.64] ;  /* 0x0000003c08267981 */ /* 0x000f28000c1e1100 */
[----:B--2---:R0:W-:Y:S04]  /*45e0*/  STL [R1+0x1e0], R18 ;  /* 0x0001e01201007387 */ /* 0x0041e80000100800 */
[----:B0-----:R0:W2:Y:S04]  /*45f0*/  LDG.E.U8 R18, desc[UR60][R16.64] ;  /* 0x0000003c10127981 */ /* 0x0010a8000c1e1100 */
[----:B------:R-:W-:Y:S01]  /*4600*/  STL [R1+0x1dc], R34 ;  /* 0x0001dc2201007387 */ /* 0x000fe20000100800 */
[----:B0-----:R-:W-:-:S03]  /*4610*/  IADD3 R16, P0, R31, R122, RZ ;  /* 0x0000007a1f107210 */ /* 0x001fc60007f1e0ff */
[----:B------:R0:W-:Y:S01]  /*4620*/  STL [R1+0x1d8], R33 ;  /* 0x0001d82101007387 */ /* 0x0001e20000100800 */
[----:B------:R-:W-:-:S03]  /*4630*/  LEA.HI.X.SX32 R17, R31, R123, 0x1, P0 ;  /* 0x0000007b1f117211 */ /* 0x000fc600000f0eff */
[----:B------:R1:W-:Y:S01]  /*4640*/  STL [R1+0x1d4], R30 ;  /* 0x0001d41e01007387 */ /* 0x0003e20000100800 */
[C---:B------:R-:W-:Y:S02]  /*4650*/  IMAD R21, R129.reuse, 0x64, RZ ;  /* 0x0000006481157824 */ /* 0x040fe400078e02ff */
[C---:B------:R-:W-:Y:S02]  /*4660*/  IMAD R23, R129.reuse, 0x65, RZ ;  /* 0x0000006581177824 */ /* 0x040fe400078e02ff */
[----:B------:R-:W-:Y:S01]  /*4670*/  IMAD R25, R129, 0x66, RZ ;  /* 0x0000006681197824 */ /* 0x000fe200078e02ff */
[----:B0-----:R-:W0:Y:S01]  /*4680*/  LDC R33, c[0x0][0x248] ;  /* 0x00009200ff217b82 */ /* 0x001e220000000800 */
[----:B-1----:R1:W2:Y:S01]  /*4690*/  LDG.E.U8 R30, desc[UR60][R16.64] ;  /* 0x0000003c101e7981 */ /* 0x0022a2000c1e1100 */
[-C--:B------:R-:W-:Y:S02]  /*46a0*/  IADD3 R8, P0, R21, R122.reuse, RZ ;  /* 0x0000007a15087210 */ /* 0x080fe40007f1e0ff */
[----:B------:R-:W-:-:S02]  /*46b0*/  IADD3 R10, P1, R23, R122, RZ ;  /* 0x0000007a170a7210 */ /* 0x000fc40007f3e0ff */
[-C--:B------:R-:W-:Y:S02]  /*46c0*/  LEA.HI.X.SX32 R9, R21, R123.reuse, 0x1, P0 ;  /* 0x0000007b15097211 */ /* 0x080fe400000f0eff */
[----:B------:R-:W-:Y:S01]  /*46d0*/  LEA.HI.X.SX32 R11, R23, R123, 0x1, P1 ;  /* 0x0000007b170b7211 */ /* 0x000fe200008f0eff */
[----:B------:R-:W-:Y:S01]  /*46e0*/  IMAD R31, R129, 0x67, RZ ;  /* 0x00000067811f7824 */ /* 0x000fe200078e02ff */
[-C--:B------:R-:W-:Y:S01]  /*46f0*/  IADD3 R14, P2, R25, R122.reuse, RZ ;  /* 0x0000007a190e7210 */ /* 0x080fe20007f5e0ff */
[----:B------:R3:W2:Y:S01]  /*4700*/  LDG.E.U8 R68, desc[UR60][R8.64] ;  /* 0x0000003c08447981 */ /* 0x0006a2000c1e1100 */
[----:B------:R-:W2:Y:S03]  /*4710*/  LDC R21, c[0x0][0x248] ;  /* 0x00009200ff157b82 */ /* 0x000ea60000000800 */
[----:B------:R3:W2:Y:S01]  /*4720*/  LDG.E.U8 R61, desc[UR60][R10.64] ;  /* 0x0000003c0a3d7981 */ /* 0x0006a2000c1e1100 */
[----:B-1----:R-:W-:-:S02]  /*4730*/  IADD3 R16, P0, R31, R122, RZ ;  /* 0x0000007a1f107210 */ /* 0x002fc40007f1e0ff */
[-C--:B------:R-:W-:Y:S02]  /*4740*/  LEA.HI.X.SX32 R15, R25, R123.reuse, 0x1, P2 ;  /* 0x0000007b190f7211 */ /* 0x080fe400010f0eff */
[----:B------:R-:W-:Y:S01]  /*4750*/  LEA.HI.X.SX32 R17, R31, R123, 0x1, P0 ;  /* 0x0000007b1f117211 */ /* 0x000fe200000f0eff */
[----:B------:R1:W-:Y:S01]  /*4760*/  STL [R1+0x1d0], R32 ;  /* 0x0001d02001007387 */ /* 0x0003e20000100800 */
[----:B------:R-:W-:-:S03]  /*4770*/  IMAD R23, R129, 0x68, RZ ;  /* 0x0000006881177824 */ /* 0x000fc600078e02ff */
[----:B------:R3:W2:Y:S04]  /*4780*/  LDG.E.U8 R34, desc[UR60][R14.64] ;  /* 0x0000003c0e227981 */ /* 0x0006a8000c1e1100 */
[----:B-1----:R1:W2:Y:S01]  /*4790*/  LDG.E.U8 R32, desc[UR60][R16.64] ;  /* 0x0000003c10207981 */ /* 0x0022a2000c1e1100 */
[----:B------:R-:W-:Y:S01]  /*47a0*/  IMAD R25, R129, 0x69, RZ ;  /* 0x0000006981197824 */ /* 0x000fe200078e02ff */
[----:B---3--:R-:W-:Y:S01]  /*47b0*/  IADD3 R8, P0, R23, R122, RZ ;  /* 0x0000007a17087210 */ /* 0x008fe20007f1e0ff */
[----:B------:R-:W-:-:S03]  /*47c0*/  IMAD R31, R129, 0x6a, RZ ;  /* 0x0000006a811f7824 */ /* 0x000fc600078e02ff */
[-C--:B------:R-:W-:Y:S02]  /*47d0*/  IADD3 R10, P1, R25, R122.reuse, RZ ;  /* 0x0000007a190a7210 */ /* 0x080fe40007f3e0ff */
[-C--:B------:R-:W-:Y:S02]  /*47e0*/  LEA.HI.X.SX32 R9, R23, R123.reuse, 0x1, P0 ;  /* 0x0000007b17097211 */ /* 0x080fe400000f0eff */
[-C--:B------:R-:W-:Y:S02]  /*47f0*/  IADD3 R14, P0, R31, R122.reuse, RZ ;  /* 0x0000007a1f0e7210 */ /* 0x080fe40007f1e0ff */
[-C--:B------:R-:W-:Y:S01]  /*4800*/  LEA.HI.X.SX32 R11, R25, R123.reuse, 0x1, P1 ;  /* 0x0000007b190b7211 */ /* 0x080fe200008f0eff */
[----:B------:R3:W3:Y:S01]  /*4810*/  LDG.E.U8 R70, desc[UR60][R8.64] ;  /* 0x0000003c08467981 */ /* 0x0006e2000c1e1100 */
[----:B------:R-:W-:Y:S01]  /*4820*/  LEA.HI.X.SX32 R15, R31, R123, 0x1, P0 ;  /* 0x0000007b1f0f7211 */ /* 0x000fe200000f0eff */
[----:B0-----:R-:W-:Y:S01]  /*4830*/  IMAD R33, R33, 0x10b, RZ ;  /* 0x0000010b21217824 */ /* 0x001fe200078e02ff */
[----:B------:R-:W0:Y:S01]  /*4840*/  LDC R25, c[0x0][0x248] ;  /* 0x00009200ff197b82 */ /* 0x000e220000000800 */
[----:B-----5:R5:W-:Y:S04]  /*4850*/  STL [R1+0x1cc], R20 ;  /* 0x0001cc1401007387 */ /* 0x020be80000100800 */
[----:B------:R1:W-:Y:S04]  /*4860*/  STL [R1+0x1c8], R24 ;  /* 0x0001c81801007387 */ /* 0x0003e80000100800 */
[----:B----4-:R4:W-:Y:S01]  /*4870*/  STL [R1+0x1c4], R22 ;  /* 0x0001c41601007387 */ /* 0x0109e20000100800 */
[----:B-----5:R-:W5:Y:S08]  /*4880*/  LDC R20, c[0x0][0x248] ;  /* 0x00009200ff147b82 */ /* 0x020f700000000800 */
[----:B-1----:R-:W1:Y:S01]  /*4890*/  LDC R24, c[0x0][0x248] ;  /* 0x00009200ff187b82 */ /* 0x002e620000000800 */
[----:B------:R-:W-:-:S07]  /*48a0*/  IADD3 R16, P2, R33, R122, RZ ;  /* 0x0000007a21107210 */ /* 0x000fce0007f5e0ff */
[----:B----4-:R-:W4:Y:S01]  /*48b0*/  LDC R22, c[0x0][0x248] ;  /* 0x00009200ff167b82 */ /* 0x010f220000000800 */
[----:B--2---:R2:W-:Y:S04]  /*48c0*/  STL [R1+0x1c0], R18 ;  /* 0x0001c01201007387 */ /* 0x0045e80000100800 */
[----:B------:R-:W-:Y:S04]  /*48d0*/  STL [R1+0x1bc], R69 ;  /* 0x0001bc4501007387 */ /* 0x000fe80000100800 */
[----:B------:R0:W-:Y:S01]  /*48e0*/  STL [R1+0x1b8], R60 ;  /* 0x0001b83c01007387 */ /* 0x0001e20000100800 */
[----:B--2---:R-:W2:Y:S03]  /*48f0*/  LDC R18, c[0x0][0x248] ;  /* 0x00009200ff127b82 */ /* 0x004ea60000000800 */
[----:B------:R-:W-:Y:S04]  /*4900*/  STL [R1+0x1b4], R38 ;  /* 0x0001b42601007387 */ /* 0x000fe80000100800 */
[----:B0-----:R-:W4:Y:S04]  /*4910*/  LDG.E.U8 R60, desc[UR60][R10.64] ;  /* 0x0000003c0a3c7981 */ /* 0x001f28000c1e1100 */
[----:B------:R0:W-:Y:S04]  /*4920*/  STL [R1+0x1b0], R30 ;  /* 0x0001b01e01007387 */ /* 0x0001e80000100800 */
[----:B0-----:R0:W4:Y:S01]  /*4930*/  LDG.E.U8 R30, desc[UR60][R14.64] ;  /* 0x0000003c0e1e7981 */ /* 0x001122000c1e1100 */
[----:B-----5:R-:W-:-:S02]  /*4940*/  IMAD R23, R20, 0x110, RZ ;  /* 0x0000011014177824 */ /* 0x020fc400078e02ff */
[----:B------:R-:W5:Y:S01]  /*4950*/  LDC R20, c[0x0][0x248] ;  /* 0x00009200ff147b82 */ /* 0x000f620000000800 */
[-C--:B------:R-:W-:Y:S02]  /*4960*/  LEA.HI.X.SX32 R17, R33, R123.reuse, 0x1, P2 ;  /* 0x0000007b21117211 */ /* 0x080fe400010f0eff */
[CC--:B---3--:R-:W-:Y:S01]  /*4970*/  IADD3 R8, P1, R23.reuse, R122.reuse, RZ ;  /* 0x0000007a17087210 */ /* 0x0c8fe20007f3e0ff */
[----:B-1----:R-:W-:Y:S02]  /*4980*/  IMAD R31, R24, 0x111, RZ ;  /* 0x00000111181f7824 */ /* 0x002fe400078e02ff */
[----:B------:R1:W3:Y:S01]  /*4990*/  LDG.E.U8 R38, desc[UR60][R16.64] ;  /* 0x0000003c10267981 */ /* 0x0002e2000c1e1100 */
[----:B------:R-:W-:Y:S01]  /*49a0*/  LEA.HI.X.SX32 R9, R23, R123, 0x1, P1 ;  /* 0x0000007b17097211 */ /* 0x000fe200008f0eff */
[----:B------:R-:W5:Y:S02]  /*49b0*/  LDC R24, c[0x0][0x248] ;  /* 0x00009200ff187b82 */ /* 0x000f640000000800 */
[----:B------:R-:W-:Y:S01]  /*49c0*/  STL [R1+0x1ac], R68 ;  /* 0x0001ac4401007387 */ /* 0x000fe20000100800 */
[----:B0-----:R-:W-:-:S05]  /*49d0*/  IADD3 R14, P0, R31, R122, RZ ;  /* 0x0000007a1f0e7210 */ /* 0x001fca0007f1e0ff */
[----:B-1----:R-:W0:Y:S01]  /*49e0*/  LDC R17, c[0x0][0x248] ;  /* 0x00009200ff117b82 */ /* 0x002e220000000800 */
[----:B------:R2:W-:Y:S07]  /*49f0*/  STL [R1+0x1a8], R61 ;  /* 0x0001a83d01007387 */ /* 0x0005ee0000100800 */
[----:B------:R-:W1:Y:S01]  /*4a00*/  LDC R23, c[0x0][0x248] ;  /* 0x00009200ff177b82 */ /* 0x000e620000000800 */
[----:B------:R4:W3:Y:S01]  /*4a10*/  LDG.E.U8 R113, desc[UR60][R8.64] ;  /* 0x0000003c08717981 */ /* 0x0008e2000c1e1100 */
[----:B--2---:R-:W-:Y:S01]  /*4a20*/  IMAD R61, R18, 0x114, RZ ;  /* 0x00000114123d7824 */ /* 0x004fe200078e02ff */
[----:B------:R-:W-:Y:S01]  /*4a30*/  LEA.HI.X.SX32 R15, R31, R123, 0x1, P0 ;  /* 0x0000007b1f0f7211 */ /* 0x000fe200000f0eff */
[----:B----4-:R-:W-:-:S04]  /*4a40*/  IMAD R33, R22, 0x112, RZ ;  /* 0x0000011216217824 */ /* 0x010fc800078e02ff */
[----:B------:R-:W2:Y:S01]  /*4a50*/  LDC R22, c[0x0][0x248] ;  /* 0x00009200ff167b82 */ /* 0x000ea20000000800 */
[----:B------:R-:W-:Y:S01]  /*4a60*/  IADD3 R8, P0, R61, R122, RZ ;  /* 0x0000007a3d087210 */ /* 0x000fe20007f1e0ff */
[----:B------:R-:W-:-:S03]  /*4a70*/  IMAD R25, R25, 0x115, RZ ;  /* 0x0000011519197824 */ /* 0x000fc600078e02ff */
[-C--:B------:R-:W-:Y:S01]  /*4a80*/  LEA.HI.X.SX32 R9, R61, R123.reuse, 0x1, P0 ;  /* 0x0000007b3d097211 */ /* 0x080fe200000f0eff */
[----:B------:R-:W-:Y:S01]  /*4a90*/  IMAD R21, R21, 0x113, RZ ;  /* 0x0000011315157824 */ /* 0x000fe200078e02ff */
[----:B------:R4:W-:Y:S01]  /*4aa0*/  STL [R1+0x1a4], R34 ;  /* 0x0001a42201007387 */ /* 0x0009e20000100800 */
[-C--:B------:R-:W-:Y:S01]  /*4ab0*/  IADD3 R68, P1, R33, R122.reuse, RZ ;  /* 0x0000007a21447210 */ /* 0x080fe20007f3e0ff */
[----:B-----5:R-:W-:Y:S01]  /*4ac0*/  IMAD R31, R20, 0x116, RZ ;  /* 0x00000116141f7824 */ /* 0x020fe200078e02ff */
[----:B------:R-:W5:Y:S01]  /*4ad0*/  LDC R18, c[0x0][0x248] ;  /* 0x00009200ff127b82 */ /* 0x000f620000000800 */
[----:B------:R1:W-:Y:S01]  /*4ae0*/  STL [R1+0x1a0], R32 ;  /* 0x0001a02001007387 */ /* 0x0003e20000100800 */
[-C--:B------:R-:W-:Y:S02]  /*4af0*/  IADD3 R10, P2, R21, R122.reuse, RZ ;  /* 0x0000007a150a7210 */ /* 0x080fe40007f5e0ff */
[-C--:B------:R-:W-:Y:S02]  /*4b00*/  LEA.HI.X.SX32 R69, R33, R123.reuse, 0x1, P1 ;  /* 0x0000007b21457211 */ /* 0x080fe400008f0eff */
[----:B------:R-:W-:Y:S01]  /*4b10*/  IADD3 R16, P1, R31, R122, RZ ;  /* 0x0000007a1f107210 */ /* 0x000fe20007f3e0ff */
[----:B----4-:R4:W3:Y:S01]  /*4b20*/  LDG.E.U8 R34, desc[UR60][R14.64] ;  /* 0x0000003c0e227981 */ /* 0x0108e2000c1e1100 */
[----:B-1----:R-:W-:Y:S01]  /*4b30*/  IMAD R23, R23, 0x118, RZ ;  /* 0x0000011817177824 */ /* 0x002fe200078e02ff */
[----:B------:R-:W1:Y:S02]  /*4b40*/  LDC R20, c[0x0][0x248] ;  /* 0x00009200ff147b82 */ /* 0x000e640000000800 */
[----:B------:R0:W3:Y:S01]  /*4b50*/  LDG.E.U8 R32, desc[UR60][R8.64] ;  /* 0x0000003c08207981 */ /* 0x0000e2000c1e1100 */
[----:B------:R-:W-:-:S03]  /*4b60*/  LEA.HI.X.SX32 R11, R21, R123, 0x1, P2 ;  /* 0x0000007b150b7211 */ /* 0x000fc600010f0eff */
[----:B------:R-:W-:Y:S02]  /*4b70*/  STL [R1+0x19c], R70 ;  /* 0x00019c4601007387 */ /* 0x000fe40000100800 */
[----:B------:R-:W1:Y:S01]  /*4b80*/  LDC R21, c[0x0][0x248] ;  /* 0x00009200ff157b82 */ /* 0x000e620000000800 */
[----:B----4-:R-:W-:Y:S01]  /*4b90*/  IMAD R15, R24, 0x117, RZ ;  /* 0x00000117180f7824 */ /* 0x010fe200078e02ff */
[----:B------:R4:W3:Y:S01]  /*4ba0*/  LDG.E.U8 R33, desc[UR60][R10.64] ;  /* 0x0000003c0a217981 */ /* 0x0008e2000c1e1100 */
[----:B0-----:R-:W-:-:S03]  /*4bb0*/  IADD3 R8, P0, R25, R122, RZ ;  /* 0x0000007a19087210 */ /* 0x001fc60007f1e0ff */
[----:B------:R-:W3:Y:S01]  /*4bc0*/  LDG.E.U8 R68, desc[UR60][R68.64] ;  /* 0x0000003c44447981 */ /* 0x000ee2000c1e1100 */
[-C--:B------:R-:W-:Y:S01]  /*4bd0*/  LEA.HI.X.SX32 R9, R25, R123.reuse, 0x1, P0 ;  /* 0x0000007b19097211 */ /* 0x080fe200000f0eff */
[----:B------:R-:W-:Y:S01]  /*4be0*/  IMAD R25, R17, 0x119, RZ ;  /* 0x0000011911197824 */ /* 0x000fe200078e02ff */
[----:B------:R-:W-:Y:S01]  /*4bf0*/  LEA.HI.X.SX32 R17, R31, R123, 0x1, P1 ;  /* 0x0000007b1f117211 */ /* 0x000fe200008f0eff */
[----:B------:R-:W0:Y:S01]  /*4c00*/  LDC R61, c[0x0][0x248] ;  /* 0x00009200ff3d7b82 */ /* 0x000e220000000800 */
[-C--:B----4-:R-:W-:Y:S01]  /*4c10*/  IADD3 R10, P1, R23, R122.reuse, RZ ;  /* 0x0000007a170a7210 */ /* 0x090fe20007f3e0ff */
[----:B------:R4:W3:Y:S01]  /*4c20*/  LDG.E.U8 R112, desc[UR60][R8.64] ;  /* 0x0000003c08707981 */ /* 0x0008e2000c1e1100 */
[----:B------:R-:W-:-:S03]  /*4c30*/  IADD3 R14, P0, R15, R122, RZ ;  /* 0x0000007a0f0e7210 */ /* 0x000fc60007f1e0ff */
[----:B------:R2:W3:Y:S01]  /*4c40*/  LDG.E.U8 R31, desc[UR60][R16.64] ;  /* 0x0000003c101f7981 */ /* 0x0004e2000c1e1100 */
[-C--:B------:R-:W-:Y:S02]  /*4c50*/  LEA.HI.X.SX32 R11, R23, R123.reuse, 0x1, P1 ;  /* 0x0000007b170b7211 */ /* 0x080fe400008f0eff */
[C---:B----4-:R-:W-:Y:S01]  /*4c60*/  IADD3 R8, P2, R25.reuse, R122, RZ ;  /* 0x0000007a19087210 */ /* 0x050fe20007f5e0ff */
[----:B--2---:R-:W2:Y:S03]  /*4c70*/  LDC R16, c[0x0][0x248] ;  /* 0x00009200ff107b82 */ /* 0x004ea60000000800 */
[-C--:B------:R-:W-:Y:S01]  /*4c80*/  LEA.HI.X.SX32 R9, R25, R123.reuse, 0x1, P2 ;  /* 0x0000007b19097211 */ /* 0x080fe200010f0eff */
[----:B------:R-:W-:Y:S01]  /*4c90*/  IMAD R23, R22, 0x11a, RZ ;  /* 0x0000011a16177824 */ /* 0x000fe200078e02ff */
[----:B------:R-:W-:Y:S01]  /*4ca0*/  LEA.HI.X.SX32 R15, R15, R123, 0x1, P0 ;  /* 0x0000007b0f0f7211 */ /* 0x000fe200000f0eff */
[----:B-----5:R-:W-:Y:S01]  /*4cb0*/  IMAD R18, R18, 0x11c, RZ ;  /* 0x0000011c12127824 */ /* 0x020fe200078e02ff */
[----:B------:R-:W4:Y:S01]  /*4cc0*/  LDG.E.U8 R111, desc[UR60][R10.64] ;  /* 0x0000003c0a6f7981 */ /* 0x000f22000c1e1100 */
[----:B------:R-:W5:Y:S03]  /*4cd0*/  LDC R17, c[0x0][0x248] ;  /* 0x00009200ff117b82 */ /* 0x000f660000000800 */
[----:B------:R1:W4:Y:S02]  /*4ce0*/  LDG.E.U8 R69, desc[UR60][R14.64] ;  /* 0x0000003c0e457981 */ /* 0x000324000c1e1100 */
[----:B-1----:R-:W-:-:S02]  /*4cf0*/  IMAD R21, R21, 0x11b, RZ ;  /* 0x0000011b15157824 */ /* 0x002fc400078e02ff */
[----:B------:R-:W-:Y:S01]  /*4d00*/  IMAD R20, R20, 0x11d, RZ ;  /* 0x0000011d14147824 */ /* 0x000fe200078e02ff */
[----:B------:R-:W1:Y:S08]  /*4d10*/  LDC R22, c[0x0][0x248] ;  /* 0x00009200ff167b82 */ /* 0x000e700000000800 */
[----:B------:R-:W0:Y:S08]  /*4d20*/  LDC R15, c[0x0][0x248] ;  /* 0x00009200ff0f7b82 */ /* 0x000e300000000800 */
[----:B------:R-:W1:Y:S01]  /*4d30*/  LDC R14, c[0x0][0x248] ;  /* 0x00009200ff0e7b82 */ /* 0x000e620000000800 */
[----:B--2---:R-:W-:Y:S01]  /*4d40*/  IMAD R16, R16, 0x11e, RZ ;  /* 0x0000011e10107824 */ /* 0x004fe200078e02ff */
[----:B------:R-:W-:-:S04]  /*4d50*/  IADD3 R10, P2, R20, R122, RZ ;  /* 0x0000007a140a7210 */ /* 0x000fc80007f5e0ff */
[----:B------:R-:W-:Y:S02]  /*4d60*/  LEA.HI.X.SX32 R11, R20, R123, 0x1, P2 ;  /* 0x0000007b140b7211 */ /* 0x000fe400010f0eff */
[----:B------:R-:W2:Y:S01]  /*4d70*/  LDC R20, c[0x0][0x248] ;  /* 0x00009200ff147b82 */ /* 0x000ea20000000800 */
[----:B-----5:R-:W-:Y:S02]  /*4d80*/  IMAD R17, R17, 0x191, RZ ;  /* 0x0000019111117824 */ /* 0x020fe400078e02ff */
[----:B------:R1:W5:Y:S01]  /*4d90*/  LDG.E.U8 R24, desc[UR60][R10.64] ;  /* 0x0000003c0a187981 */ /* 0x000362000c1e1100 */
[----:B0-----:R-:W-:Y:S02]  /*4da0*/  IMAD R15, R15, 0x11f, RZ ;  /* 0x0000011f0f0f7824 */ /* 0x001fe400078e02ff */
[----:B-1----:R-:W-:Y:S01]  /*4db0*/  IMAD R11, R14, 0x190, RZ ;  /* 0x000001900e0b7824 */ /* 0x002fe200078e02ff */
[-C--:B------:R-:W-:Y:S01]  /*4dc0*/  IADD3 R10, P2, R17, R122.reuse, RZ ;  /* 0x0000007a110a7210 */ /* 0x080fe20007f5e0ff */
[----:B------:R0:W-:Y:S02]  /*4dd0*/  STL [R1+0x198], R60 ;  /* 0x0001983c01007387 */ /* 0x0001e40000100800 */
[----:B0-----:R-:W0:Y:S02]  /*4de0*/  LDC R60, c[0x0][0x248] ;  /* 0x00009200ff3c7b82 */ /* 0x001e240000000800 */
[----:B------:R1:W-:Y:S04]  /*4df0*/  STL [R1+0x194], R30 ;  /* 0x0001941e01007387 */ /* 0x0003e80000100800 */
[----:B-1----:R1:W4:Y:S02]  /*4e00*/  LDG.E.U8 R30, desc[UR60][R8.64] ;  /* 0x0000003c081e7981 */ /* 0x002324000c1e1100 */
[----:B-1----:R-:W-:-:S04]  /*4e10*/  IADD3 R8, P0, R23, R122, RZ ;  /* 0x0000007a17087210 */ /* 0x002fc80007f1e0ff */
[----:B------:R-:W-:-:S05]  /*4e20*/  LEA.HI.X.SX32 R9, R23, R123, 0x1, P0 ;  /* 0x0000007b17097211 */ /* 0x000fca00000f0eff */
[----:B------:R1:W5:Y:S01]  /*4e30*/  LDG.E.U8 R25, desc[UR60][R8.64] ;  /* 0x0000003c08197981 */ /* 0x000362000c1e1100 */
[-C--:B------:R-:W-:Y:S02]  /*4e40*/  IADD3 R70, P0, R21, R122.reuse, RZ ;  /* 0x0000007a15467210 */ /* 0x080fe40007f1e0ff */
[----:B-1----:R-:W-:-:S04]  /*4e50*/  IADD3 R8, P1, R18, R122, RZ ;  /* 0x0000007a12087210 */ /* 0x002fc80007f3e0ff */
[-C--:B------:R-:W-:Y:S02]  /*4e60*/  LEA.HI.X.SX32 R9, R18, R123.reuse, 0x1, P1 ;  /* 0x0000007b12097211 */ /* 0x080fe400008f0eff */
[----:B------:R-:W-:Y:S01]  /*4e70*/  LEA.HI.X.SX32 R71, R21, R123, 0x1, P0 ;  /* 0x0000007b15477211 */ /* 0x000fe200000f0eff */
[----:B------:R-:W1:Y:S02]  /*4e80*/  LDC R18, c[0x0][0x248] ;  /* 0x00009200ff127b82 */ /* 0x000e640000000800 */
[----:B------:R2:W5:Y:S04]  /*4e90*/  LDG.E.U8 R110, desc[UR60][R8.64] ;  /* 0x0000003c086e7981 */ /* 0x000568000c1e1100 */
[----:B------:R-:W5:Y:S02]  /*4ea0*/  LDG.E.U8 R70, desc[UR60][R70.64] ;  /* 0x0000003c46467981 */ /* 0x000f64000c1e1100 */
[----:B------:R-:W0:Y:S01]  /*4eb0*/  LDC R21, c[0x0][0x248] ;  /* 0x00009200ff157b82 */ /* 0x000e220000000800 */
[----:B--2---:R-:W-:-:S04]  /*4ec0*/  IADD3 R8, P0, R16, R122, RZ ;  /* 0x0000007a10087210 */ /* 0x004fc80007f1e0ff */
[----:B------:R-:W-:-:S05]  /*4ed0*/  LEA.HI.X.SX32 R9, R16, R123, 0x1, P0 ;  /* 0x0000007b10097211 */ /* 0x000fca00000f0eff */
[----:B------:R2:W5:Y:S01]  /*4ee0*/  LDG.E.U8 R71, desc[UR60][R8.64] ;  /* 0x0000003c08477981 */ /* 0x000562000c1e1100 */
[-C--:B------:R-:W-:Y:S01]  /*4ef0*/  IADD3 R14, P1, R11, R122.reuse, RZ ;  /* 0x0000007a0b0e7210 */ /* 0x080fe20007f3e0ff */
[----:B------:R-:W-:Y:S01]  /*4f00*/  IMAD R16, R22, 0x192, RZ ;  /* 0x0000019216107824 */ /* 0x000fe200078e02ff */
[----:B--2---:R-:W-:-:S04]  /*4f10*/  IADD3 R8, P0, R15, R122, RZ ;  /* 0x0000007a0f087210 */ /* 0x004fc80007f1e0ff */
[-C--:B------:R-:W-:Y:S02]  /*4f20*/  LEA.HI.X.SX32 R9, R15, R123.reuse, 0x1, P0 ;  /* 0x0000007b0f097211 */ /* 0x080fe400000f0eff */
[-C--:B------:R-:W-:Y:S02]  /*4f30*/  LEA.HI.X.SX32 R15, R11, R123.reuse, 0x1, P1 ;  /* 0x0000007b0b0f7211 */ /* 0x080fe400008f0eff */
[----:B------:R-:W-:Y:S01]  /*4f40*/  LEA.HI.X.SX32 R11, R17, R123, 0x1, P2 ;  /* 0x0000007b110b7211 */ /* 0x000fe200010f0eff */
[----:B------:R2:W5:Y:S01]  /*4f50*/  LDG.E.U8 R23, desc[UR60][R8.64] ;  /* 0x0000003c08177981 */ /* 0x000562000c1e1100 */
[----:B------:R-:W3:Y:S03]  /*4f60*/  LDC R17, c[0x0][0x248] ;  /* 0x00009200ff117b82 */ /* 0x000ee60000000800 */
[----:B------:R1:W5:Y:S04]  /*4f70*/  LDG.E.U8 R109, desc[UR60][R10.64] ;  /* 0x0000003c0a6d7981 */ /* 0x000368000c1e1100 */
[----:B------:R0:W5:Y:S01]  /*4f80*/  LDG.E.U8 R22, desc[UR60][R14.64] ;  /* 0x0000003c0e167981 */ /* 0x000162000c1e1100 */
[----:B--2---:R-:W-:-:S04]  /*4f90*/  IADD3 R8, P0, R16, R122, RZ ;  /* 0x0000007a10087210 */ /* 0x004fc80007f1e0ff */
[-C--:B------:R-:W-:Y:S01]  /*4fa0*/  LEA.HI.X.SX32 R9, R16, R123.reuse, 0x1, P0 ;  /* 0x0000007b10097211 */ /* 0x080fe200000f0eff */
[----:B-1----:R-:W-:Y:S02]  /*4fb0*/  IMAD R10, R20, 0x193, RZ ;  /* 0x00000193140a7824 */ /* 0x002fe400078e02ff */
[----:B0-----:R-:W-:Y:S02]  /*4fc0*/  IMAD R11, R21, 0x194, RZ ;  /* 0x00000194150b7824 */ /* 0x001fe400078e02ff */
[----:B------:R0:W2:Y:S01]  /*4fd0*/  LDG.E.U8 R21, desc[UR60][R8.64] ;  /* 0x0000003c08157981 */ /* 0x0000a2000c1e1100 */
[-C--:B------:R-:W-:Y:S01]  /*4fe0*/  IADD3 R72, P0, R10, R122.reuse, RZ ;  /* 0x0000007a0a487210 */ /* 0x080fe20007f1e0ff */
[----:B------:R-:W-:Y:S01]  /*4ff0*/  IMAD R16, R74, 0x196, RZ ;  /* 0x000001964a107824 */ /* 0x000fe200078e02ff */
[C---:B------:R-:W-:Y:S02]  /*5000*/  IADD3 R14, P1, R11.reuse, R122, RZ ;  /* 0x0000007a0b0e7210 */ /* 0x040fe40007f3e0ff */
[-C--:B------:R-:W-:Y:S01]  /*5010*/  LEA.HI.X.SX32 R73, R10, R123.reuse, 0x1, P0 ;  /* 0x0000007b0a497211 */ /* 0x080fe200000f0eff */
[----:B0-----:R-:W-:Y:S01]  /*5020*/  IMAD R9, R18, 0x195, RZ ;  /* 0x0000019512097824 */ /* 0x001fe200078e02ff */
[----:B------:R-:W-:-:S03]  /*5030*/  LEA.HI.X.SX32 R15, R11, R123, 0x1, P1 ;  /* 0x0000007b0b0f7211 */ /* 0x000fc600008f0eff */
[----:B------:R-:W2:Y:S01]  /*5040*/  LDG.E.U8 R72, desc[UR60][R72.64] ;  /* 0x0000003c48487981 */ /* 0x000ea2000c1e1100 */
[----:B------:R-:W-:-:S03]  /*5050*/  IADD3 R10, P0, R9, R122, RZ ;  /* 0x0000007a090a7210 */ /* 0x000fc60007f1e0ff */
[----:B------:R3:W2:Y:S01]  /*5060*/  LDG.E.U8 R20, desc[UR60][R14.64] ;  /* 0x0000003c0e147981 */ /* 0x0006a2000c1e1100 */
[C---:B------:R-:W-:Y:S02]  /*5070*/  IADD3 R8, P1, R16.reuse, R122, RZ ;  /* 0x0000007a10087210 */ /* 0x040fe40007f3e0ff */
[-C--:B------:R-:W-:Y:S02]  /*5080*/  LEA.HI.X.SX32 R11, R9, R123.reuse, 0x1, P0 ;  /* 0x0000007b090b7211 */ /* 0x080fe400000f0eff */
[----:B------:R-:W-:-:S03]  /*5090*/  LEA.HI.X.SX32 R9, R16, R123, 0x1, P1 ;  /* 0x0000007b10097211 */ /* 0x000fc600008f0eff */
[----:B------:R0:W2:Y:S01]  /*50a0*/  LDG.E.U8 R108, desc[UR60][R10.64] ;  /* 0x0000003c0a6c7981 */ /* 0x0000a2000c1e1100 */
[----:B---3--:R-:W-:-:S03]  /*50b0*/  IMAD R14, R17, 0x198, RZ ;  /* 0x00000198110e7824 */ /* 0x008fc600078e02ff */
[----:B------:R1:W3:Y:S01]  /*50c0*/  LDG.E.U8 R18, desc[UR60][R8.64] ;  /* 0x0000003c08127981 */ /* 0x0002e2000c1e1100 */
[----:B------:R-:W-:Y:S02]  /*50d0*/  IMAD R15, R61, 0x199, RZ ;  /* 0x000001993d0f7824 */ /* 0x000fe400078e02ff */
[----:B0-----:R-:W-:-:S05]  /*50e0*/  IMAD R11, R60, 0x197, RZ ;  /* 0x000001973c0b7824 */ /* 0x001fca00078e02ff */
[CC--:B-1----:R-:W-:Y:S01]  /*50f0*/  IADD3 R8, P0, R11.reuse, R122.reuse, RZ ;  /* 0x0000007a0b087210 */ /* 0x0c2fe20007f1e0ff */
[----:B------:R-:W-:Y:S01]  /*5100*/  IMAD R60, R80, 0x19a, RZ ;  /* 0x0000019a503c7824 */ /* 0x000fe200078e02ff */
[CC--:B------:R-:W-:Y:S02]  /*5110*/  IADD3 R10, P1, R14.reuse, R122.reuse, RZ ;  /* 0x0000007a0e0a7210 */ /* 0x0c0fe40007f3e0ff */
[-C--:B------:R-:W-:Y:S02]  /*5120*/  LEA.HI.X.SX32 R9, R11, R123.reuse, 0x1, P0 ;  /* 0x0000007b0b097211 */ /* 0x080fe400000f0eff */
[----:B------:R-:W-:Y:S01]  /*5130*/  IADD3 R74, P0, R15, R122, RZ ;  /* 0x0000007a0f4a7210 */ /* 0x000fe20007f1e0ff */
[----:B------:R-:W-:Y:S01]  /*5140*/  IMAD R16, R75, 0x19b, RZ ;  /* 0x0000019b4b107824 */ /* 0x000fe200078e02ff */
[-C--:B------:R-:W-:Y:S01]  /*5150*/  LEA.HI.X.SX32 R11, R14, R123.reuse, 0x1, P1 ;  /* 0x0000007b0e0b7211 */ /* 0x080fe200008f0eff */
[----:B------:R0:W3:Y:S01]  /*5160*/  LDG.E.U8 R73, desc[UR60][R8.64] ;  /* 0x0000003c08497981 */ /* 0x0000e2000c1e1100 */
[----:B------:R-:W-:-:S02]  /*5170*/  LEA.HI.X.SX32 R75, R15, R123, 0x1, P0 ;  /* 0x0000007b0f4b7211 */ /* 0x000fc400000f0eff */
[-C--:B------:R-:W-:Y:S01]  /*5180*/  IADD3 R14, P0, R16, R122.reuse, RZ ;  /* 0x0000007a100e7210 */ /* 0x080fe20007f1e0ff */
[----:B------:R-:W4:Y:S04]  /*5190*/  LDG.E.U8 R17, desc[UR60][R10.64] ;  /* 0x0000003c0a117981 */ /* 0x000f28000c1e1100 */
[----:B------:R1:W4:Y:S01]  /*51a0*/  LDG.E.U8 R74, desc[UR60][R74.64] ;  /* 0x0000003c4a4a7981 */ /* 0x000322000c1e1100 */
[----:B0-----:R-:W-:-:S04]  /*51b0*/  IADD3 R8, P1, R60, R122, RZ ;  /* 0x0000007a3c087210 */ /* 0x001fc80007f3e0ff */
[-C--:B------:R-:W-:Y:S01]  /*51c0*/  LEA.HI.X.SX32 R9, R60, R123.reuse, 0x1, P1 ;  /* 0x0000007b3c097211 */ /* 0x080fe200008f0eff */
[----:B-1----:R-:W-:Y:S01]  /*51d0*/  IMAD R75, R81, 0x19d, RZ ;  /* 0x0000019d514b7824 */ /* 0x002fe200078e02ff */
[----:B------:R-:W-:-:S03]  /*51e0*/  LEA.HI.X.SX32 R15, R16, R123, 0x1, P0 ;  /* 0x0000007b100f7211 */ /* 0x000fc600000f0eff */
[----:B------:R0:W5:Y:S01]  /*51f0*/  LDG.E.U8 R16, desc[UR60][R8.64] ;  /* 0x0000003c08107981 */ /* 0x000162000c1e1100 */
[----:B------:R-:W-:Y:S01]  /*5200*/  IMAD R11, R106, 0x19c, RZ ;  /* 0x0000019c6a0b7824 */ /* 0x000fe200078e02ff */
[----:B0-----:R-:W-:-:S04]  /*5210*/  IADD3 R8, P0, R75, R122, RZ ;  /* 0x0000007a4b087210 */ /* 0x001fc80007f1e0ff */
[----:B------:R-:W-:Y:S01]  /*5220*/  LEA.HI.X.SX32 R9, R75, R123, 0x1, P0 ;  /* 0x0000007b4b097211 */ /* 0x000fe200000f0eff */
[----:B------:R-:W-:-:S04]  /*5230*/  IMAD R75, R129, 0x6b, RZ ;  /* 0x0000006b814b7824 */ /* 0x000fc800078e02ff */
[----:B------:R0:W2:Y:S02]  /*5240*/  LDG.E.U8 R106, desc[UR60][R8.64] ;  /* 0x0000003c086a7981 */ /* 0x0000a4000c1e1100 */
[----:B0-----:R-:W-:-:S04]  /*5250*/  IADD3 R8, P0, R75, R122, RZ ;  /* 0x0000007a4b087210 */ /* 0x001fc80007f1e0ff */
[----:B------:R-:W-:-:S05]  /*5260*/  LEA.HI.X.SX32 R9, R75, R123, 0x1, P0 ;  /* 0x0000007b4b097211 */ /* 0x000fca00000f0eff */
[----:B------:R-:W3:Y:S01]  /*5270*/  LDG.E.U8 R136, desc[UR60][R8.64] ;  /* 0x0000003c08887981 */ /* 0x000ee2000c1e1100 */
[-C--:B------:R-:W-:Y:S01]  /*5280*/  IADD3 R10, P1, R11, R122.reuse, RZ ;  /* 0x0000007a0b0a7210 */ /* 0x080fe20007f3e0ff */
[----:B------:R-:W-:Y:S02]  /*5290*/  IMAD R61, R107, 0x19e, RZ ;  /* 0x0000019e6b3d7824 */ /* 0x000fe400078e02ff */
[----:B------:R0:W5:Y:S01]  /*52a0*/  LDG.E.U8 R107, desc[UR60][R14.64] ;  /* 0x0000003c0e6b7981 */ /* 0x000162000c1e1100 */
[-C--:B------:R-:W-:Y:S02]  /*52b0*/  LEA.HI.X.SX32 R11, R11, R123.reuse, 0x1, P1 ;  /* 0x0000007b0b0b7211 */ /* 0x080fe400008f0eff */
[----:B------:R-:W-:Y:S01]  /*52c0*/  IADD3 R60, P1, R61, R122, RZ ;  /* 0x0000007a3d3c7210 */ /* 0x000fe20007f3e0ff */
[----:B------:R-:W-:Y:S02]  /*52d0*/  IMAD R81, R129, 0x6c, RZ ;  /* 0x0000006c81517824 */ /* 0x000fe400078e02ff */
[----:B0-----:R-:W-:Y:S01]  /*52e0*/  IMAD R14, R131, 0x19f, RZ ;  /* 0x0000019f830e7824 */ /* 0x001fe200078e02ff */
[----:B------:R0:W2:Y:S01]  /*52f0*/  LDG.E.U8 R15, desc[UR60][R10.64] ;  /* 0x0000003c0a0f7981 */ /* 0x0000a2000c1e1100 */
[----:B------:R-:W-:Y:S01]  /*5300*/  LEA.HI.X.SX32 R61, R61, R123, 0x1, P1 ;  /* 0x0000007b3d3d7211 */ /* 0x000fe200008f0eff */
[----:B------:R-:W-:-:S02]  /*5310*/  IMAD R80, R129, 0x6d, RZ ;  /* 0x0000006d81507824 */ /* 0x000fc400078e02ff */
[----:B0-----:R-:W-:-:S04]  /*5320*/  IADD3 R10, P2, R14, R122, RZ ;  /* 0x0000007a0e0a7210 */ /* 0x001fc80007f5e0ff */
[----:B------:R-:W-:Y:S02]  /*5330*/  LEA.HI.X.SX32 R11, R14, R123, 0x1, P2 ;  /* 0x0000007b0e0b7211 */ /* 0x000fe400010f0eff */
[----:B------:R0:W4:Y:S01]  /*5340*/  LDG.E.U8 R14, desc[UR60][R60.64] ;  /* 0x0000003c3c0e7981 */ /* 0x000122000c1e1100 */
[----:B------:R-:W-:-:S03]  /*5350*/  IMAD R131, R129, 0x6e, RZ ;  /* 0x0000006e81837824 */ /* 0x000fc600078e02ff */
[----:B------:R1:W4:Y:S01]  /*5360*/  LDG.E.U8 R75, desc[UR60][R10.64] ;  /* 0x0000003c0a4b7981 */ /* 0x000322000c1e1100 */
[----:B0-----:R-:W-:-:S04]  /*5370*/  IADD3 R60, P1, R81, R122, RZ ;  /* 0x0000007a513c7210 */ /* 0x001fc80007f3e0ff */
[-C--:B------:R-:W-:Y:S01]  /*5380*/  LEA.HI.X.SX32 R61, R81, R123.reuse, 0x1, P1 ;  /* 0x0000007b513d7211 */ /* 0x080fe200008f0eff */
[----:B------:R-:W-:Y:S01]  /*5390*/  IMAD R81, R129, 0x6f, RZ ;  /* 0x0000006f81517824 */ /* 0x000fe200078e02ff */
[CC--:B-1----:R-:W-:Y:S02]  /*53a0*/  IADD3 R10, P0, R80.reuse, R122.reuse, RZ ;  /* 0x0000007a500a7210 */ /* 0x0c2fe40007f1e0ff */
[-C--:B------:R-:W-:Y:S01]  /*53b0*/  IADD3 R8, P1, R131, R122.reuse, RZ ;  /* 0x0000007a83087210 */ /* 0x080fe20007f3e0ff */
[----:B------:R0:W5:Y:S01]  /*53c0*/  LDG.E.U8 R142, desc[UR60][R60.64] ;  /* 0x0000003c3c8e7981 */ /* 0x000162000c1e1100 */
[-C--:B------:R-:W-:Y:S01]  /*53d0*/  LEA.HI.X.SX32 R11, R80, R123.reuse, 0x1, P0 ;  /* 0x0000007b500b7211 */ /* 0x080fe200000f0eff */
[----:B------:R-:W-:Y:S01]  /*53e0*/  IMAD R80, R129, 0xe0, RZ ;  /* 0x000000e081507824 */ /* 0x000fe200078e02ff */
[----:B------:R-:W-:Y:S01]  /*53f0*/  LEA.HI.X.SX32 R9, R131, R123, 0x1, P1 ;  /* 0x0000007b83097211 */ /* 0x000fe200008f0eff */
[----:B------:R-:W-:Y:S02]  /*5400*/  IMAD R131, R129, 0xe1, RZ ;  /* 0x000000e181837824 */ /* 0x000fe400078e02ff */
[----:B------:R1:W2:Y:S01]  /*5410*/  LDG.E.U8 R132, desc[UR60][R10.64] ;  /* 0x0000003c0a847981 */ /* 0x0002a2000c1e1100 */
[----:B0-----:R-:W-:-:S03]  /*5420*/  IADD3 R60, P0, R81, R122, RZ ;  /* 0x0000007a513c7210 */ /* 0x001fc60007f1e0ff */
[----:B------:R0:W4:Y:S01]  /*5430*/  LDG.E.U8 R141, desc[UR60][R8.64] ;  /* 0x0000003c088d7981 */ /* 0x000122000c1e1100 */
[-C--:B------:R-:W-:Y:S02]  /*5440*/  LEA.HI.X.SX32 R61, R81, R123.reuse, 0x1, P0 ;  /* 0x0000007b513d7211 */ /* 0x080fe400000f0eff */
[CC--:B-1----:R-:W-:Y:S01]  /*5450*/  IADD3 R10, P1, R80.reuse, R122.reuse, RZ ;  /* 0x0000007a500a7210 */ /* 0x0c2fe20007f3e0ff */
[C---:B------:R-:W-:Y:S02]  /*5460*/  IMAD R81, R129.reuse, 0xe2, RZ ;  /* 0x000000e281517824 */ /* 0x040fe400078e02ff */
[----:B------:R1:W4:Y:S01]  /*5470*/  LDG.E.U8 R140, desc[UR60][R60.64] ;  /* 0x0000003c3c8c7981 */ /* 0x000322000c1e1100 */
[----:B------:R-:W-:Y:S01]  /*5480*/  LEA.HI.X.SX32 R11, R80, R123, 0x1, P1 ;  /* 0x0000007b500b7211 */ /* 0x000fe200008f0eff */
[----:B------:R-:W-:Y:S01]  /*5490*/  IMAD R80, R129, 0xe3, RZ ;  /* 0x000000e381507824 */ /* 0x000fe200078e02ff */
[----:B0-----:R-:W-:-:S03]  /*54a0*/  IADD3 R8, P0, R131, R122, RZ ;  /* 0x0000007a83087210 */ /* 0x001fc60007f1e0ff */
[----:B------:R0:W4:Y:S01]  /*54b0*/  LDG.E.U8 R143, desc[UR60][R10.64] ;  /* 0x0000003c0a8f7981 */ /* 0x000122000c1e1100 */
[----:B------:R-:W-:Y:S02]  /*54c0*/  LEA.HI.X.SX32 R9, R131, R123, 0x1, P0 ;  /* 0x0000007b83097211 */ /* 0x000fe400000f0eff */
[----:B-1----:R-:W-:-:S03]  /*54d0*/  IADD3 R60, P1, R81, R122, RZ ;  /* 0x0000007a513c7210 */ /* 0x002fc60007f3e0ff */
[----:B------:R1:W4:Y:S01]  /*54e0*/  LDG.E.U8 R139, desc[UR60][R8.64] ;  /* 0x0000003c088b7981 */ /* 0x000322000c1e1100 */
[C---:B0-----:R-:W-:Y:S02]  /*54f0*/  IADD3 R10, P0, R80.reuse, R122, RZ ;  /* 0x0000007a500a7210 */ /* 0x041fe40007f1e0ff */
[-C--:B------:R-:W-:Y:S02]  /*5500*/  LEA.HI.X.SX32 R61, R81, R123.reuse, 0x1, P1 ;  /* 0x0000007b513d7211 */ /* 0x080fe400008f0eff */
[----:B------:R-:W-:-:S03]  /*5510*/  LEA.HI.X.SX32 R11, R80, R123, 0x1, P0 ;  /* 0x0000007b500b7211 */ /* 0x000fc600000f0eff */
[----:B------:R0:W4:Y:S04]  /*5520*/  LDG.E.U8 R138, desc[UR60][R60.64] ;  /* 0x0000003c3c8a7981 */ /* 0x000128000c1e1100 */
[----:B---3--:R3:W-:Y:S04]  /*5530*/  STL [R1+0x158], R136 ;  /* 0x0001588801007387 */ /* 0x0087e80000100800 */
[----:B---3--:R3:W4:Y:S01]  /*5540*/  LDG.E.U8 R136, desc[UR60][R10.64] ;  /* 0x0000003c0a887981 */ /* 0x008722000c1e1100 */
[C---:B------:R-:W-:Y:S02]  /*5550*/  IMAD R131, R129.reuse, 0xe4, RZ ;  /* 0x000000e481837824 */ /* 0x040fe400078e02ff */
[----:B------:R-:W-:-:S03]  /*5560*/  IMAD R81, R129, 0xe5, RZ ;  /* 0x000000e581517824 */ /* 0x000fc600078e02ff */
[-C--:B-1----:R-:W-:Y:S01]  /*5570*/  IADD3 R8, P1, R131, R122.reuse, RZ ;  /* 0x0000007a83087210 */ /* 0x082fe20007f3e0ff */
[----:B------:R-:W-:Y:S01]  /*5580*/  IMAD R80, R129, 0xe6, RZ ;  /* 0x000000e681507824 */ /* 0x000fe200078e02ff */
[-C--:B0-----:R-:W-:Y:S02]  /*5590*/  IADD3 R60, P0, R81, R122.reuse, RZ ;  /* 0x0000007a513c7210 */ /* 0x081fe40007f1e0ff */
[-C--:B------:R-:W-:Y:S01]  /*55a0*/  LEA.HI.X.SX32 R9, R131, R123.reuse, 0x1, P1 ;  /* 0x0000007b83097211 */ /* 0x080fe200008f0eff */
[----:B------:R-:W-:Y:S01]  /*55b0*/  IMAD R131, R129, 0xe7, RZ ;  /* 0x000000e781837824 */ /* 0x000fe200078e02ff */
[CC--:B---3--:R-:W-:Y:S02]  /*55c0*/  IADD3 R10, P1, R80.reuse, R122.reuse, RZ ;  /* 0x0000007a500a7210 */ /* 0x0c8fe40007f3e0ff */
[-C--:B------:R-:W-:Y:S01]  /*55d0*/  LEA.HI.X.SX32 R61, R81, R123.reuse, 0x1, P0 ;  /* 0x0000007b513d7211 */ /* 0x080fe200000f0eff */
[C---:B------:R-:W-:Y:S01]  /*55e0*/  IMAD R81, R129.reuse, 0xe8, RZ ;  /* 0x000000e881517824 */ /* 0x040fe200078e02ff */
[----:B------:R-:W-:Y:S01]  /*55f0*/  LEA.HI.X.SX32 R11, R80, R123, 0x1, P1 ;  /* 0x0000007b500b7211 */ /* 0x000fe200008f0eff */
[----:B------:R-:W-:Y:S01]  /*5600*/  IMAD R80, R129, 0xe9, RZ ;  /* 0x000000e981507824 */ /* 0x000fe200078e02ff */
[----:B-----5:R0:W-:Y:S04]  /*5610*/  STL [R1+0x150], R142 ;  /* 0x0001508e01007387 */ /* 0x0201e80000100800 */
[----:B--2---:R1:W-:Y:S04]  /*5620*/  STL [R1+0x148], R132 ;  /* 0x0001488401007387 */ /* 0x0043e80000100800 */
[----:B0-----:R0:W2:Y:S04]  /*5630*/  LDG.E.U8 R142, desc[UR60][R8.64] ;  /* 0x0000003c088e7981 */ /* 0x0010a8000c1e1100 */
[----:B-1----:R1:W3:Y:S01]  /*5640*/  LDG.E.U8 R132, desc[UR60][R60.64] ;  /* 0x0000003c3c847981 */ /* 0x0022e2000c1e1100 */
[----:B0-----:R-:W-:-:S03]  /*5650*/  IADD3 R8, P0, R131, R122, RZ ;  /* 0x0000007a83087210 */ /* 0x001fc60007f1e0ff */
[----:B----4-:R0:W-:Y:S01]  /*5660*/  STL [R1+0x140], R141 ;  /* 0x0001408d01007387 */ /* 0x0101e20000100800 */
[-C--:B------:R-:W-:Y:S02]  /*5670*/  LEA.HI.X.SX32 R9, R131, R123.reuse, 0x1, P0 ;  /* 0x0000007b83097211 */ /* 0x080fe400000f0eff */
[----:B-1----:R-:W-:Y:S01]  /*5680*/  IADD3 R60, P1, R81, R122, RZ ;  /* 0x0000007a513c7210 */ /* 0x002fe20007f3e0ff */
[----:B------:R1:W-:Y:S01]  /*5690*/  STL [R1+0x138], R140 ;  /* 0x0001388c01007387 */ /* 0x0003e20000100800 */
[----:B------:R-:W-:Y:S02]  /*56a0*/  IMAD R131, R129, 0xea, RZ ;  /* 0x000000ea81837824 */ /* 0x000fe400078e02ff */
[----:B------:R-:W-:Y:S01]  /*56b0*/  LEA.HI.X.SX32 R61, R81, R123, 0x1, P1 ;  /* 0x0000007b513d7211 */ /* 0x000fe200008f0eff */
[----:B0-----:R0:W4:Y:S01]  /*56c0*/  LDG.E.U8 R141, desc[UR60][R10.64] ;  /* 0x0000003c0a8d7981 */ /* 0x001122000c1e1100 */
[----:B------:R-:W-:-:S03]  /*56d0*/  IMAD R81, R129, 0xeb, RZ ;  /* 0x000000eb81517824 */ /* 0x000fc600078e02ff */
[----:B------:R5:W4:Y:S04]  /*56e0*/  LDG.E.U8 R144, desc[UR60][R60.64] ;  /* 0x0000003c3c907981 */ /* 0x000b28000c1e1100 */
[----:B-1----:R1:W4:Y:S01]  /*56f0*/  LDG.E.U8 R140, desc[UR60][R8.64] ;  /* 0x0000003c088c7981 */ /* 0x002322000c1e1100 */
[----:B0-----:R-:W-:-:S04]  /*5700*/  IADD3 R10, P0, R80, R122, RZ ;  /* 0x0000007a500a7210 */ /* 0x001fc80007f1e0ff */
[-C--:B------:R-:W-:Y:S02]  /*5710*/  LEA.HI.X.SX32 R11, R80, R123.reuse, 0x1, P0 ;  /* 0x0000007b500b7211 */ /* 0x080fe400000f0eff */
[-C--:B-----5:R-:W-:Y:S02]  /*5720*/  IADD3 R60, P0, R81, R122.reuse, RZ ;  /* 0x0000007a513c7210 */ /* 0x0a0fe40007f1e0ff */
[----:B-1----:R-:W-:Y:S01]  /*5730*/  IADD3 R8, P1, R131, R122, RZ ;  /* 0x0000007a83087210 */ /* 0x002fe20007f3e0ff */
[----:B------:R-:W-:Y:S01]  /*5740*/  STL [R1+0x170], R143 ;  /* 0x0001708f01007387 */ /* 0x000fe20000100800 */
[-C--:B------:R-:W-:Y:S02]  /*5750*/  LEA.HI.X.SX32 R61, R81, R123.reuse, 0x1, P0 ;  /* 0x0000007b513d7211 */ /* 0x080fe400000f0eff */
[----:B------:R-:W-:Y:S01]  /*5760*/  LEA.HI.X.SX32 R9, R131, R123, 0x1, P1 ;  /* 0x0000007b83097211 */ /* 0x000fe200008f0eff */
[----:B------:R0:W-:Y:S04]  /*5770*/  STL [R1+0x16c], R139 ;  /* 0x00016c8b01007387 */ /* 0x0001e80000100800 */
[----:B------:R1:W-:Y:S04]  /*5780*/  STL [R1+0x164], R138 ;  /* 0x0001648a01007387 */ /* 0x0003e80000100800 */
[----:B0-----:R0:W5:Y:S04]  /*5790*/  LDG.E.U8 R139, desc[UR60][R10.64] ;  /* 0x0000003c0a8b7981 */ /* 0x001168000c1e1100 */
[----:B-1----:R1:W5:Y:S04]  /*57a0*/  LDG.E.U8 R138, desc[UR60][R8.64] ;  /* 0x0000003c088a7981 */ /* 0x002368000c1e1100 */
[----:B------:R0:W-:Y:S04]  /*57b0*/  STL [R1+0x160], R136 ;  /* 0x0001608801007387 */ /* 0x0001e80000100800 */
[----:B0-----:R0:W5:Y:S01]  /*57c0*/  LDG.E.U8 R136, desc[UR60][R60.64] ;  /* 0x0000003c3c887981 */ /* 0x001162000c1e1100 */
[----:B------:R-:W-:-:S02]  /*57d0*/  IMAD R80, R129, 0xec, RZ ;  /* 0x000000ec81507824 */ /* 0x000fc400078e02ff */
[----:B------:R-:W-:-:S03]  /*57e0*/  IMAD R131, R129, 0xed, RZ ;  /* 0x000000ed81837824 */ /* 0x000fc600078e02ff */
[CC--:B------:R-:W-:Y:S01]  /*57f0*/  IADD3 R10, P1, R80.reuse, R122.reuse, RZ ;  /* 0x0000007a500a7210 */ /* 0x0c0fe20007f3e0ff */
[----:B------:R-:W-:Y:S01]  /*5800*/  IMAD R81, R129, 0xee, RZ ;  /* 0x000000ee81517824 */ /* 0x000fe200078e02ff */
[-C--:B-1----:R-:W-:Y:S02]  /*5810*/  IADD3 R8, P0, R131, R122.reuse, RZ ;  /* 0x0000007a83087210 */ /* 0x082fe40007f1e0ff */
[-C--:B------:R-:W-:Y:S01]  /*5820*/  LEA.HI.X.SX32 R11, R80, R123.reuse, 0x1, P1 ;  /* 0x0000007b500b7211 */ /* 0x080fe200008f0eff */
[----:B------:R-:W-:Y:S01]  /*5830*/  IMAD R80, R129, 0xef, RZ ;  /* 0x000000ef81507824 */ /* 0x000fe200078e02ff */
[----:B0-----:R-:W-:Y:S02]  /*5840*/  IADD3 R60, P1, R81, R122, RZ ;  /* 0x0000007a513c7210 */ /* 0x001fe40007f3e0ff */
[-C--:B------:R-:W-:Y:S01]  /*5850*/  LEA.HI.X.SX32 R9, R131, R123.reuse, 0x1, P0 ;  /* 0x0000007b83097211 */ /* 0x080fe200000f0eff */
[----:B------:R0:W5:Y:S01]  /*5860*/  LDG.E.U8 R143, desc[UR60][R10.64] ;  /* 0x0000003c0a8f7981 */ /* 0x000162000c1e1100 */
[----:B------:R-:W-:Y:S01]  /*5870*/  IMAD R131, R129, 0x70, RZ ;  /* 0x0000007081837824 */ /* 0x000fe200078e02ff */
[----:B------:R-:W-:-:S02]  /*5880*/  LEA.HI.X.SX32 R61, R81, R123, 0x1, P1 ;  /* 0x0000007b513d7211 */ /* 0x000fc400008f0eff */
[----:B0-----:R-:W-:-:S04]  /*5890*/  IADD3 R10, P2, R80, R122, RZ ;  /* 0x0000007a500a7210 */ /* 0x001fc80007f5e0ff */
[----:B------:R-:W-:Y:S01]  /*58a0*/  LEA.HI.X.SX32 R11, R80, R123, 0x1, P2 ;  /* 0x0000007b500b7211 */ /* 0x000fe200010f0eff */
[C---:B------:R-:W-:Y:S02]  /*58b0*/  IMAD R81, R129.reuse, 0x72, RZ ;  /* 0x0000007281517824 */ /* 0x040fe400078e02ff */
[C---:B------:R-:W-:Y:S01]  /*58c0*/  IMAD R80, R129.reuse, 0x73, RZ ;  /* 0x0000007381507824 */ /* 0x040fe200078e02ff */
[----:B--2---:R0:W-:Y:S04]  /*58d0*/  STL [R1+0x15c], R142 ;  /* 0x00015c8e01007387 */ /* 0x0041e80000100800 */
[----:B---3--:R1:W-:Y:S04]  /*58e0*/  STL [R1+0x154], R132 ;  /* 0x0001548401007387 */ /* 0x0083e80000100800 */
[----:B0-----:R0:W2:Y:S01]  /*58f0*/  LDG.E.U8 R142, desc[UR60][R8.64] ;  /* 0x0000003c088e7981 */ /* 0x0010a2000c1e1100 */
[----:B-1----:R-:W-:Y:S01]  /*5900*/  IMAD R132, R129, 0x71, RZ ;  /* 0x0000007181847824 */ /* 0x002fe200078e02ff */
[----:B0-----:R-:W-:-:S02]  /*5910*/  IADD3 R8, P0, R131, R122, RZ ;  /* 0x0000007a83087210 */ /* 0x001fc40007f1e0ff */
[----:B----4-:R0:W-:Y:S02]  /*5920*/  STL [R1+0x14c], R141 ;  /* 0x00014c8d01007387 */ /* 0x0101e40000100800 */
[----:B------:R-:W-:Y:S02]  /*5930*/  LEA.HI.X.SX32 R9, R131, R123, 0x1, P0 ;  /* 0x0000007b83097211 */ /* 0x000fe400000f0eff */
[----:B------:R1:W-:Y:S04]  /*5940*/  STL [R1+0x144], R140 ;  /* 0x0001448c01007387 */ /* 0x0003e80000100800 */
[----:B0-----:R0:W3:Y:S04]  /*5950*/  LDG.E.U8 R141, desc[UR60][R60.64] ;  /* 0x0000003c3c8d7981 */ /* 0x0010e8000c1e1100 */
[----:B-1----:R1:W4:Y:S01]  /*5960*/  LDG.E.U8 R140, desc[UR60][R10.64] ;  /* 0x0000003c0a8c7981 */ /* 0x002322000c1e1100 */
[----:B0-----:R-:W-:-:S04]  /*5970*/  IADD3 R60, P1, R132, R122, RZ ;  /* 0x0000007a843c7210 */ /* 0x001fc80007f3e0ff */
[-C--:B------:R-:W-:Y:S02]  /*5980*/  LEA.HI.X.SX32 R61, R132, R123.reuse, 0x1, P1 ;  /* 0x0000007b843d7211 */ /* 0x080fe400008f0eff */
[CC--:B-1----:R-:W-:Y:S01]  /*5990*/  IADD3 R10, P0, R81.reuse, R122.reuse, RZ ;  /* 0x0000007a510a7210 */ /* 0x0c2fe20007f1e0ff */
[----:B------:R0:W4:Y:S03]  /*59a0*/  LDG.E.U8 R132, desc[UR60][R8.64] ;  /* 0x0000003c08847981 */ /* 0x000126000c1e1100 */
[----:B------:R-:W-:Y:S01]  /*59b0*/  LEA.HI.X.SX32 R11, R81, R123, 0x1, P0 ;  /* 0x0000007b510b7211 */ /* 0x000fe200000f0eff */
[----:B------:R-:W-:Y:S01]  /*59c0*/  STL [R1+0x13c], R144 ;  /* 0x00013c9001007387 */ /* 0x000fe20000100800 */
[----:B0-----:R-:W-:-:S03]  /*59d0*/  IADD3 R8, P1, R80, R122, RZ ;  /* 0x0000007a50087210 */ /* 0x001fc60007f3e0ff */
[----:B-----5:R0:W-:Y:S01]  /*59e0*/  STL [R1+0x134], R139 ;  /* 0x0001348b01007387 */ /* 0x0201e20000100800 */
[----:B------:R-:W-:-:S03]  /*59f0*/  LEA.HI.X.SX32 R9, R80, R123, 0x1, P1 ;  /* 0x0000007b50097211 */ /* 0x000fc600008f0eff */
[----:B------:R1:W-:Y:S04]  /*5a00*/  STL [R1+0x130], R138 ;  /* 0x0001308a01007387 */ /* 0x0003e80000100800 */
[----:B0-----:R0:W5:Y:S04]  /*5a10*/  LDG.E.U8 R139, desc[UR60][R60.64] ;  /* 0x0000003c3c8b7981 */ /* 0x001168000c1e1100 */
[----:B-1----:R1:W5:Y:S04]  /*5a20*/  LDG.E.U8 R138, desc[UR60][R10.64] ;  /* 0x0000003c0a8a7981 */ /* 0x002368000c1e1100 */
[----:B------:R0:W-:Y:S04]  /*5a30*/  STL [R1+0x12c], R136 ;  /* 0x00012c8801007387 */ /* 0x0001e80000100800 */
[----:B0-----:R0:W5:Y:S01]  /*5a40*/  LDG.E.U8 R136, desc[UR60][R8.64] ;  /* 0x0000003c08887981 */ /* 0x001162000c1e1100 */
[----:B------:R-:W-:-:S02]  /*5a50*/  IMAD R131, R129, 0x74, RZ ;  /* 0x0000007481837824 */ /* 0x000fc400078e02ff */
[----:B------:R-:W-:-:S03]  /*5a60*/  IMAD R81, R129, 0x75, RZ ;  /* 0x0000007581517824 */ /* 0x000fc600078e02ff */
[-C--:B------:R-:W-:Y:S01]  /*5a70*/  IADD3 R60, P0, R131, R122.reuse, RZ ;  /* 0x0000007a833c7210 */ /* 0x080fe20007f1e0ff */
[----:B------:R-:W-:Y:S01]  /*5a80*/  IMAD R80, R129, 0x76, RZ ;  /* 0x0000007681507824 */ /* 0x000fe200078e02ff */
[-C--:B-1----:R-:W-:Y:S02]  /*5a90*/  IADD3 R10, P1, R81, R122.reuse, RZ ;  /* 0x0000007a510a7210 */ /* 0x082fe40007f3e0ff */
[-C--:B------:R-:W-:Y:S01]  /*5aa0*/  LEA.HI.X.SX32 R61, R131, R123.reuse, 0x1, P0 ;  /* 0x0000007b833d7211 */ /* 0x080fe200000f0eff */
[----:B------:R-:W-:Y:S01]  /*5ab0*/  IMAD R131, R129, 0x77, RZ ;  /* 0x0000007781837824 */ /* 0x000fe200078e02ff */
[----:B------:R1:W-:Y:S01]  /*5ac0*/  STL [R1+0x128], R143 ;  /* 0x0001288f01007387 */ /* 0x0003e20000100800 */
[CC--:B0-----:R-:W-:Y:S02]  /*5ad0*/  IADD3 R8, P0, R80.reuse, R122.reuse, RZ ;  /* 0x0000007a50087210 */ /* 0x0c1fe40007f1e0ff */
[-C--:B------:R-:W-:Y:S01]  /*5ae0*/  LEA.HI.X.SX32 R11, R81, R123.reuse, 0x1, P1 ;  /* 0x0000007b510b7211 */ /* 0x080fe200008f0eff */
[C---:B------:R-:W-:Y:S01]  /*5af0*/  IMAD R81, R129.reuse, 0x78, RZ ;  /* 0x0000007881517824 */ /* 0x040fe200078e02ff */
[----:B------:R-:W-:Y:S01]  /*5b00*/  LEA.HI.X.SX32 R9, R80, R123, 0x1, P0 ;  /* 0x0000007b50097211 */ /* 0x000fe200000f0eff */
[----:B-1----:R0:W5:Y:S01]  /*5b10*/  LDG.E.U8 R143, desc[UR60][R60.64] ;  /* 0x0000003c3c8f7981 */ /* 0x002162000c1e1100 */
[----:B------:R-:W-:Y:S01]  /*5b20*/  IMAD R80, R129, 0x79, RZ ;  /* 0x0000007981507824 */ /* 0x000fe200078e02ff */
[----:B0-----:R-:W-:-:S04]  /*5b30*/  IADD3 R60, P1, R131, R122, RZ ;  /* 0x0000007a833c7210 */ /* 0x001fc80007f3e0ff */
[----:B------:R-:W-:Y:S01]  /*5b40*/  LEA.HI.X.SX32 R61, R131, R123, 0x1, P1 ;  /* 0x0000007b833d7211 */ /* 0x000fe200008f0eff */
[----:B--2---:R0:W-:Y:S01]  /*5b50*/  STL [R1+0x120], R142 ;  /* 0x0001208e01007387 */ /* 0x0041e20000100800 */
[----:B------:R-:W-:-:S03]  /*5b60*/  IMAD R131, R129, 0x7a, RZ ;  /* 0x0000007a81837824 */ /* 0x000fc600078e02ff */
[----:B0-----:R0:W2:Y:S02]  /*5b70*/  LDG.E.U8 R142, desc[UR60][R10.64] ;  /* 0x0000003c0a8e7981 */ /* 0x0010a4000c1e1100 */
[CC--:B0-----:R-:W-:Y:S02]  /*5b80*/  IADD3 R10, P0, R81.reuse, R122.reuse, RZ ;  /* 0x0000007a510a7210 */ /* 0x0c1fe40007f1e0ff */
[----:B---3--:R0:W-:Y:S02]  /*5b90*/  STL [R1+0x114], R141 ;  /* 0x0001148d01007387 */ /* 0x0081e40000100800 */
[----:B------:R-:W-:Y:S01]  /*5ba0*/  LEA.HI.X.SX32 R11, R81, R123, 0x1, P0 ;  /* 0x0000007b510b7211 */ /* 0x000fe200000f0eff */
[----:B------:R-:W-:Y:S01]  /*5bb0*/  IMAD R81, R129, 0x7b, RZ ;  /* 0x0000007b81517824 */ /* 0x000fe200078e02ff */
[----:B----4-:R1:W-:Y:S04]  /*5bc0*/  STL [R1+0x110], R140 ;  /* 0x0001108c01007387 */ /* 0x0103e80000100800 */
[----:B0-----:R0:W3:Y:S04]  /*5bd0*/  LDG.E.U8 R141, desc[UR60][R8.64] ;  /* 0x0000003c088d7981 */ /* 0x0010e8000c1e1100 */
[----:B-1----:R1:W4:Y:S01]  /*5be0*/  LDG.E.U8 R140, desc[UR60][R60.64] ;  /* 0x0000003c3c8c7981 */ /* 0x002322000c1e1100 */
[----:B0-----:R-:W-:-:S03]  /*5bf0*/  IADD3 R8, P1, R80, R122, RZ ;  /* 0x0000007a50087210 */ /* 0x001fc60007f3e0ff */
[----:B------:R0:W-:Y:S01]  /*5c00*/  STL [R1+0x10c], R132 ;  /* 0x00010c8401007387 */ /* 0x0001e20000100800 */
[-C--:B------:R-:W-:Y:S02]  /*5c10*/  LEA.HI.X.SX32 R9, R80, R123.reuse, 0x1, P1 ;  /* 0x0000007b50097211 */ /* 0x080fe400008f0eff */
[CC--:B-1----:R-:W-:Y:S01]  /*5c20*/  IADD3 R60, P0, R131.reuse, R122.reuse, RZ ;  /* 0x0000007a833c7210 */ /* 0x0c2fe20007f1e0ff */
[----:B0-----:R0:W4:Y:S03]  /*5c30*/  LDG.E.U8 R132, desc[UR60][R10.64] ;  /* 0x0000003c0a847981 */ /* 0x001126000c1e1100 */
[-C--:B------:R-:W-:Y:S02]  /*5c40*/  LEA.HI.X.SX32 R61, R131, R123.reuse, 0x1, P0 ;  /* 0x0000007b833d7211 */ /* 0x080fe400000f0eff */
[C---:B0-----:R-:W-:Y:S01]  /*5c50*/  IADD3 R10, P1, R81.reuse, R122, RZ ;  /* 0x0000007a510a7210 */ /* 0x041fe20007f3e0ff */
[----:B-----5:R0:W-:Y:S03]  /*5c60*/  STL [R1+0x104], R139 ;  /* 0x0001048b01007387 */ /* 0x0201e60000100800 */
[----:B------:R-:W-:Y:S01]  /*5c70*/  LEA.HI.X.SX32 R11, R81, R123, 0x1, P1 ;  /* 0x0000007b510b7211 */ /* 0x000fe200008f0eff */
        /* <DEDUP_REMOVED lines=12> */
[----:B------:R1:W-:Y:S01]  /*5d40*/  STL [R1+0xe8], R143 ;  /* 0x0000e88f01007387 */ /* 0x0003e20000100800 */
[-C--:B0-----:R-:W-:Y:S02]  /*5d50*/  IADD3 R10, P0, R81, R122.reuse, RZ ;  /* 0x0000007a510a7210 */ /* 0x081fe40007f1e0ff */
[-C--:B------:R-:W-:Y:S01]  /*5d60*/  LEA.HI.X.SX32 R61, R131, R123.reuse, 0x1, P1 ;  /* 0x0000007b833d7211 */ /* 0x080fe200008f0eff */
[----:B------:R-:W-:Y:S01]  /*5d70*/  IMAD R131, R129, 0xf0, RZ ;  /* 0x000000f081837824 */ /* 0x000fe200078e02ff */
        /* <DEDUP_REMOVED lines=30> */
[C---:B------:R-:W-:Y:S02]  /*5f60*/  IMAD R80, R129.reuse, 0xf5, RZ ;  /* 0x000000f581507824 */ /* 0x040fe400078e02ff */
[----:B------:R-:W-:Y:S01]  /*5f70*/  IMAD R131, R129, 0xf6, RZ ;  /* 0x000000f681837824 */ /* 0x000fe200078e02ff */
[CC--:B------:R-:W-:Y:S02]  /*5f80*/  IADD3 R10, P0, R81.reuse, R122.reuse, RZ ;  /* 0x0000007a510a7210 */ /* 0x0c0fe40007f1e0ff */
[CC--:B-1----:R-:W-:Y:S02]  /*5f90*/  IADD3 R8, P1, R80.reuse, R122.reuse, RZ ;  /* 0x0000007a50087210 */ /* 0x0c2fe40007f3e0ff */
[-C--:B------:R-:W-:Y:S02]  /*5fa0*/  LEA.HI.X.SX32 R11, R81, R123.reuse, 0x1, P0 ;  /* 0x0000007b510b7211 */ /* 0x080fe400000f0eff */
[----:B------:R-:W-:Y:S01]  /*5fb0*/  LEA.HI.X.SX32 R9, R80, R123, 0x1, P1 ;  /* 0x0000007b50097211 */ /* 0x000fe200008f0eff */
[----:B------:R-:W-:Y:S01]  /*5fc0*/  IMAD R80, R129, 0xf8, RZ ;  /* 0x000000f881507824 */ /* 0x000fe200078e02ff */
[----:B0-----:R-:W-:Y:S01]  /*5fd0*/  IADD3 R60, P0, R131, R122, RZ ;  /* 0x0000007a833c7210 */ /* 0x001fe20007f1e0ff */
[----:B------:R0:W-:Y:S01]  /*5fe0*/  STL [R1+0x94], R143 ;  /* 0x0000948f01007387 */ /* 0x0001e20000100800 */
[----:B------:R-:W-:-:S02]  /*5ff0*/  IMAD R81, R129, 0xf7, RZ ;  /* 0x000000f781517824 */ /* 0x000fc400078e02ff */
[----:B------:R-:W-:Y:S01]  /*6000*/  LEA.HI.X.SX32 R61, R131, R123, 0x1, P0 ;  /* 0x0000007b833d7211 */ /* 0x000fe200000f0eff */
[----:B------:R1:W5:Y:S04]  /*6010*/  LDG.E.U8 R144, desc[UR60][R10.64] ;  /* 0x0000003c0a907981 */ /* 0x000368000c1e1100 */
[----:B0-----:R0:W5:Y:S01]  /*6020*/  LDG.E.U8 R143, desc[UR60][R8.64] ;  /* 0x0000003c088f7981 */ /* 0x001162000c1e1100 */
[-C--:B-1----:R-:W-:Y:S02]  /*6030*/  IADD3 R10, P1, R81, R122.reuse, RZ ;  /* 0x0000007a510a7210 */ /* 0x082fe40007f3e0ff */
[----:B0-----:R-:W-:-:S04]  /*6040*/  IADD3 R8, P0, R80, R122, RZ ;  /* 0x0000007a50087210 */ /* 0x001fc80007f1e0ff */
[-C--:B------:R-:W-:Y:S01]  /*6050*/  LEA.HI.X.SX32 R9, R80, R123.reuse, 0x1, P0 ;  /* 0x0000007b50097211 */ /* 0x080fe200000f0eff */
[----:B--2---:R0:W-:Y:S01]  /*6060*/  STL [R1+0x90], R142 ;  /* 0x0000908e01007387 */ /* 0x0041e20000100800 */
[----:B------:R-:W-:-:S03]  /*6070*/  LEA.HI.X.SX32 R11, R81, R123, 0x1, P1 ;  /* 0x0000007b510b7211 */ /* 0x000fc600008f0eff */
[----:B0-----:R0:W2:Y:S02]  /*6080*/  LDG.E.U8 R142, desc[UR60][R60.64] ;  /* 0x0000003c3c8e7981 */ /* 0x0010a4000c1e1100 */
[C---:B0-----:R-:W-:Y:S02]  /*6090*/  IMAD R60, R129.reuse, 0xf9, RZ ;  /* 0x000000f9813c7824 */ /* 0x041fe400078e02ff */
[----:B---3--:R0:W-:Y:S01]  /*60a0*/  STL [R1+0x8c], R141 ;  /* 0x00008c8d01007387 */ /* 0x0081e20000100800 */
[----:B------:R-:W-:-:S03]  /*60b0*/  IMAD R61, R129, 0xfb, RZ ;  /* 0x000000fb813d7824 */ /* 0x000fc600078e02ff */
[----:B----4-:R1:W-:Y:S04]  /*60c0*/  STL [R1+0x88], R140 ;  /* 0x0000888c01007387 */ /* 0x0103e80000100800 */
[----:B0-----:R0:W3:Y:S04]  /*60d0*/  LDG.E.U8 R141, desc[UR60][R10.64] ;  /* 0x0000003c0a8d7981 */ /* 0x0010e8000c1e1100 */
[----:B-1----:R1:W4:Y:S01]  /*60e0*/  LDG.E.U8 R140, desc[UR60][R8.64] ;  /* 0x0000003c088c7981 */ /* 0x002322000c1e1100 */
[----:B0-----:R-:W-:Y:S01]  /*60f0*/  IMAD R11, R129, 0xfa, RZ ;  /* 0x000000fa810b7824 */ /* 0x001fe200078e02ff */
[----:B-1----:R-:W-:-:S04]  /*6100*/  IADD3 R8, P0, R60, R122, RZ ;  /* 0x0000007a3c087210 */ /* 0x002fc80007f1e0ff */
[-C--:B------:R-:W-:Y:S02]  /*6110*/  LEA.HI.X.SX32 R9, R60, R123.reuse, 0x1, P0 ;  /* 0x0000007b3c097211 */ /* 0x080fe400000f0eff */
[-C--:B------:R-:W-:Y:S01]  /*6120*/  IADD3 R60, P0, R61, R122.reuse, RZ ;  /* 0x0000007a3d3c7210 */ /* 0x080fe20007f1e0ff */
[----:B------:R0:W-:Y:S01]  /*6130*/  STL [R1+0x84], R132 ;  /* 0x0000848401007387 */ /* 0x0001e20000100800 */
[----:B------:R-:W-:Y:S02]  /*6140*/  IADD3 R80, P1, R11, R122, RZ ;  /* 0x0000007a0b507210 */ /* 0x000fe40007f3e0ff */
[-C--:B------:R-:W-:Y:S01]  /*6150*/  LEA.HI.X.SX32 R61, R61, R123.reuse, 0x1, P0 ;  /* 0x0000007b3d3d7211 */ /* 0x080fe200000f0eff */
[----:B------:R-:W-:Y:S01]  /*6160*/  IMAD R131, R129, 0xfd, RZ ;  /* 0x000000fd81837824 */ /* 0x000fe200078e02ff */
[----:B------:R-:W-:Y:S01]  /*6170*/  LEA.HI.X.SX32 R81, R11, R123, 0x1, P1 ;  /* 0x0000007b0b517211 */ /* 0x000fe200008f0eff */
[----:B-----5:R1:W-:Y:S01]  /*6180*/  STL [R1+0x80], R139 ;  /* 0x0000808b01007387 */ /* 0x0203e20000100800 */
[----:B0-----:R-:W-:-:S03]  /*6190*/  IMAD R132, R129, 0xfc, RZ ;  /* 0x000000fc81847824 */ /* 0x001fc600078e02ff */
[----:B------:R0:W-:Y:S02]  /*61a0*/  STL [R1+0x7c], R138 ;  /* 0x00007c8a01007387 */ /* 0x0001e40000100800 */
[CC--:B------:R-:W-:Y:S02]  /*61b0*/  IADD3 R10, P2, R132.reuse, R122.reuse, RZ ;  /* 0x0000007a840a7210 */ /* 0x0c0fe40007f5e0ff */
[----:B-1----:R1:W5:Y:S04]  /*61c0*/  LDG.E.U8 R139, desc[UR60][R8.64] ;  /* 0x0000003c088b7981 */ /* 0x002368000c1e1100 */
[----:B0-----:R-:W5:Y:S01]  /*61d0*/  LDG.E.U8 R138, desc[UR60][R80.64] ;  /* 0x0000003c508a7981 */ /* 0x001f62000c1e1100 */
[----:B------:R-:W-:Y:S02]  /*61e0*/  LEA.HI.X.SX32 R11, R132, R123, 0x1, P2 ;  /* 0x0000007b840b7211 */ /* 0x000fe400010f0eff */
[----:B-1----:R-:W-:-:S03]  /*61f0*/  IADD3 R8, P1, R131, R122, RZ ;  /* 0x0000007a83087210 */ /* 0x002fc60007f3e0ff */
[----:B------:R0:W5:Y:S01]  /*6200*/  LDG.E.U8 R132, desc[UR60][R10.64] ;  /* 0x0000003c0a847981 */ /* 0x000162000c1e1100 */
[----:B------:R-:W-:-:S05]  /*6210*/  LEA.HI.X.SX32 R9, R131, R123, 0x1, P1 ;  /* 0x0000007b83097211 */ /* 0x000fca00008f0eff */
[----:B------:R1:W5:Y:S01]  /*6220*/  LDG.E.U8 R131, desc[UR60][R8.64] ;  /* 0x0000003c08837981 */ /* 0x000362000c1e1100 */
[----:B------:R-:W-:Y:S02]  /*6230*/  PRMT R126, R126, 0x3340, R128 ;  /* 0x000033407e7e7816 */ /* 0x000fe40000000080 */
[----:B0-----:R-:W-:Y:S01]  /*6240*/  PRMT R10, R95, 0x3340, R130 ;  /* 0x000033405f0a7816 */ /* 0x001fe20000000082 */
[----:B------:R-:W0:Y:S01]  /*6250*/  LDC R128, c[0x0][0x248] ;  /* 0x00009200ff807b82 */ /* 0x000e220000000800 */
[----:B------:R-:W-:Y:S02]  /*6260*/  PRMT R90, R94, 0x3340, R90 ;  /* 0x000033405e5a7816 */ /* 0x000fe4000000005a */
[----:B------:R-:W-:Y:S02]  /*6270*/  PRMT R11, R127, 0x3340, R93 ;  /* 0x000033407f0b7816 */ /* 0x000fe4000000005d */
[----:B------:R-:W-:Y:S02]  /*6280*/  PRMT R88, R89, 0x3340, R88 ;  /* 0x0000334059587816 */ /* 0x000fe40000000058 */
[----:B-1----:R-:W-:Y:S01]  /*6290*/  PRMT R8, R125, 0x3340, R91 ;  /* 0x000033407d087816 */ /* 0x002fe2000000005b */
[----:B------:R-:W1:Y:S01]  /*62a0*/  LDC R130, c[0x0][0x248] ;  /* 0x00009200ff827b82 */ /* 0x000e620000000800 */
[----:B------:R-:W-:-:S02]  /*62b0*/  PRMT R9, R92, 0x3340, R124 ;  /* 0x000033405c097816 */ /* 0x000fc4000000007c */
[----:B------:R-:W-:Y:S02]  /*62c0*/  PRMT R8, R87, 0x5410, R8 ;  /* 0x0000541057087816 */ /* 0x000fe40000000008 */
[----:B------:R-:W-:Y:S01]  /*62d0*/  PRMT R9, R9, 0x5410, R126 ;  /* 0x0000541009097816 */ /* 0x000fe2000000007e */
[----:B------:R0:W-:Y:S04]  /*62e0*/  STL [R1+0x78], R136 ;  /* 0x0000788801007387 */ /* 0x0001e80000100800 */
[----:B0-----:R0:W5:Y:S02]  /*62f0*/  LDG.E.U8 R136, desc[UR60][R60.64] ;  /* 0x0000003c3c887981 */ /* 0x001164000c1e1100 */
[----:B0-----:R-:W-:-:S05]  /*6300*/  IMAD R61, R129, 0xfe, RZ ;  /* 0x000000fe813d7824 */ /* 0x001fca00078e02ff */
[----:B------:R-:W-:-:S04]  /*6310*/  IADD3 R80, P0, R61, R122, RZ ;  /* 0x0000007a3d507210 */ /* 0x000fc80007f1e0ff */
[----:B------:R-:W-:-:S06]  /*6320*/  LEA.HI.X.SX32 R81, R61, R123, 0x1, P0 ;  /* 0x0000007b3d517211 */ /* 0x000fcc00000f0eff */
[----:B------:R-:W5:Y:S01]  /*6330*/  LDG.E.U8 R81, desc[UR60][R80.64] ;  /* 0x0000003c50517981 */ /* 0x000f62000c1e1100 */
[----:B------:R-:W-:Y:S02]  /*6340*/  PRMT R10, R10, 0x5410, R90 ;  /* 0x000054100a0a7816 */ /* 0x000fe4000000005a */
[----:B------:R-:W-:-:S05]  /*6350*/  PRMT R11, R11, 0x5410, R88 ;  /* 0x000054100b0b7816 */ /* 0x000fca0000000058 */
[----:B------:R0:W-:Y:S01]  /*6360*/  STS.128 [R134], R8 ;  /* 0x0000000886007388 */ /* 0x0001e20000000c00 */
[----:B------:R-:W-:Y:S02]  /*6370*/  PRMT R75, R14, 0x3340, R75 ;  /* 0x000033400e4b7816 */ /* 0x000fe4000000004b */
[----:B------:R-:W1:Y:S08]  /*6380*/  LDC R14, c[0x0][0x248] ;  /* 0x00009200ff0e7b82 */ /* 0x000e700000000800 */
[----:B0-----:R-:W0:Y:S08]  /*6390*/  LDC R9, c[0x0][0x248] ;  /* 0x00009200ff097b82 */ /* 0x001e300000000800 */
[----:B------:R-:W2:Y:S01]  /*63a0*/  LDC R10, c[0x0][0x248] ;  /* 0x00009200ff0a7b82 */ /* 0x000ea20000000800 */
[----:B------:R-:W-:-:S07]  /*63b0*/  PRMT R74, R17, 0x3340, R74 ;  /* 0x00003340114a7816 */ /* 0x000fce000000004a */
[----:B------:R-:W3:Y:S01]  /*63c0*/  LDC R11, c[0x0][0x248] ;  /* 0x00009200ff0b7b82 */ /* 0x000ee20000000800 */
[----:B------:R-:W-:Y:S02]  /*63d0*/  PRMT R107, R16, 0x3340, R107 ;  /* 0x00003340106b7816 */ /* 0x000fe4000000006b */
[----:B------:R-:W-:-:S05]  /*63e0*/  PRMT R106, R15, 0x3340, R106 ;  /* 0x000033400f6a7816 */ /* 0x000fca000000006a */
[----:B------:R-:W4:Y:S01]  /*63f0*/  LDC R17, c[0x0][0x248] ;  /* 0x00009200ff117b82 */ /* 0x000f220000000800 */
[----:B------:R-:W-:Y:S02]  /*6400*/  IMAD R129, R129, 0xff, RZ ;  /* 0x000000ff81817824 */ /* 0x000fe400078e02ff */
[----:B0-----:R-:W-:-:S05]  /*6410*/  IMAD R9, R9, 0x120, RZ ;  /* 0x0000012009097824 */ /* 0x001fca00078e02ff */
[----:B------:R-:W0:Y:S08]  /*6420*/  LDC R15, c[0x0][0x248] ;  /* 0x00009200ff0f7b82 */ /* 0x000e300000000800 */
[----:B------:R-:W0:Y:S01]  /*6430*/  LDC R16, c[0x0][0x248] ;  /* 0x00009200ff107b82 */ /* 0x000e220000000800 */
[----:B------:R-:W-:Y:S01]  /*6440*/  PRMT R102, R3, 0x3340, R102 ;  /* 0x0000334003667816 */ /* 0x000fe20000000066 */
[----:B--2---:R-:W-:Y:S01]  /*6450*/  IMAD R10, R10, 0x121, RZ ;  /* 0x000001210a0a7824 */ /* 0x004fe200078e02ff */
[----:B------:R-:W-:Y:S01]  /*6460*/  IADD3 R60, P1, R129, R122, RZ ;  /* 0x0000007a813c7210 */ /* 0x000fe20007f3e0ff */
[----:B-1----:R-:W-:Y:S01]  /*6470*/  IMAD R3, R14, 0x122, RZ ;  /* 0x000001220e037824 */ /* 0x002fe200078e02ff */
[----:B------:R-:W-:-:S02]  /*6480*/  PRMT R105, R105, 0x3340, R13 ;  /* 0x0000334069697816 */ /* 0x000fc4000000000d */
[----:B------:R-:W-:Y:S01]  /*6490*/  IADD3 R8, P0, R9, R122, RZ ;  /* 0x0000007a09087210 */ /* 0x000fe20007f1e0ff */
[----:B------:R-:W1:Y:S01]  /*64a0*/  LDC R13, c[0x0][0x248] ;  /* 0x00009200ff0d7b82 */ /* 0x000e620000000800 */
[-C--:B------:R-:W-:Y:S02]  /*64b0*/  LEA.HI.X.SX32 R61, R129, R123.reuse, 0x1, P1 ;  /* 0x0000007b813d7211 */ /* 0x080fe400008f0eff */
[----:B------:R-:W-:Y:S02]  /*64c0*/  PRMT R66, R66, 0x3340, R38 ;  /* 0x0000334042427816 */ /* 0x000fe40000000026 */
[----:B------:R-:W-:Y:S01]  /*64d0*/  PRMT R103, R103, 0x3340, R5 ;  /* 0x0000334067677816 */ /* 0x000fe20000000005 */
[----:B---3--:R-:W-:Y:S01]  /*64e0*/  IMAD R5, R11, 0x123, RZ ;  /* 0x000001230b057824 */ /* 0x008fe200078e02ff */
[----:B------:R-:W-:Y:S01]  /*64f0*/  LEA.HI.X.SX32 R9, R9, R123, 0x1, P0 ;  /* 0x0000007b09097211 */ /* 0x000fe200000f0eff */
[----:B------:R-:W2:Y:S01]  /*6500*/  LDC R14, c[0x0][0x248] ;  /* 0x00009200ff0e7b82 */ /* 0x000ea20000000800 */
[----:B------:R-:W-:Y:S01]  /*6510*/  PRMT R79, R2, 0x3340, R79 ;  /* 0x00003340024f7816 */ /* 0x000fe2000000004f */
[----:B------:R-:W3:Y:S01]  /*6520*/  LDG.E.U8 R80, desc[UR60][R60.64] ;  /* 0x0000003c3c507981 */ /* 0x000ee2000c1e1100 */
[----:B------:R-:W-:-:S02]  /*6530*/  PRMT R73, R18, 0x3340, R73 ;  /* 0x0000334012497816 */ /* 0x000fc40000000049 */
[----:B------:R-:W-:Y:S01]  /*6540*/  PRMT R76, R12, 0x3340, R76 ;  /* 0x000033400c4c7816 */ /* 0x000fe2000000004c */
[----:B------:R4:W3:Y:S01]  /*6550*/  LDG.E.U8 R95, desc[UR60][R8.64] ;  /* 0x0000003c085f7981 */ /* 0x0008e2000c1e1100 */
[CC--:B------:R-:W-:Y:S01]  /*6560*/  IADD3 R38, P1, R10.reuse, R122.reuse, RZ ;  /* 0x0000007a0a267210 */ /* 0x0c0fe20007f3e0ff */
[----:B------:R-:W2:Y:S01]  /*6570*/  LDC R12, c[0x0][0x248] ;  /* 0x00009200ff0c7b82 */ /* 0x000ea20000000800 */
[----:B------:R-:W-:Y:S02]  /*6580*/  IADD3 R2, P0, R3, R122, RZ ;  /* 0x0000007a03027210 */ /* 0x000fe40007f1e0ff */
[----:B------:R-:W-:Y:S02]  /*6590*/  PRMT R65, R65, 0x3340, R39 ;  /* 0x0000334041417816 */ /* 0x000fe40000000027 */
[----:B------:R-:W-:-:S03]  /*65a0*/  LEA.HI.X.SX32 R39, R10, R123, 0x1, P1 ;  /* 0x0000007b0a277211 */ /* 0x000fc600008f0eff */
[----:B------:R-:W2:Y:S01]  /*65b0*/  LDC R18, c[0x0][0x248] ;  /* 0x00009200ff127b82 */ /* 0x000ea20000000800 */
[-C--:B------:R-:W-:Y:S01]  /*65c0*/  LEA.HI.X.SX32 R3, R3, R123.reuse, 0x1, P0 ;  /* 0x0000007b03037211 */ /* 0x080fe200000f0eff */
[----:B----4-:R-:W-:Y:S01]  /*65d0*/  IMAD R10, R17, 0x126, RZ ;  /* 0x00000126110a7824 */ /* 0x010fe200078e02ff */
[CC--:B------:R-:W-:Y:S01]  /*65e0*/  IADD3 R8, P1, R5.reuse, R122.reuse, RZ ;  /* 0x0000007a05087210 */ /* 0x0c0fe20007f3e0ff */
[----:B0-----:R-:W-:Y:S01]  /*65f0*/  IMAD R11, R16, 0x125, RZ ;  /* 0x00000125100b7824 */ /* 0x001fe200078e02ff */
[----:B------:R-:W-:Y:S01]  /*6600*/  PRMT R104, R104, 0x3340, R7 ;  /* 0x0000334068687816 */ /* 0x000fe20000000007 */
[----:B------:R0:W4:Y:S01]  /*6610*/  LDG.E.U8 R94, desc[UR60][R2.64] ;  /* 0x0000003c025e7981 */ /* 0x000122000c1e1100 */
[----:B------:R-:W-:Y:S01]  /*6620*/  LEA.HI.X.SX32 R9, R5, R123, 0x1, P1 ;  /* 0x0000007b05097211 */ /* 0x000fe200008f0eff */
[----:B------:R-:W-:Y:S01]  /*6630*/  IMAD R7, R15, 0x124, RZ ;  /* 0x000001240f077824 */ /* 0x000fe200078e02ff */
[----:B------:R-:W-:Y:S01]  /*6640*/  PRMT R61, R50, 0x3340, R82 ;  /* 0x00003340323d7816 */ /* 0x000fe20000000052 */
[----:B------:R-:W4:Y:S01]  /*6650*/  LDG.E.U8 R38, desc[UR60][R38.64] ;  /* 0x0000003c26267981 */ /* 0x000f22000c1e1100 */
[----:B------:R-:W-:Y:S01]  /*6660*/  PRMT R77, R6, 0x3340, R77 ;  /* 0x00003340064d7816 */ /* 0x000fe2000000004d */
[----:B------:R-:W2:Y:S01]  /*6670*/  LDC R15, c[0x0][0x248] ;  /* 0x00009200ff0f7b82 */ /* 0x000ea20000000800 */
[----:B0-----:R-:W-:Y:S01]  /*6680*/  IADD3 R2, P1, R10, R122, RZ ;  /* 0x0000007a0a027210 */ /* 0x001fe20007f3e0ff */
[----:B------:R0:W4:Y:S01]  /*6690*/  LDG.E.U8 R50, desc[UR60][R8.64] ;  /* 0x0000003c08327981 */ /* 0x000122000c1e1100 */
[----:B------:R-:W-:-:S02]  /*66a0*/  PRMT R78, R4, 0x3340, R78 ;  /* 0x00003340044e7816 */ /* 0x000fc4000000004e */
[----:B------:R-:W-:-:S03]  /*66b0*/  LEA.HI.X.SX32 R3, R10, R123, 0x1, P1 ;  /* 0x0000007b0a037211 */ /* 0x000fc600008f0eff */
[----:B------:R-:W5:Y:S01]  /*66c0*/  LDC R16, c[0x0][0x248] ;  /* 0x00009200ff107b82 */ /* 0x000f620000000800 */
[-C--:B------:R-:W-:Y:S02]  /*66d0*/  IADD3 R6, P0, R7, R122.reuse, RZ ;  /* 0x0000007a07067210 */ /* 0x080fe40007f1e0ff */
[----:B------:R-:W-:Y:S01]  /*66e0*/  IADD3 R4, P2, R11, R122, RZ ;  /* 0x0000007a0b047210 */ /* 0x000fe20007f5e0ff */
[----:B------:R1:W4:Y:S01]  /*66f0*/  LDG.E.U8 R92, desc[UR60][R2.64] ;  /* 0x0000003c025c7981 */ /* 0x000322000c1e1100 */
[----:B------:R-:W-:-:S03]  /*6700*/  LEA.HI.X.SX32 R7, R7, R123, 0x1, P0 ;  /* 0x0000007b07077211 */ /* 0x000fc600000f0eff */
[----:B0-----:R-:W0:Y:S01]  /*6710*/  LDC R9, c[0x0][0x248] ;  /* 0x00009200ff097b82 */ /* 0x001e220000000800 */
[----:B------:R-:W-:Y:S01]  /*6720*/  LEA.HI.X.SX32 R5, R11, R123, 0x1, P2 ;  /* 0x0000007b0b057211 */ /* 0x000fe200010f0eff */
[----:B------:R2:W4:Y:S01]  /*6730*/  LDG.E.U8 R93, desc[UR60][R6.64] ;  /* 0x0000003c065d7981 */ /* 0x000522000c1e1100 */
[----:B-1----:R-:W-:-:S03]  /*6740*/  IMAD R2, R13, 0x127, RZ ;  /* 0x000001270d027824 */ /* 0x002fc600078e02ff */
[----:B------:R1:W4:Y:S02]  /*6750*/  LDG.E.U8 R39, desc[UR60][R4.64] ;  /* 0x0000003c04277981 */ /* 0x000324000c1e1100 */
[----:B------:R-:W0:Y:S01]  /*6760*/  LDC R10, c[0x0][0x248] ;  /* 0x00009200ff0a7b82 */ /* 0x000e220000000800 */
[----:B--2---:R-:W-:Y:S02]  /*6770*/  IMAD R3, R14, 0x129, RZ ;  /* 0x000001290e037824 */ /* 0x004fe400078e02ff */
[----:B------:R-:W-:Y:S01]  /*6780*/  IMAD R8, R18, 0x12a, RZ ;  /* 0x0000012a12087824 */ /* 0x000fe200078e02ff */
[-C--:B------:R-:W-:Y:S02]  /*6790*/  IADD3 R6, P0, R2, R122.reuse, RZ ;  /* 0x0000007a02067210 */ /* 0x080fe40007f1e0ff */
[----:B------:R-:W-:Y:S02]  /*67a0*/  PRMT R112, R32, 0x3340, R112 ;  /* 0x0000334020707816 */ /* 0x000fe40000000070 */
[----:B------:R-:W2:Y:S01]  /*67b0*/  LDC R11, c[0x0][0x248] ;  /* 0x00009200ff0b7b82 */ /* 0x000ea20000000800 */
[----:B-1----:R-:W-:Y:S01]  /*67c0*/  IMAD R5, R12, 0x128, RZ ;  /* 0x000001280c057824 */ /* 0x002fe200078e02ff */
[----:B------:R-:W-:-:S02]  /*67d0*/  IADD3 R32, P2, R3, R122, RZ ;  /* 0x0000007a03207210 */ /* 0x000fc40007f5e0ff */
[----:B------:R-:W-:-:S04]  /*67e0*/  LEA.HI.X.SX32 R7, R2, R123, 0x1, P0 ;  /* 0x0000007b02077211 */ /* 0x000fc800000f0eff */
[----:B------:R-:W1:Y:S01]  /*67f0*/  LDC R12, c[0x0][0x248] ;  /* 0x00009200ff0c7b82 */ /* 0x000e620000000800 */
[----:B------:R-:W-:Y:S02]  /*6800*/  IADD3 R2, P0, R8, R122, RZ ;  /* 0x0000007a08027210 */ /* 0x000fe40007f1e0ff */
[----:B------:R-:W-:Y:S02]  /*6810*/  PRMT R68, R68, 0x3340, R33 ;  /* 0x0000334044447816 */ /* 0x000fe40000000021 */
[----:B------:R-:W-:-:S03]  /*6820*/  LEA.HI.X.SX32 R33, R3, R123, 0x1, P2 ;  /* 0x0000007b03217211 */ /* 0x000fc600010f0eff */
[----:B------:R-:W2:Y:S01]  /*6830*/  LDC R13, c[0x0][0x248] ;  /* 0x00009200ff0d7b82 */ /* 0x000ea20000000800 */
[----:B------:R-:W-:Y:S01]  /*6840*/  LEA.HI.X.SX32 R3, R8, R123, 0x1, P0 ;  /* 0x0000007b08037211 */ /* 0x000fe200000f0eff */
[----:B------:R-:W4:Y:S01]  /*6850*/  LDG.E.U8 R32, desc[UR60][R32.64] ;  /* 0x0000003c20207981 */ /* 0x000f22000c1e1100 */
[----:B------:R-:W-:-:S03]  /*6860*/  IADD3 R4, P1, R5, R122, RZ ;  /* 0x0000007a05047210 */ /* 0x000fc60007f3e0ff */
[----:B------:R0:W4:Y:S01]  /*6870*/  LDG.E.U8 R90, desc[UR60][R2.64] ;  /* 0x0000003c025a7981 */ /* 0x000122000c1e1100 */
[----:B------:R-:W-:Y:S01]  /*6880*/  LEA.HI.X.SX32 R5, R5, R123, 0x1, P1 ;  /* 0x0000007b05057211 */ /* 0x000fe200008f0eff */
[----:B------:R-:W5:Y:S04]  /*6890*/  LDC R14, c[0x0][0x248] ;  /* 0x00009200ff0e7b82 */ /* 0x000f680000000800 */
[----:B------:R0:W4:Y:S02]  /*68a0*/  LDG.E.U8 R91, desc[UR60][R4.64] ;  /* 0x0000003c045b7981 */ /* 0x000124000c1e1100 */
[----:B0-----:R-:W-:Y:S02]  /*68b0*/  IMAD R3, R9, 0x12b, RZ ;  /* 0x0000012b09037824 */ /* 0x001fe400078e02ff */
[----:B------:R-:W0:Y:S03]  /*68c0*/  LDC R17, c[0x0][0x248] ;  /* 0x00009200ff117b82 */ /* 0x000e260000000800 */
[----:B------:R-:W-:Y:S01]  /*68d0*/  IADD3 R2, P0, R3, R122, RZ ;  /* 0x0000007a03027210 */ /* 0x000fe20007f1e0ff */
[----:B------:R-:W-:-:S02]  /*68e0*/  IMAD R5, R10, 0x12c, RZ ;  /* 0x0000012c0a057824 */ /* 0x000fc400078e02ff */
[----:B-1----:R-:W-:Y:S01]  /*68f0*/  IMAD R10, R12, 0x12f, RZ ;  /* 0x0000012f0c0a7824 */ /* 0x002fe200078e02ff */
[-C--:B------:R-:W-:Y:S01]  /*6900*/  LEA.HI.X.SX32 R3, R3, R123.reuse, 0x1, P0 ;  /* 0x0000007b03037211 */ /* 0x080fe200000f0eff */
[----:B--2---:R-:W-:Y:S01]  /*6910*/  IMAD R11, R11, 0x12e, RZ ;  /* 0x0000012e0b0b7824 */ /* 0x004fe200078e02ff */
[----:B------:R-:W-:Y:S01]  /*6920*/  IADD3 R8, P1, R5, R122, RZ ;  /* 0x0000007a05087210 */ /* 0x000fe20007f3e0ff */
[----:B------:R-:W1:Y:S01]  /*6930*/  LDC R12, c[0x0][0x248] ;  /* 0x00009200ff0c7b82 */ /* 0x000e620000000800 */
[----:B------:R-:W-:Y:S02]  /*6940*/  PRMT R118, R49, 0x3340, R118 ;  /* 0x0000334031767816 */ /* 0x000fe40000000076 */
[----:B------:R-:W-:Y:S01]  /*6950*/  PRMT R62, R62, 0x3340, R48 ;  /* 0x000033403e3e7816 */ /* 0x000fe20000000030 */
[----:B------:R2:W4:Y:S01]  /*6960*/  LDG.E.U8 R49, desc[UR60][R6.64] ;  /* 0x0000003c06317981 */ /* 0x000522000c1e1100 */
[----:B------:R-:W-:-:S03]  /*6970*/  LEA.HI.X.SX32 R9, R5, R123, 0x1, P1 ;  /* 0x0000007b05097211 */ /* 0x000fc600008f0eff */
[----:B------:R2:W4:Y:S01]  /*6980*/  LDG.E.U8 R48, desc[UR60][R2.64] ;  /* 0x0000003c02307981 */ /* 0x000522000c1e1100 */
[-C--:B------:R-:W-:Y:S01]  /*6990*/  IADD3 R4, P2, R11, R122.reuse, RZ ;  /* 0x0000007a0b047210 */ /* 0x080fe20007f5e0ff */
[----:B------:R-:W4:Y:S02]  /*69a0*/  LDC R18, c[0x0][0x248] ;  /* 0x00009200ff127b82 */ /* 0x000f240000000800 */
[----:B------:R0:W4:Y:S01]  /*69b0*/  LDG.E.U8 R89, desc[UR60][R8.64] ;  /* 0x0000003c08597981 */ /* 0x000122000c1e1100 */
[----:B--2---:R-:W-:Y:S01]  /*69c0*/  IMAD R7, R13, 0x12d, RZ ;  /* 0x0000012d0d077824 */ /* 0x004fe200078e02ff */
[----:B------:R-:W-:-:S04]  /*69d0*/  IADD3 R2, P1, R10, R122, RZ ;  /* 0x0000007a0a027210 */ /* 0x000fc80007f3e0ff */
[----:B------:R-:W2:Y:S01]  /*69e0*/  LDC R13, c[0x0][0x248] ;  /* 0x00009200ff0d7b82 */ /* 0x000ea20000000800 */
[----:B------:R-:W-:Y:S02]  /*69f0*/  IADD3 R6, P0, R7, R122, RZ ;  /* 0x0000007a07067210 */ /* 0x000fe40007f1e0ff */
[-C--:B------:R-:W-:Y:S02]  /*6a00*/  LEA.HI.X.SX32 R3, R10, R123.reuse, 0x1, P1 ;  /* 0x0000007b0a037211 */ /* 0x080fe400008f0eff */
[----:B------:R-:W-:-:S03]  /*6a10*/  LEA.HI.X.SX32 R5, R11, R123, 0x1, P2 ;  /* 0x0000007b0b057211 */ /* 0x000fc600010f0eff */
[----:B0-----:R-:W0:Y:S01]  /*6a20*/  LDC R9, c[0x0][0x248] ;  /* 0x00009200ff097b82 */ /* 0x001e220000000800 */
[----:B------:R-:W-:Y:S01]  /*6a30*/  PRMT R117, R47, 0x3340, R117 ;  /* 0x000033402f757816 */ /* 0x000fe20000000075 */
[----:B------:R5:W4:Y:S01]  /*6a40*/  LDG.E.U8 R88, desc[UR60][R4.64] ;  /* 0x0000003c04587981 */ /* 0x000b22000c1e1100 */
[----:B------:R-:W-:-:S03]  /*6a50*/  LEA.HI.X.SX32 R7, R7, R123, 0x1, P0 ;  /* 0x0000007b07077211 */ /* 0x000fc600000f0eff */
[----:B------:R1:W4:Y:S02]  /*6a60*/  LDG.E.U8 R47, desc[UR60][R2.64] ;  /* 0x0000003c022f7981 */ /* 0x000324000c1e1100 */
[----:B------:R-:W2:Y:S01]  /*6a70*/  LDC R10, c[0x0][0x248] ;  /* 0x00009200ff0a7b82 */ /* 0x000ea20000000800 */
[----:B------:R-:W-:Y:S01]  /*6a80*/  IMAD R8, R17, 0x1a3, RZ ;  /* 0x000001a311087824 */ /* 0x000fe200078e02ff */
[----:B------:R1:W4:Y:S01]  /*6a90*/  LDG.E.U8 R33, desc[UR60][R6.64] ;  /* 0x0000003c06217981 */ /* 0x000322000c1e1100 */
[----:B-----5:R-:W-:Y:S02]  /*6aa0*/  IMAD R5, R15, 0x1a1, RZ ;  /* 0x000001a10f057824 */ /* 0x020fe400078e02ff */
[----:B-1----:R-:W-:Y:S01]  /*6ab0*/  IMAD R2, R14, 0x1a0, RZ ;  /* 0x000001a00e027824 */ /* 0x002fe200078e02ff */
[----:B------:R-:W-:Y:S01]  /*6ac0*/  PRMT R113, R113, 0x3340, R34 ;  /* 0x0000334071717816 */ /* 0x000fe20000000022 */
[----:B------:R-:W-:Y:S01]  /*6ad0*/  IMAD R3, R16, 0x1a2, RZ ;  /* 0x000001a210037824 */ /* 0x000fe200078e02ff */
[----:B------:R-:W1:Y:S02]  /*6ae0*/  LDC R11, c[0x0][0x248] ;  /* 0x00009200ff0b7b82 */ /* 0x000e640000000800 */
[----:B------:R-:W-:-:S02]  /*6af0*/  IADD3 R6, P0, R2, R122, RZ ;  /* 0x0000007a02067210 */ /* 0x000fc40007f1e0ff */
[-C--:B------:R-:W-:Y:S02]  /*6b00*/  IADD3 R34, P1, R5, R122.reuse, RZ ;  /* 0x0000007a05227210 */ /* 0x080fe40007f3e0ff */
[-C--:B------:R-:W-:Y:S02]  /*6b10*/  IADD3 R4, P2, R3, R122.reuse, RZ ;  /* 0x0000007a03047210 */ /* 0x080fe40007f5e0ff */
[-C--:B------:R-:W-:Y:S01]  /*6b20*/  LEA.HI.X.SX32 R7, R2, R123.reuse, 0x1, P0 ;  /* 0x0000007b02077211 */ /* 0x080fe200000f0eff */
[----:B------:R-:W5:Y:S01]  /*6b30*/  LDC R14, c[0x0][0x248] ;  /* 0x00009200ff0e7b82 */ /* 0x000f620000000800 */
[----:B------:R-:W-:Y:S02]  /*6b40*/  IADD3 R2, P0, R8, R122, RZ ;  /* 0x0000007a08027210 */ /* 0x000fe40007f1e0ff */
[----:B------:R-:W-:Y:S01]  /*6b50*/  PRMT R114, R114, 0x3340, R35 ;  /* 0x0000334072727816 */ /* 0x000fe20000000023 */
[----:B------:R-:W4:Y:S01]  /*6b60*/  LDG.E.U8 R87, desc[UR60][R6.64] ;  /* 0x0000003c06577981 */ /* 0x000f22000c1e1100 */
[----:B------:R-:W-:-:S02]  /*6b70*/  LEA.HI.X.SX32 R35, R5, R123, 0x1, P1 ;  /* 0x0000007b05237211 */ /* 0x000fc400008f0eff */
[-C--:B------:R-:W-:Y:S01]  /*6b80*/  LEA.HI.X.SX32 R5, R3, R123.reuse, 0x1, P2 ;  /* 0x0000007b03057211 */ /* 0x080fe200010f0eff */
[----:B------:R-:W5:Y:S01]  /*6b90*/  LDC R15, c[0x0][0x248] ;  /* 0x00009200ff0f7b82 */ /* 0x000f620000000800 */
[----:B------:R-:W-:Y:S01]  /*6ba0*/  LEA.HI.X.SX32 R3, R8, R123, 0x1, P0 ;  /* 0x0000007b08037211 */ /* 0x000fe200000f0eff */
[----:B------:R-:W4:Y:S01]  /*6bb0*/  LDG.E.U8 R34, desc[UR60][R34.64] ;  /* 0x0000003c22227981 */ /* 0x000f22000c1e1100 */
[----:B------:R-:W-:-:S03]  /*6bc0*/  PRMT R63, R63, 0x3340, R46 ;  /* 0x000033403f3f7816 */ /* 0x000fc6000000002e */
[----:B------:R0:W4:Y:S01]  /*6bd0*/  LDG.E.U8 R46, desc[UR60][R2.64] ;  /* 0x0000003c022e7981 */ /* 0x000122000c1e1100 */
[----:B------:R-:W-:Y:S01]  /*6be0*/  PRMT R60, R86, 0x3340, R85 ;  /* 0x00003340563c7816 */ /* 0x000fe20000000055 */
[----:B------:R-:W5:Y:S02]  /*6bf0*/  LDC R16, c[0x0][0x248] ;  /* 0x00009200ff107b82 */ /* 0x000f640000000800 */
[----:B------:R2:W4:Y:S01]  /*6c00*/  LDG.E.U8 R86, desc[UR60][R4.64] ;  /* 0x0000003c04567981 */ /* 0x000522000c1e1100 */
[----:B0-----:R-:W-:-:S05]  /*6c10*/  IMAD R3, R9, 0x1a4, RZ ;  /* 0x000001a409037824 */ /* 0x001fca00078e02ff */
[----:B------:R-:W0:Y:S01]  /*6c20*/  LDC R17, c[0x0][0x248] ;  /* 0x00009200ff117b82 */ /* 0x000e220000000800 */
[----:B--2---:R-:W-:Y:S01]  /*6c30*/  IMAD R5, R10, 0x1a5, RZ ;  /* 0x000001a50a057824 */ /* 0x004fe200078e02ff */
[----:B------:R-:W-:Y:S01]  /*6c40*/  IADD3 R2, P0, R3, R122, RZ ;  /* 0x0000007a03027210 */ /* 0x000fe20007f1e0ff */
[----:B------:R-:W-:-:S03]  /*6c50*/  IMAD R10, R13, 0x1a8, RZ ;  /* 0x000001a80d0a7824 */ /* 0x000fc600078e02ff */
[-C--:B------:R-:W-:Y:S01]  /*6c60*/  LEA.HI.X.SX32 R3, R3, R123.reuse, 0x1, P0 ;  /* 0x0000007b03037211 */ /* 0x080fe200000f0eff */
[----:B-1----:R-:W-:Y:S01]  /*6c70*/  IMAD R7, R11, 0x1a6, RZ ;  /* 0x000001a60b077824 */ /* 0x002fe200078e02ff */
[-C--:B------:R-:W-:Y:S01]  /*6c80*/  IADD3 R8, P1, R5, R122.reuse, RZ ;  /* 0x0000007a05087210 */ /* 0x080fe20007f3e0ff */
[----:B------:R-:W-:Y:S01]  /*6c90*/  IMAD R11, R12, 0x1a7, RZ ;  /* 0x000001a70c0b7824 */ /* 0x000fe200078e02ff */
[----:B------:R-:W-:Y:S01]  /*6ca0*/  PRMT R119, R119, 0x3340, R83 ;  /* 0x0000334077777816 */ /* 0x000fe20000000053 */
[----:B------:R1:W2:Y:S01]  /*6cb0*/  LDG.E.U8 R85, desc[UR60][R2.64] ;  /* 0x0000003c02557981 */ /* 0x0002a2000c1e1100 */
[----:B------:R-:W-:Y:S01]  /*6cc0*/  LEA.HI.X.SX32 R9, R5, R123, 0x1, P1 ;  /* 0x0000007b05097211 */ /* 0x000fe200008f0eff */
[----:B------:R-:W3:Y:S01]  /*6cd0*/  LDC R12, c[0x0][0x248] ;  /* 0x00009200ff0c7b82 */ /* 0x000ee20000000800 */
[----:B------:R-:W-:-:S03]  /*6ce0*/  IADD3 R4, P2, R11, R122, RZ ;  /* 0x0000007a0b047210 */ /* 0x000fc60007f5e0ff */
[----:B------:R5:W2:Y:S01]  /*6cf0*/  LDG.E.U8 R35, desc[UR60][R8.64] ;  /* 0x0000003c08237981 */ /* 0x000aa2000c1e1100 */
[----:B-1----:R-:W-:-:S03]  /*6d00*/  IADD3 R2, P1, R10, R122, RZ ;  /* 0x0000007a0a027210 */ /* 0x002fc60007f3e0ff */
[----:B------:R-:W1:Y:S01]  /*6d10*/  LDC R13, c[0x0][0x248] ;  /* 0x00009200ff0d7b82 */ /* 0x000e620000000800 */
[-C--:B------:R-:W-:Y:S02]  /*6d20*/  LEA.HI.X.SX32 R3, R10, R123.reuse, 0x1, P1 ;  /* 0x0000007b0a037211 */ /* 0x080fe400008f0eff */
[----:B------:R-:W-:-:S05]  /*6d30*/  LEA.HI.X.SX32 R5, R11, R123, 0x1, P2 ;  /* 0x0000007b0b057211 */ /* 0x000fca00010f0eff */
[----:B-----5:R-:W5:Y:S01]  /*6d40*/  LDC R9, c[0x0][0x248] ;  /* 0x00009200ff097b82 */ /* 0x020f620000000800 */
[C---:B------:R-:W-:Y:S01]  /*6d50*/  IADD3 R6, P0, R7.reuse, R122, RZ ;  /* 0x0000007a07067210 */ /* 0x040fe20007f1e0ff */
[----:B------:R0:W2:Y:S01]  /*6d60*/  LDG.E.U8 R83, desc[UR60][R2.64] ;  /* 0x0000003c02537981 */ /* 0x0000a2000c1e1100 */
[----:B------:R-:W-:Y:S02]  /*6d70*/  PRMT R116, R116, 0x3340, R45 ;  /* 0x0000334074747816 */ /* 0x000fe4000000002d */
[----:B------:R-:W-:Y:S01]  /*6d80*/  LEA.HI.X.SX32 R7, R7, R123, 0x1, P0 ;  /* 0x0000007b07077211 */ /* 0x000fe200000f0eff */
[----:B------:R0:W2:Y:S02]  /*6d90*/  LDG.E.U8 R45, desc[UR60][R4.64] ;  /* 0x0000003c042d7981 */ /* 0x0000a4000c1e1100 */
[----:B------:R-:W1:Y:S01]  /*6da0*/  LDC R10, c[0x0][0x248] ;  /* 0x00009200ff0a7b82 */ /* 0x000e620000000800 */
[----:B0-----:R-:W-:Y:S01]  /*6db0*/  IMAD R2, R14, 0x1a9, RZ ;  /* 0x000001a90e027824 */ /* 0x001fe200078e02ff */
[----:B------:R-:W-:Y:S01]  /*6dc0*/  PRMT R111, R111, 0x3340, R30 ;  /* 0x000033406f6f7816 */ /* 0x000fe2000000001e */
[----:B------:R-:W-:-:S02]  /*6dd0*/  IMAD R3, R16, 0x1ab, RZ ;  /* 0x000001ab10037824 */ /* 0x000fc400078e02ff */
[----:B------:R-:W-:-:S03]  /*6de0*/  IMAD R5, R15, 0x1aa, RZ ;  /* 0x000001aa0f057824 */ /* 0x000fc600078e02ff */
[----:B------:R-:W0:Y:S01]  /*6df0*/  LDC R11, c[0x0][0x248] ;  /* 0x00009200ff0b7b82 */ /* 0x000e220000000800 */
[----:B------:R-:W-:Y:S01]  /*6e00*/  IADD3 R30, P0, R2, R122, RZ ;  /* 0x0000007a021e7210 */ /* 0x000fe20007f1e0ff */
[----:B------:R-:W-:Y:S01]  /*6e10*/  IMAD R8, R17, 0x1ac, RZ ;  /* 0x000001ac11087824 */ /* 0x000fe200078e02ff */
[----:B------:R-:W-:Y:S01]  /*6e20*/  PRMT R120, R120, 0x3340, R84 ;  /* 0x0000334078787816 */ /* 0x000fe20000000054 */
[----:B------:R-:W-:Y:S01]  /*6e30*/  STL [R1+0x74], R144 ;  /* 0x0000749001007387 */ /* 0x000fe20000100800 */
[----:B------:R-:W-:-:S03]  /*6e40*/  PRMT R69, R31, 0x3340, R69 ;  /* 0x000033401f457816 */ /* 0x000fc60000000045 */
[----:B------:R3:W2:Y:S01]  /*6e50*/  LDG.E.U8 R84, desc[UR60][R6.64] ;  /* 0x0000003c06547981 */ /* 0x0006a2000c1e1100 */
[-C--:B------:R-:W-:Y:S01]  /*6e60*/  IADD3 R4, P2, R3, R122.reuse, RZ ;  /* 0x0000007a03047210 */ /* 0x080fe20007f5e0ff */
[----:B------:R-:W0:Y:S01]  /*6e70*/  LDC R14, c[0x0][0x248] ;  /* 0x00009200ff0e7b82 */ /* 0x000e220000000800 */
[----:B------:R-:W-:Y:S01]  /*6e80*/  LEA.HI.X.SX32 R31, R2, R123, 0x1, P0 ;  /* 0x0000007b021f7211 */ /* 0x000fe200000f0eff */
[----:B------:R-:W-:Y:S01]  /*6e90*/  STL [R1+0x70], R143 ;  /* 0x0000708f01007387 */ /* 0x000fe20000100800 */
[----:B------:R-:W-:-:S03]  /*6ea0*/  IADD3 R2, P0, R8, R122, RZ ;  /* 0x0000007a08027210 */ /* 0x000fc60007f1e0ff */
[----:B------:R-:W-:Y:S01]  /*6eb0*/  STL [R1+0x6c], R142 ;  /* 0x00006c8e01007387 */ /* 0x000fe20000100800 */
[C---:B---3--:R-:W-:Y:S01]  /*6ec0*/  IADD3 R6, P1, R5.reuse, R122, RZ ;  /* 0x0000007a05067210 */ /* 0x048fe20007f3e0ff */
[----:B------:R-:W3:Y:S02]  /*6ed0*/  LDC R15, c[0x0][0x248] ;  /* 0x00009200ff0f7b82 */ /* 0x000ee40000000800 */
[----:B------:R-:W-:Y:S01]  /*6ee0*/  STL [R1+0x68], R141 ;  /* 0x0000688d01007387 */ /* 0x000fe20000100800 */
[----:B------:R-:W-:-:S03]  /*6ef0*/  LEA.HI.X.SX32 R7, R5, R123, 0x1, P1 ;  /* 0x0000007b05077211 */ /* 0x000fc600008f0eff */
[----:B------:R-:W-:Y:S01]  /*6f00*/  STL [R1+0x64], R140 ;  /* 0x0000648c01007387 */ /* 0x000fe20000100800 */
[-C--:B------:R-:W-:Y:S02]  /*6f10*/  LEA.HI.X.SX32 R5, R3, R123.reuse, 0x1, P2 ;  /* 0x0000007b03057211 */ /* 0x080fe400010f0eff */
[----:B------:R-:W-:Y:S01]  /*6f20*/  LEA.HI.X.SX32 R3, R8, R123, 0x1, P0 ;  /* 0x0000007b08037211 */ /* 0x000fe200000f0eff */
[----:B------:R-:W-:Y:S01]  /*6f30*/  STL [R1+0x60], R139 ;  /* 0x0000608b01007387 */ /* 0x000fe20000100800 */
[----:B------:R-:W-:Y:S01]  /*6f40*/  PRMT R64, R64, 0x3340, R44 ;  /* 0x0000334040407816 */ /* 0x000fe2000000002c */
[----:B------:R-:W3:Y:S02]  /*6f50*/  LDC R16, c[0x0][0x248] ;  /* 0x00009200ff107b82 */ /* 0x000ee40000000800 */
[----:B------:R-:W-:Y:S04]  /*6f60*/  STL [R1+0x5c], R138 ;  /* 0x00005c8a01007387 */ /* 0x000fe80000100800 */
[----:B------:R-:W-:Y:S01]  /*6f70*/  STL [R1+0x58], R136 ;  /* 0x0000588801007387 */ /* 0x000fe20000100800 */
[----:B------:R-:W-:Y:S01]  /*6f80*/  PRMT R110, R110, 0x3340, R24 ;  /* 0x000033406e6e7816 */ /* 0x000fe20000000018 */
[----:B------:R-:W3:Y:S02]  /*6f90*/  LDC R17, c[0x0][0x248] ;  /* 0x00009200ff117b82 */ /* 0x000ee40000000800 */
[----:B------:R-:W-:Y:S04]  /*6fa0*/  STL [R1+0x54], R132 ;  /* 0x0000548401007387 */ /* 0x000fe80000100800 */
[----:B------:R5:W-:Y:S01]  /*6fb0*/  STL [R1+0x50], R131 ;  /* 0x0000508301007387 */ /* 0x000be20000100800 */
[----:B------:R-:W-:Y:S01]  /*6fc0*/  PRMT R72, R21, 0x3340, R72 ;  /* 0x0000334015487816 */ /* 0x000fe20000000048 */
[----:B------:R-:W2:Y:S02]  /*6fd0*/  LDC R129, c[0x0][0x248] ;  /* 0x00009200ff817b82 */ /* 0x000ea40000000800 */
[----:B------:R1:W-:Y:S04]  /*6fe0*/  STL [R1+0x4c], R81 ;  /* 0x00004c5101007387 */ /* 0x0003e80000100800 */
[----:B------:R0:W2:Y:S01]  /*6ff0*/  LDG.E.U8 R44, desc[UR60][R4.64] ;  /* 0x0000003c042c7981 */ /* 0x0000a2000c1e1100 */
[----:B------:R-:W-:Y:S01]  /*7000*/  PRMT R115, R115, 0x3340, R43 ;  /* 0x0000334073737816 */ /* 0x000fe2000000002b */
[----:B-----5:R-:W5:Y:S02]  /*7010*/  LDC R131, c[0x0][0x248] ;  /* 0x00009200ff837b82 */ /* 0x020f640000000800 */
[----:B------:R-:W5:Y:S04]  /*7020*/  LDG.E.U8 R82, desc[UR60][R6.64] ;  /* 0x0000003c06527981 */ /* 0x000f68000c1e1100 */
[----:B-1----:R1:W5:Y:S01]  /*7030*/  LDG.E.U8 R81, desc[UR60][R2.64] ;  /* 0x0000003c02517981 */ /* 0x002362000c1e1100 */
[----:B0-----:R-:W-:Y:S01]  /*7040*/  IMAD R5, R10, 0x1ae, RZ ;  /* 0x000001ae0a057824 */ /* 0x001fe200078e02ff */
[----:B------:R-:W-:-:S02]  /*7050*/  PRMT R109, R22, 0x3340, R109 ;  /* 0x00003340166d7816 */ /* 0x000fc4000000006d */
[----:B------:R-:W5:Y:S01]  /*7060*/  LDG.E.U8 R30, desc[UR60][R30.64] ;  /* 0x0000003c1e1e7981 */ /* 0x000f62000c1e1100 */
[----:B------:R-:W-:Y:S01]  /*7070*/  PRMT R71, R71, 0x3340, R23 ;  /* 0x0000334047477816 */ /* 0x000fe20000000017 */
[----:B------:R-:W0:Y:S01]  /*7080*/  LDC R134, c[0x0][0x248] ;  /* 0x00009200ff867b82 */ /* 0x000e220000000800 */
[----:B-1----:R-:W-:Y:S02]  /*7090*/  IMAD R3, R9, 0x1ad, RZ ;  /* 0x000001ad09037824 */ /* 0x002fe400078e02ff */
[----:B------:R-:W-:Y:S01]  /*70a0*/  IMAD R7, R11, 0x1af, RZ ;  /* 0x000001af0b077824 */ /* 0x000fe200078e02ff */
[----:B------:R-:W-:-:S04]  /*70b0*/  PRMT R70, R25, 0x3340, R70 ;  /* 0x0000334019467816 */ /* 0x000fc80000000046 */
[----:B------:R-:W1:Y:S01]  /*70c0*/  LDC R132, c[0x0][0x248] ;  /* 0x00009200ff847b82 */ /* 0x000e620000000800 */
[-C--:B------:R-:W-:Y:S01]  /*70d0*/  IADD3 R2, P0, R3, R122.reuse, RZ ;  /* 0x0000007a03027210 */ /* 0x080fe20007f1e0ff */
[----:B------:R-:W-:Y:S01]  /*70e0*/  IMAD R11, R12, 0x130, RZ ;  /* 0x000001300c0b7824 */ /* 0x000fe200078e02ff */
[-C--:B------:R-:W-:Y:S01]  /*70f0*/  IADD3 R8, P1, R5, R122.reuse, RZ ;  /* 0x0000007a05087210 */ /* 0x080fe20007f3e0ff */
[----:B------:R-:W-:Y:S01]  /*7100*/  IMAD R10, R13, 0x131, RZ ;  /* 0x000001310d0a7824 */ /* 0x000fe200078e02ff */
[-C--:B------:R-:W-:Y:S02]  /*7110*/  LEA.HI.X.SX32 R3, R3, R123.reuse, 0x1, P0 ;  /* 0x0000007b03037211 */ /* 0x080fe400000f0eff */
[----:B------:R-:W-:Y:S01]  /*7120*/  IADD3 R4, P0, R11, R122, RZ ;  /* 0x0000007a0b047210 */ /* 0x000fe20007f1e0ff */
[----:B------:R-:W0:Y:S01]  /*7130*/  LDC R12, c[0x0][0x248] ;  /* 0x00009200ff0c7b82 */ /* 0x000e220000000800 */
[-C--:B------:R-:W-:Y:S01]  /*7140*/  LEA.HI.X.SX32 R9, R5, R123.reuse, 0x1, P1 ;  /* 0x0000007b05097211 */ /* 0x080fe200008f0eff */
[----:B------:R3:W5:Y:S01]  /*7150*/  LDG.E.U8 R31, desc[UR60][R2.64] ;  /* 0x0000003c021f7981 */ /* 0x000762000c1e1100 */
[----:B------:R-:W-:-:S05]  /*7160*/  LEA.HI.X.SX32 R5, R11, R123, 0x1, P0 ;  /* 0x0000007b0b057211 */ /* 0x000fca00000f0eff */
[----:B------:R3:W4:Y:S01]  /*7170*/  LDG.E.U8 R24, desc[UR60][R4.64] ;  /* 0x0000003c04187981 */ /* 0x000722000c1e1100 */
[----:B------:R-:W1:Y:S01]  /*7180*/  LDC R11, c[0x0][0x248] ;  /* 0x00009200ff0b7b82 */ /* 0x000e620000000800 */
[----:B---3--:R-:W-:-:S04]  /*7190*/  IADD3 R2, P1, R10, R122, RZ ;  /* 0x0000007a0a027210 */ /* 0x008fc80007f3e0ff */
[-C--:B------:R-:W-:Y:S01]  /*71a0*/  LEA.HI.X.SX32 R3, R10, R123.reuse, 0x1, P1 ;  /* 0x0000007b0a037211 */ /* 0x080fe200008f0eff */
[----:B------:R3:W-:Y:S01]  /*71b0*/  STL [R1+0x48], R80 ;  /* 0x0000485001007387 */ /* 0x0007e20000100800 */
[C---:B------:R-:W-:Y:S01]  /*71c0*/  IADD3 R6, P2, R7.reuse, R122, RZ ;  /* 0x0000007a07067210 */ /* 0x040fe20007f5e0ff */
[----:B------:R-:W0:Y:S02]  /*71d0*/  LDC R13, c[0x0][0x248] ;  /* 0x00009200ff0d7b82 */ /* 0x000e240000000800 */
[----:B------:R3:W2:Y:S01]  /*71e0*/  LDG.E.U8 R21, desc[UR60][R2.64] ;  /* 0x0000003c02157981 */ /* 0x0006a2000c1e1100 */
[----:B------:R-:W-:Y:S01]  /*71f0*/  LEA.HI.X.SX32 R7, R7, R123, 0x1, P2 ;  /* 0x0000007b07077211 */ /* 0x000fe200010f0eff */
[----:B------:R-:W-:Y:S02]  /*7200*/  IMAD R5, R15, 0x133, RZ ;  /* 0x000001330f057824 */ /* 0x000fe400078e02ff */
[----:B------:R-:W-:Y:S01]  /*7210*/  IMAD R10, R17, 0x135, RZ ;  /* 0x00000135110a7824 */ /* 0x000fe200078e02ff */
[----:B---3--:R3:W5:Y:S01]  /*7220*/  LDG.E.U8 R80, desc[UR60][R8.64] ;  /* 0x0000003c08507981 */ /* 0x008762000c1e1100 */
[----:B------:R-:W1:Y:S01]  /*7230*/  LDC R15, c[0x0][0x248] ;  /* 0x00009200ff0f7b82 */ /* 0x000e620000000800 */
[----:B------:R-:W-:-:S02]  /*7240*/  IMAD R2, R14, 0x132, RZ ;  /* 0x000001320e027824 */ /* 0x000fc400078e02ff */
[----:B------:R3:W5:Y:S01]  /*7250*/  LDG.E.U8 R43, desc[UR60][R6.64] ;  /* 0x0000003c062b7981 */ /* 0x000762000c1e1100 */
[----:B------:R-:W-:-:S04]  /*7260*/  IMAD R3, R16, 0x134, RZ ;  /* 0x0000013410037824 */ /* 0x000fc800078e02ff */
[----:B------:R-:W1:Y:S01]  /*7270*/  LDC R14, c[0x0][0x248] ;  /* 0x00009200ff0e7b82 */ /* 0x000e620000000800 */
[CC--:B---3--:R-:W-:Y:S02]  /*7280*/  IADD3 R8, P0, R2.reuse, R122.reuse, RZ ;  /* 0x0000007a02087210 */ /* 0x0c8fe40007f1e0ff */
[-C--:B------:R-:W-:Y:S02]  /*7290*/  IADD3 R4, P2, R3, R122.reuse, RZ ;  /* 0x0000007a03047210 */ /* 0x080fe40007f5e0ff */
[-C--:B------:R-:W-:Y:S02]  /*72a0*/  LEA.HI.X.SX32 R9, R2, R123.reuse, 0x1, P0 ;  /* 0x0000007b02097211 */ /* 0x080fe400000f0eff */
[CC--:B------:R-:W-:Y:S01]  /*72b0*/  IADD3 R6, P1, R5.reuse, R122.reuse, RZ ;  /* 0x0000007a05067210 */ /* 0x0c0fe20007f3e0ff */
[----:B------:R-:W3:Y:S01]  /*72c0*/  LDC R16, c[0x0][0x248] ;  /* 0x00009200ff107b82 */ /* 0x000ee20000000800 */
[----:B------:R-:W-:Y:S01]  /*72d0*/  IADD3 R2, P0, R10, R122, RZ ;  /* 0x0000007a0a027210 */ /* 0x000fe20007f1e0ff */
[----:B------:R-:W5:Y:S01]  /*72e0*/  LDG.E.U8 R125, desc[UR60][R8.64] ;  /* 0x0000003c087d7981 */ /* 0x000f62000c1e1100 */
[----:B------:R-:W-:-:S02]  /*72f0*/  LEA.HI.X.SX32 R7, R5, R123, 0x1, P1 ;  /* 0x0000007b05077211 */ /* 0x000fc400008f0eff */
[-C--:B------:R-:W-:Y:S02]  /*7300*/  LEA.HI.X.SX32 R5, R3, R123.reuse, 0x1, P2 ;  /* 0x0000007b03057211 */ /* 0x080fe400010f0eff */
[----:B------:R-:W-:Y:S01]  /*7310*/  LEA.HI.X.SX32 R3, R10, R123, 0x1, P0 ;  /* 0x0000007b0a037211 */ /* 0x000fe200000f0eff */
[----:B------:R0:W5:Y:S01]  /*7320*/  LDG.E.U8 R124, desc[UR60][R6.64] ;  /* 0x0000003c067c7981 */ /* 0x000162000c1e1100 */
[----:B------:R-:W3:Y:S03]  /*7330*/  LDC R17, c[0x0][0x248] ;  /* 0x00009200ff117b82 */ /* 0x000ee60000000800 */
[----:B------:R1:W5:Y:S04]  /*7340*/  LDG.E.U8 R22, desc[UR60][R2.64] ;  /* 0x0000003c02167981 */ /* 0x000368000c1e1100 */
[----:B------:R1:W5:Y:S01]  /*7350*/  LDG.E.U8 R23, desc[UR60][R4.64] ;  /* 0x0000003c04177981 */ /* 0x000362000c1e1100 */
[----:B------:R-:W-:Y:S01]  /*7360*/  PRMT R108, R20, 0x3340, R108 ;  /* 0x00003340146c7816 */ /* 0x000fe2000000006c */
[----:B0-----:R-:W-:Y:S01]  /*7370*/  IMAD R7, R13, 0x138, RZ ;  /* 0x000001380d077824 */ /* 0x001fe200078e02ff */
[----:B------:R-:W0:Y:S01]  /*7380*/  LDC R20, c[0x0][0x248] ;  /* 0x00009200ff147b82 */ /* 0x000e220000000800 */
[----:B-1----:R-:W-:-:S02]  /*7390*/  IMAD R3, R11, 0x136, RZ ;  /* 0x000001360b037824 */ /* 0x002fc400078e02ff */
[----:B------:R-:W-:-:S03]  /*73a0*/  IMAD R5, R12, 0x137, RZ ;  /* 0x000001370c057824 */ /* 0x000fc600078e02ff */
[-C--:B------:R-:W-:Y:S01]  /*73b0*/  IADD3 R2, P0, R3, R122.reuse, RZ ;  /* 0x0000007a03027210 */ /* 0x080fe20007f1e0ff */
[----:B------:R-:W-:Y:S01]  /*73c0*/  IMAD R11, R14, 0x139, RZ ;  /* 0x000001390e0b7824 */ /* 0x000fe200078e02ff */
[----:B------:R-:W1:Y:S01]  /*73d0*/  LDC R12, c[0x0][0x248] ;  /* 0x00009200ff0c7b82 */ /* 0x000e620000000800 */
[----:B------:R-:W-:Y:S01]  /*73e0*/  IMAD R10, R15, 0x13a, RZ ;  /* 0x0000013a0f0a7824 */ /* 0x000fe200078e02ff */
[-C--:B------:R-:W-:Y:S02]  /*73f0*/  LEA.HI.X.SX32 R3, R3, R123.reuse, 0x1, P0 ;  /* 0x0000007b03037211 */ /* 0x080fe400000f0eff */
[-C--:B------:R-:W-:Y:S02]  /*7400*/  IADD3 R8, P1, R5, R122.reuse, RZ ;  /* 0x0000007a05087210 */ /* 0x080fe40007f3e0ff */
[-C--:B------:R-:W-:Y:S01]  /*7410*/  IADD3 R6, P0, R7, R122.reuse, RZ ;  /* 0x0000007a07067210 */ /* 0x080fe20007f1e0ff */
[----:B------:R3:W5:Y:S01]  /*7420*/  LDG.E.U8 R127, desc[UR60][R2.64] ;  /* 0x0000003c027f7981 */ /* 0x000762000c1e1100 */
[----:B------:R-:W-:Y:S01]  /*7430*/  IADD3 R4, P2, R11, R122, RZ ;  /* 0x0000007a0b047210 */ /* 0x000fe20007f5e0ff */
[----:B------:R-:W1:Y:S01]  /*7440*/  LDC R15, c[0x0][0x248] ;  /* 0x00009200ff0f7b82 */ /* 0x000e620000000800 */
[----:B------:R-:W-:-:S02]  /*7450*/  LEA.HI.X.SX32 R9, R5, R123, 0x1, P1 ;  /* 0x0000007b05097211 */ /* 0x000fc400008f0eff */
[-C--:B------:R-:W-:Y:S02]  /*7460*/  LEA.HI.X.SX32 R7, R7, R123.reuse, 0x1, P0 ;  /* 0x0000007b07077211 */ /* 0x080fe400000f0eff */
[-C--:B------:R-:W-:Y:S01]  /*7470*/  LEA.HI.X.SX32 R5, R11, R123.reuse, 0x1, P2 ;  /* 0x0000007b0b057211 */ /* 0x080fe200010f0eff */
[----:B------:R-:W5:Y:S01]  /*7480*/  LDG.E.U8 R126, desc[UR60][R8.64] ;  /* 0x0000003c087e7981 */ /* 0x000f62000c1e1100 */
[C---:B---3--:R-:W-:Y:S01]  /*7490*/  IADD3 R2, P1, R10.reuse, R122, RZ ;  /* 0x0000007a0a027210 */ /* 0x048fe20007f3e0ff */
[----:B------:R-:W3:Y:S02]  /*74a0*/  LDC R11, c[0x0][0x248] ;  /* 0x00009200ff0b7b82 */ /* 0x000ee40000000800 */
[----:B------:R-:W3:Y:S01]  /*74b0*/  LDG.E.U8 R25, desc[UR60][R6.64] ;  /* 0x0000003c06197981 */ /* 0x000ee2000c1e1100 */
[----:B------:R-:W-:-:S05]  /*74c0*/  LEA.HI.X.SX32 R3, R10, R123, 0x1, P1 ;  /* 0x0000007b0a037211 */ /* 0x000fca00008f0eff */
[----:B------:R-:W1:Y:S08]  /*74d0*/  LDC R136, c[0x0][0x248] ;  /* 0x00009200ff887b82 */ /* 0x000e700000000800 */
[----:B------:R-:W1:Y:S08]  /*74e0*/  LDC R141, c[0x0][0x248] ;  /* 0x00009200ff8d7b82 */ /* 0x000e700000000800 */
[----:B------:R-:W1:Y:S08]  /*74f0*/  LDC R139, c[0x0][0x248] ;  /* 0x00009200ff8b7b82 */ /* 0x000e700000000800 */
[----:B------:R-:W1:Y:S08]  /*7500*/  LDC R140, c[0x0][0x248] ;  /* 0x00009200ff8c7b82 */ /* 0x000e700000000800 */
[----:B------:R-:W1:Y:S08]  /*7510*/  LDC R142, c[0x0][0x248] ;  /* 0x00009200ff8e7b82 */ /* 0x000e700000000800 */
[----:B------:R-:W1:Y:S08]  /*7520*/  LDC R143, c[0x0][0x248] ;  /* 0x00009200ff8f7b82 */ /* 0x000e700000000800 */
[----:B------:R-:W1:Y:S01]  /*7530*/  LDC R144, c[0x0][0x248] ;  /* 0x00009200ff907b82 */ /* 0x000e620000000800 */
[----:B----4-:R4:W-:Y:S07]  /*7540*/  STL [R1+0x44], R24 ;  /* 0x0000441801007387 */ /* 0x0109ee0000100800 */
[----:B------:R-:W1:Y:S08]  /*7550*/  LDC R14, c[0x0][0x248] ;  /* 0x00009200ff0e7b82 */ /* 0x000e700000000800 */
[----:B------:R-:W1:Y:S01]  /*7560*/  LDC R13, c[0x0][0x248] ;  /* 0x00009200ff0d7b82 */ /* 0x000e620000000800 */
[----:B----4-:R4:W3:Y:S04]  /*7570*/  LDG.E.U8 R24, desc[UR60][R4.64] ;  /* 0x0000003c04187981 */ /* 0x0108e8000c1e1100 */
[----:B--2---:R2:W-:Y:S04]  /*7580*/  STL [R1+0x40], R21 ;  /* 0x0000401501007387 */ /* 0x0045e80000100800 */
[----:B--2---:R2:W3:Y:S01]  /*7590*/  LDG.E.U8 R21, desc[UR60][R2.64] ;  /* 0x0000003c02157981 */ /* 0x0044e2000c1e1100 */
[----:B----4-:R-:W-:-:S02]  /*75a0*/  IMAD R5, R17, 0x13c, RZ ;  /* 0x0000013c11057824 */ /* 0x010fc400078e02ff */
[----:B0-----:R-:W-:Y:S01]  /*75b0*/  IMAD R10, R20, 0x13e, RZ ;  /* 0x0000013e140a7824 */ /* 0x001fe200078e02ff */
[----:B------:R-:W0:Y:S01]  /*75c0*/  LDC R17, c[0x0][0x248] ;  /* 0x00009200ff117b82 */ /* 0x000e220000000800 */
[----:B--2---:R-:W-:Y:S02]  /*75d0*/  IMAD R2, R16, 0x13b, RZ ;  /* 0x0000013b10027824 */ /* 0x004fe400078e02ff */
[----:B------:R-:W-:Y:S01]  /*75e0*/  IMAD R3, R18, 0x13d, RZ ;  /* 0x0000013d12037824 */ /* 0x000fe200078e02ff */
[-C--:B------:R-:W-:Y:S01]  /*75f0*/  IADD3 R6, P1, R5, R122.reuse, RZ ;  /* 0x0000007a05067210 */ /* 0x080fe20007f3e0ff */
[----:B-----5:R2:W-:Y:S01]  /*7600*/  STL [R1+0x3c], R125 ;  /* 0x00003c7d01007387 */ /* 0x0205e20000100800 */
[-C--:B------:R-:W-:Y:S02]  /*7610*/  IADD3 R8, P0, R2, R122.reuse, RZ ;  /* 0x0000007a02087210 */ /* 0x080fe40007f1e0ff */
[----:B------:R-:W4:Y:S01]  /*7620*/  LDC R16, c[0x0][0x248] ;  /* 0x00009200ff107b82 */ /* 0x000f220000000800 */
[----:B------:R-:W-:-:S02]  /*7630*/  IADD3 R4, P2, R3, R122, RZ ;  /* 0x0000007a03047210 */ /* 0x000fc40007f5e0ff */
[-C--:B------:R-:W-:Y:S02]  /*7640*/  LEA.HI.X.SX32 R9, R2, R123.reuse, 0x1, P0 ;  /* 0x0000007b02097211 */ /* 0x080fe400000f0eff */
[C---:B------:R-:W-:Y:S02]  /*7650*/  IADD3 R2, P0, R10.reuse, R122, RZ ;  /* 0x0000007a0a027210 */ /* 0x040fe40007f1e0ff */
[-C--:B------:R-:W-:Y:S01]  /*7660*/  LEA.HI.X.SX32 R7, R5, R123.reuse, 0x1, P1 ;  /* 0x0000007b05077211 */ /* 0x080fe200008f0eff */
[----:B------:R5:W-:Y:S01]  /*7670*/  STL [R1+0x38], R124 ;  /* 0x0000387c01007387 */ /* 0x000be20000100800 */
[-C--:B------:R-:W-:Y:S01]  /*7680*/  LEA.HI.X.SX32 R5, R3, R123.reuse, 0x1, P2 ;  /* 0x0000007b03057211 */ /* 0x080fe200010f0eff */
[----:B------:R-:W4:Y:S01]  /*7690*/  LDC R18, c[0x0][0x248] ;  /* 0x00009200ff127b82 */ /* 0x000f220000000800 */
[----:B------:R-:W-:Y:S01]  /*76a0*/  LEA.HI.X.SX32 R3, R10, R123, 0x1, P0 ;  /* 0x0000007b0a037211 */ /* 0x000fe200000f0eff */
[----:B------:R1:W-:Y:S04]  /*76b0*/  STL [R1+0x34], R23 ;  /* 0x0000341701007387 */ /* 0x0003e80000100800 */
[----:B--2---:R-:W2:Y:S02]  /*76c0*/  LDG.E.U8 R125, desc[UR60][R8.64] ;  /* 0x0000003c087d7981 */ /* 0x004ea4000c1e1100 */
[----:B------:R-:W4:Y:S02]  /*76d0*/  LDC R20, c[0x0][0x248] ;  /* 0x00009200ff147b82 */ /* 0x000f240000000800 */
[----:B------:R1:W-:Y:S04]  /*76e0*/  STL [R1+0x30], R22 ;  /* 0x0000301601007387 */ /* 0x0003e80000100800 */
[----:B-----5:R-:W5:Y:S04]  /*76f0*/  LDG.E.U8 R124, desc[UR60][R6.64] ;  /* 0x0000003c067c7981 */ /* 0x020f68000c1e1100 */
[----:B-1----:R-:W5:Y:S04]  /*7700*/  LDG.E.U8 R23, desc[UR60][R4.64] ;  /* 0x0000003c04177981 */ /* 0x002f68000c1e1100 */
[----:B------:R3:W5:Y:S02]  /*7710*/  LDG.E.U8 R22, desc[UR60][R2.64] ;  /* 0x0000003c02167981 */ /* 0x000764000c1e1100 */
[----:B---3--:R-:W-:-:S02]  /*7720*/  IMAD R3, R11, 0x13f, RZ ;  /* 0x0000013f0b037824 */ /* 0x008fc400078e02ff */
[----:B------:R1:W-:Y:S03]  /*7730*/  STL [R1+0x2c], R127 ;  /* 0x00002c7f01007387 */ /* 0x0003e60000100800 */
[C---:B------:R-:W-:Y:S01]  /*7740*/  IADD3 R2, P0, R3.reuse, R122, RZ ;  /* 0x0000007a03027210 */ /* 0x040fe20007f1e0ff */
[----:B------:R3:W-:Y:S03]  /*7750*/  STL [R1+0x28], R126 ;  /* 0x0000287e01007387 */ /* 0x0007e60000100800 */
[----:B------:R-:W-:Y:S01]  /*7760*/  LEA.HI.X.SX32 R3, R3, R123, 0x1, P0 ;  /* 0x0000007b03037211 */ /* 0x000fe200000f0eff */
[----:B------:R-:W-:Y:S01]  /*7770*/  STL [R1+0x24], R25 ;  /* 0x0000241901007387 */ /* 0x000fe20000100800 */
[----:B------:R-:W-:Y:S01]  /*7780*/  IMAD R5, R12, 0x1b0, RZ ;  /* 0x000001b00c057824 */ /* 0x000fe200078e02ff */
[----:B-1----:R-:W1:Y:S01]  /*7790*/  LDC R127, c[0x0][0x248] ;  /* 0x00009200ff7f7b82 */ /* 0x002e620000000800 */
[----:B------:R-:W-:-:S02]  /*77a0*/  IMAD R8, R15, 0x1b3, RZ ;  /* 0x000001b30f087824 */ /* 0x000fc400078e02ff */
[----:B------:R-:W-:Y:S02]  /*77b0*/  IMAD R9, R14, 0x1b2, RZ ;  /* 0x000001b20e097824 */ /* 0x000fe400078e02ff */
[----:B------:R-:W-:-:S03]  /*77c0*/  IMAD R11, R13, 0x1b1, RZ ;  /* 0x000001b10d0b7824 */ /* 0x000fc600078e02ff */
[----:B---3--:R-:W3:Y:S01]  /*77d0*/  LDC R126, c[0x0][0x248] ;  /* 0x00009200ff7e7b82 */ /* 0x008ee20000000800 */
[----:B------:R-:W-:Y:S01]  /*77e0*/  STL [R1+0x20], R24 ;  /* 0x0000201801007387 */ /* 0x000fe20000100800 */
[----:B------:R-:W-:-:S06]  /*77f0*/  IADD3 R6, P1, R5, R122, RZ ;  /* 0x0000007a05067210 */ /* 0x000fcc0007f3e0ff */
[----:B------:R-:W1:Y:S01]  /*7800*/  LDC R12, c[0x0][0x248] ;  /* 0x00009200ff0c7b82 */ /* 0x000e620000000800 */
[----:B------:R-:W-:-:S07]  /*7810*/  IADD3 R4, P2, R9, R122, RZ ;  /* 0x0000007a09047210 */ /* 0x000fce0007f5e0ff */
[----:B------:R-:W3:Y:S01]  /*7820*/  LDC R13, c[0x0][0x248] ;  /* 0x00009200ff0d7b82 */ /* 0x000ee20000000800 */
[----:B------:R0:W-:Y:S04]  /*7830*/  STL [R1+0x1c], R21 ;  /* 0x00001c1501007387 */ /* 0x0001e80000100800 */
[----:B0-----:R0:W3:Y:S01]  /*7840*/  LDG.E.U8 R21, desc[UR60][R2.64] ;  /* 0x0000003c02157981 */ /* 0x0010e2000c1e1100 */
[-C--:B------:R-:W-:Y:S02]  /*7850*/  LEA.HI.X.SX32 R7, R5, R123.reuse, 0x1, P1 ;  /* 0x0000007b05077211 */ /* 0x080fe400008f0eff */
[----:B------:R-:W-:Y:S02]  /*7860*/  LEA.HI.X.SX32 R5, R9, R123, 0x1, P2 ;  /* 0x0000007b09057211 */ /* 0x000fe400010f0eff */
[-C--:B------:R-:W-:Y:S01]  /*7870*/  IADD3 R10, P0, R11, R122.reuse, RZ ;  /* 0x0000007a0b0a7210 */ /* 0x080fe20007f1e0ff */
[----:B------:R4:W3:Y:S01]  /*7880*/  LDG.E.U8 R25, desc[UR60][R6.64] ;  /* 0x0000003c06197981 */ /* 0x0008e2000c1e1100 */
[----:B0-----:R-:W-:-:S03]  /*7890*/  IADD3 R2, P1, R8, R122, RZ ;  /* 0x0000007a08027210 */ /* 0x001fc60007f3e0ff */
[----:B------:R0:W3:Y:S01]  /*78a0*/  LDG.E.U8 R24, desc[UR60][R4.64] ;  /* 0x0000003c04187981 */ /* 0x0000e2000c1e1100 */
[-C--:B------:R-:W-:Y:S02]  /*78b0*/  LEA.HI.X.SX32 R3, R8, R123.reuse, 0x1, P1 ;  /* 0x0000007b08037211 */ /* 0x080fe400008f0eff */
[----:B------:R-:W-:Y:S01]  /*78c0*/  LEA.HI.X.SX32 R11, R11, R123, 0x1, P0 ;  /* 0x0000007b0b0b7211 */ /* 0x000fe200000f0eff */
[----:B----4-:R-:W-:Y:S02]  /*78d0*/  IMAD R7, R17, 0x1b5, RZ ;  /* 0x000001b511077824 */ /* 0x010fe400078e02ff */
[----:B------:R4:W3:Y:S01]  /*78e0*/  LDG.E.U8 R15, desc[UR60][R2.64] ;  /* 0x0000003c020f7981 */ /* 0x0008e2000c1e1100 */
[----:B------:R-:W1:Y:S01]  /*78f0*/  LDC R17, c[0x0][0x248] ;  /* 0x00009200ff117b82 */ /* 0x000e620000000800 */
[----:B0-----:R-:W-:Y:S02]  /*7900*/  IMAD R5, R18, 0x1b6, RZ ;  /* 0x000001b612057824 */ /* 0x001fe400078e02ff */
[----:B------:R0:W3:Y:S05]  /*7910*/  LDG.E.U8 R10, desc[UR60][R10.64] ;  /* 0x0000003c0a0a7981 */ /* 0x0000ea000c1e1100 */
[----:B------:R-:W3:Y:S01]  /*7920*/  LDC R18, c[0x0][0x248] ;  /* 0x00009200ff127b82 */ /* 0x000ee20000000800 */
[----:B----4-:R-:W-:Y:S01]  /*7930*/  IMAD R3, R16, 0x1b4, RZ ;  /* 0x000001b410037824 */ /* 0x010fe200078e02ff */
[----:B------:R-:W-:-:S06]  /*7940*/  IADD3 R2, P1, R7, R122, RZ ;  /* 0x0000007a07027210 */ /* 0x000fcc0007f3e0ff */
[----:B------:R-:W4:Y:S01]  /*7950*/  LDC R16, c[0x0][0x248] ;  /* 0x00009200ff107b82 */ /* 0x000f220000000800 */
[-C--:B------:R-:W-:Y:S01]  /*7960*/  IADD3 R8, P0, R3, R122.reuse, RZ ;  /* 0x0000007a03087210 */ /* 0x080fe20007f1e0ff */
[----:B0-----:R-:W-:Y:S01]  /*7970*/  IMAD R11, R20, 0x1b7, RZ ;  /* 0x000001b7140b7824 */ /* 0x001fe200078e02ff */
[-C--:B------:R-:W-:Y:S02]  /*7980*/  IADD3 R6, P2, R5, R122.reuse, RZ ;  /* 0x0000007a05067210 */ /* 0x080fe40007f5e0ff */
[-C--:B------:R-:W-:Y:S02]  /*7990*/  LEA.HI.X.SX32 R9, R3, R123.reuse, 0x1, P0 ;  /* 0x0000007b03097211 */ /* 0x080fe400000f0eff */
[-C--:B------:R-:W-:Y:S01]  /*79a0*/  LEA.HI.X.SX32 R3, R7, R123.reuse, 0x1, P1 ;  /* 0x0000007b07037211 */ /* 0x080fe200008f0eff */
[----:B--2---:R0:W-:Y:S01]  /*79b0*/  STL [R1+0x18], R125 ;  /* 0x0000187d01007387 */ /* 0x0041e20000100800 */
[----:B------:R-:W-:Y:S02]  /*79c0*/  IADD3 R4, P0, R11, R122, RZ ;  /* 0x0000007a0b047210 */ /* 0x000fe40007f1e0ff */
[-C--:B------:R-:W-:Y:S01]  /*79d0*/  LEA.HI.X.SX32 R7, R5, R123.reuse, 0x1, P2 ;  /* 0x0000007b05077211 */ /* 0x080fe200010f0eff */
[----:B-----5:R2:W-:Y:S01]  /*79e0*/  STL [R1+0x14], R124 ;  /* 0x0000147c01007387 */ /* 0x0205e20000100800 */
[----:B------:R-:W-:-:S03]  /*79f0*/  LEA.HI.X.SX32 R5, R11, R123, 0x1, P0 ;  /* 0x0000007b0b057211 */ /* 0x000fc600000f0eff */
[----:B------:R1:W5:Y:S01]  /*7a00*/  LDG.E.U8 R3, desc[UR60][R2.64] ;  /* 0x0000003c02037981 */ /* 0x000362000c1e1100 */
[----:B0-----:R-:W0:Y:S03]  /*7a10*/  LDC R125, c[0x0][0x248] ;  /* 0x00009200ff7d7b82 */ /* 0x001e260000000800 */
[----:B------:R2:W-:Y:S04]  /*7a20*/  STL [R1+0x10], R23 ;  /* 0x0000101701007387 */ /* 0x0005e80000100800 */
[----:B------:R3:W5:Y:S01]  /*7a30*/  LDG.E.U8 R14, desc[UR60][R4.64] ;  /* 0x0000003c040e7981 */ /* 0x000762000c1e1100 */
[----:B-1----:R-:W-:Y:S01]  /*7a40*/  IMAD R2, R12, 0x1b8, RZ ;  /* 0x000001b80c027824 */ /* 0x002fe200078e02ff */
[----:B--2---:R-:W1:Y:S02]  /*7a50*/  LDC R124, c[0x0][0x248] ;  /* 0x00009200ff7c7b82 */ /* 0x004e640000000800 */
[----:B------:R2:W-:Y:S01]  /*7a60*/  STL [R1+0xc], R22 ;  /* 0x00000c1601007387 */ /* 0x0005e20000100800 */
[----:B------:R-:W-:-:S03]  /*7a70*/  IMAD R11, R17, 0x1bb, RZ ;  /* 0x000001bb110b7824 */ /* 0x000fc600078e02ff */
[----:B------:R-:W5:Y:S01]  /*7a80*/  LDG.E.U8 R23, desc[UR60][R8.64] ;  /* 0x0000003c08177981 */ /* 0x000f62000c1e1100 */
[----:B---3--:R-:W-:-:S03]  /*7a90*/  IADD3 R4, P0, R2, R122, RZ ;  /* 0x0000007a02047210 */ /* 0x008fc60007f1e0ff */
[----:B--2---:R2:W3:Y:S01]  /*7aa0*/  LDG.E.U8 R22, desc[UR60][R6.64] ;  /* 0x0000003c06167981 */ /* 0x0044e2000c1e1100 */
[----:B------:R-:W-:Y:S01]  /*7ab0*/  LEA.HI.X.SX32 R5, R2, R123, 0x1, P0 ;  /* 0x0000007b02057211 */ /* 0x000fe200000f0eff */
[----:B------:R-:W-:Y:S02]  /*7ac0*/  IMAD R2, R18, 0x1bc, RZ ;  /* 0x000001bc12027824 */ /* 0x000fe400078e02ff */
[----:B--2---:R-:W-:Y:S02]  /*7ad0*/  IMAD R7, R13, 0x1b9, RZ ;  /* 0x000001b90d077824 */ /* 0x004fe400078e02ff */
[----:B----4-:R-:W-:-:S03]  /*7ae0*/  IMAD R13, R16, 0x1ba, RZ ;  /* 0x000001ba100d7824 */ /* 0x010fc600078e02ff */
[-C--:B------:R-:W-:Y:S02]  /*7af0*/  IADD3 R8, P1, R7, R122.reuse, RZ ;  /* 0x0000007a07087210 */ /* 0x080fe40007f3e0ff */
[-C--:B------:R-:W-:Y:S02]  /*7b00*/  IADD3 R12, P0, R13, R122.reuse, RZ ;  /* 0x0000007a0d0c7210 */ /* 0x080fe40007f1e0ff */
[----:B------:R-:W-:Y:S02]  /*7b10*/  IADD3 R6, P2, R11, R122, RZ ;  /* 0x0000007a0b067210 */ /* 0x000fe40007f5e0ff */
[-C--:B------:R-:W-:Y:S02]  /*7b20*/  LEA.HI.X.SX32 R9, R7, R123.reuse, 0x1, P1 ;  /* 0x0000007b07097211 */ /* 0x080fe400008f0eff */
[-C--:B------:R-:W-:Y:S02]  /*7b30*/  LEA.HI.X.SX32 R13, R13, R123.reuse, 0x1, P0 ;  /* 0x0000007b0d0d7211 */ /* 0x080fe400000f0eff */
[----:B------:R-:W-:Y:S01]  /*7b40*/  LEA.HI.X.SX32 R7, R11, R123, 0x1, P2 ;  /* 0x0000007b0b077211 */ /* 0x000fe200010f0eff */
[----:B------:R-:W-:Y:S01]  /*7b50*/  IMAD R11, R130, 0x140, RZ ;  /* 0x00000140820b7824 */ /* 0x000fe200078e02ff */
[----:B------:R-:W2:Y:S01]  /*7b60*/  LDG.E.U8 R8, desc[UR60][R8.64] ;  /* 0x0000003c08087981 */ /* 0x000ea2000c1e1100 */
[----:B------:R-:W4:Y:S03]  /*7b70*/  LDC R130, c[0x0][0x248] ;  /* 0x00009200ff827b82 */ /* 0x000f260000000800 */
[----:B------:R-:W2:Y:S04]  /*7b80*/  LDG.E.U8 R20, desc[UR60][R12.64] ;  /* 0x0000003c0c147981 */ /* 0x000ea8000c1e1100 */
[----:B------:R1:W2:Y:S02]  /*7b90*/  LDG.E.U8 R13, desc[UR60][R6.64] ;  /* 0x0000003c060d7981 */ /* 0x0002a4000c1e1100 */
[----:B-1----:R-:W-:-:S02]  /*7ba0*/  IMAD R7, R124, 0x1be, RZ ;  /* 0x000001be7c077824 */ /* 0x002fc400078e02ff */
[----:B------:R1:W-:Y:S04]  /*7bb0*/  STL [R1+0x8], R21 ;  /* 0x0000081501007387 */ /* 0x0003e80000100800 */
[----:B-1----:R1:W2:Y:S02]  /*7bc0*/  LDG.E.U8 R21, desc[UR60][R4.64] ;  /* 0x0000003c04157981 */ /* 0x0022a4000c1e1100 */
[----:B-1----:R-:W-:-:S04]  /*7bd0*/  IADD3 R4, P1, R2, R122, RZ ;  /* 0x0000007a02047210 */ /* 0x002fc80007f3e0ff */
[----:B------:R-:W-:Y:S01]  /*7be0*/  LEA.HI.X.SX32 R5, R2, R123, 0x1, P1 ;  /* 0x0000007b02057211 */ /* 0x000fe200008f0eff */
[----:B0-----:R-:W-:-:S04]  /*7bf0*/  IMAD R2, R125, 0x1bd, RZ ;  /* 0x000001bd7d027824 */ /* 0x001fc800078e02ff */
[----:B------:R0:W2:Y:S01]  /*7c00*/  LDG.E.U8 R18, desc[UR60][R4.64] ;  /* 0x0000003c04127981 */ /* 0x0000a2000c1e1100 */
[CC--:B------:R-:W-:Y:S02]  /*7c10*/  IADD3 R124, P0, R2.reuse, R122.reuse, RZ ;  /* 0x0000007a027c7210 */ /* 0x0c0fe40007f1e0ff */
[-C--:B------:R-:W-:Y:S02]  /*7c20*/  IADD3 R16, P1, R7, R122.reuse, RZ ;  /* 0x0000007a07107210 */ /* 0x080fe40007f3e0ff */
[-C--:B------:R-:W-:Y:S01]  /*7c30*/  LEA.HI.X.SX32 R125, R2, R123.reuse, 0x1, P0 ;  /* 0x0000007b027d7211 */ /* 0x080fe200000f0eff */
[----:B0-----:R-:W-:Y:S01]  /*7c40*/  IMAD R5, R128, 0x1bf, RZ ;  /* 0x000001bf80057824 */ /* 0x001fe200078e02ff */
[-C--:B------:R-:W-:Y:S02]  /*7c50*/  IADD3 R4, P0, R11, R122.reuse, RZ ;  /* 0x0000007a0b047210 */ /* 0x080fe40007f1e0ff */
[-C--:B------:R-:W-:Y:S01]  /*7c60*/  LEA.HI.X.SX32 R17, R7, R123.reuse, 0x1, P1 ;  /* 0x0000007b07117211 */ /* 0x080fe200008f0eff */
[----:B------:R-:W-:Y:S01]  /*7c70*/  IMAD R2, R126, 0x141, RZ ;  /* 0x000001417e027824 */ /* 0x000fe200078e02ff */
[C---:B------:R-:W-:Y:S01]  /*7c80*/  IADD3 R6, P2, R5.reuse, R122, RZ ;  /* 0x0000007a05067210 */ /* 0x040fe20007f5e0ff */
[----:B------:R-:W0:Y:S01]  /*7c90*/  LDC R128, c[0x0][0x248] ;  /* 0x00009200ff807b82 */ /* 0x000e220000000800 */
[----:B------:R-:W2:Y:S02]  /*7ca0*/  LDG.E.U8 R9, desc[UR60][R124.64] ;  /* 0x0000003c7c097981 */ /* 0x000ea4000c1e1100 */
[----:B------:R-:W-:-:S02]  /*7cb0*/  LEA.HI.X.SX32 R7, R5, R123, 0x1, P2 ;  /* 0x0000007b05077211 */ /* 0x000fc400010f0eff */
[----:B------:R-:W-:Y:S01]  /*7cc0*/  LEA.HI.X.SX32 R5, R11, R123, 0x1, P0 ;  /* 0x0000007b0b057211 */ /* 0x000fe200000f0eff */
[----:B------:R-:W2:Y:S02]  /*7cd0*/  LDG.E.U8 R17, desc[UR60][R16.64] ;  /* 0x0000003c10117981 */ /* 0x000ea4000c1e1100 */
[----:B------:R-:W1:Y:S02]  /*7ce0*/  LDC R126, c[0x0][0x248] ;  /* 0x00009200ff7e7b82 */ /* 0x000e640000000800 */
[----:B------:R4:W5:Y:S04]  /*7cf0*/  LDG.E.U8 R138, desc[UR60][R4.64] ;  /* 0x0000003c048a7981 */ /* 0x000968000c1e1100 */
[----:B------:R3:W2:Y:S01]  /*7d00*/  LDG.E.U8 R12, desc[UR60][R6.64] ;  /* 0x0000003c060c7981 */ /* 0x0006a2000c1e1100 */
[----:B----4-:R-:W-:-:S04]  /*7d10*/  IADD3 R4, P0, R2, R122, RZ ;  /* 0x0000007a02047210 */ /* 0x010fc80007f1e0ff */
[----:B------:R-:W-:Y:S01]  /*7d20*/  LEA.HI.X.SX32 R5, R2, R123, 0x1, P0 ;  /* 0x0000007b02057211 */ /* 0x000fe200000f0eff */
[----:B------:R-:W-:-:S04]  /*7d30*/  IMAD R2, R130, 0x145, RZ ;  /* 0x0000014582027824 */ /* 0x000fc800078e02ff */
[----:B------:R4:W2:Y:S01]  /*7d40*/  LDG.E.U8 R130, desc[UR60][R4.64] ;  /* 0x0000003c04827981 */ /* 0x0008a2000c1e1100 */
[----:B------:R-:W-:Y:S02]  /*7d50*/  IMAD R16, R129, 0x143, RZ ;  /* 0x0000014381107824 */ /* 0x000fe400078e02ff */
[----:B---3--:R-:W-:Y:S01]  /*7d60*/  IMAD R7, R127, 0x142, RZ ;  /* 0x000001427f077824 */ /* 0x008fe200078e02ff */
[----:B------:R-:W3:Y:S02]  /*7d70*/  LDC R129, c[0x0][0x248] ;  /* 0x00009200ff817b82 */ /* 0x000ee40000000800 */
[-C--:B------:R-:W-:Y:S01]  /*7d80*/  IADD3 R248, P0, R16, R122.reuse, RZ ;  /* 0x0000007a10f87210 */ /* 0x080fe20007f1e0ff */
[----:B0-----:R-:W-:Y:S01]  /*7d90*/  IMAD R11, R128, 0x144, RZ ;  /* 0x00000144800b7824 */ /* 0x001fe200078e02ff */
[----:B------:R-:W-:Y:S02]  /*7da0*/  IADD3 R124, P1, R7, R122, RZ ;  /* 0x0000007a077c7210 */ /* 0x000fe40007f3e0ff */
[----:B------:R-:W-:-:S02]  /*7db0*/  LEA.HI.X.SX32 R249, R16, R123, 0x1, P0 ;  /* 0x0000007b10f97211 */ /* 0x000fc400000f0eff */
[----:B------:R-:W0:Y:S01]  /*7dc0*/  LDC R16, c[0x0][0x248] ;  /* 0x00009200ff107b82 */ /* 0x000e220000000800 */
[-C--:B------:R-:W-:Y:S02]  /*7dd0*/  LEA.HI.X.SX32 R125, R7, R123.reuse, 0x1, P1 ;  /* 0x0000007b077d7211 */ /* 0x080fe400008f0eff */
[CC--:B----4-:R-:W-:Y:S01]  /*7de0*/  IADD3 R4, P1, R2.reuse, R122.reuse, RZ ;  /* 0x0000007a02047210 */ /* 0x0d0fe20007f3e0ff */
[----:B------:R-:W4:Y:S01]  /*7df0*/  LDG.E.U8 R248, desc[UR60][R248.64] ;  /* 0x0000003cf8f87981 */ /* 0x000f22000c1e1100 */
[----:B------:R-:W-:Y:S02]  /*7e00*/  IADD3 R6, P2, R11, R122, RZ ;  /* 0x0000007a0b067210 */ /* 0x000fe40007f5e0ff */
[-C--:B------:R-:W-:Y:S01]  /*7e10*/  LEA.HI.X.SX32 R5, R2, R123.reuse, 0x1, P1 ;  /* 0x0000007b02057211 */ /* 0x080fe200008f0eff */
[----:B------:R-:W-:Y:S01]  /*7e20*/  IMAD R2, R131, 0x146, RZ ;  /* 0x0000014683027824 */ /* 0x000fe200078e02ff */
[----:B------:R-:W-:Y:S01]  /*7e30*/  LEA.HI.X.SX32 R7, R11, R123, 0x1, P2 ;  /* 0x0000007b0b077211 */ /* 0x000fe200010f0eff */
[----:B------:R-:W1:Y:S01]  /*7e40*/  LDC R128, c[0x0][0x248] ;  /* 0x00009200ff807b82 */ /* 0x000e620000000800 */
[----:B------:R3:W4:Y:S01]  /*7e50*/  LDG.E.U8 R252, desc[UR60][R124.64] ;  /* 0x0000003c7cfc7981 */ /* 0x000722000c1e1100 */
[----:B------:R-:W-:-:S03]  /*7e60*/  IMAD R11, R136, 0x149, RZ ;  /* 0x00000149880b7824 */ /* 0x000fc600078e02ff */
[----:B------:R3:W4:Y:S03]  /*7e70*/  LDG.E.U8 R246, desc[UR60][R4.64] ;  /* 0x0000003c04f67981 */ /* 0x000726000c1e1100 */
[----:B------:R-:W1:Y:S01]  /*7e80*/  LDC R127, c[0x0][0x248] ;  /* 0x00009200ff7f7b82 */ /* 0x000e620000000800 */
[----:B------:R3:W4:Y:S02]  /*7e90*/  LDG.E.U8 R247, desc[UR60][R6.64] ;  /* 0x0000003c06f77981 */ /* 0x000724000c1e1100 */
[----:B---3--:R-:W-:Y:S01]  /*7ea0*/  IADD3 R124, P0, R2, R122, RZ ;  /* 0x0000007a027c7210 */ /* 0x008fe20007f1e0ff */
[----:B------:R-:W-:-:S04]  /*7eb0*/  IMAD R5, R134, 0x148, RZ ;  /* 0x0000014886057824 */ /* 0x000fc800078e02ff */
[----:B------:R-:W3:Y:S01]  /*7ec0*/  LDC R136, c[0x0][0x248] ;  /* 0x00009200ff887b82 */ /* 0x000ee20000000800 */
[----:B------:R-:W-:Y:S01]  /*7ed0*/  IMAD R7, R132, 0x147, RZ ;  /* 0x0000014784077824 */ /* 0x000fe200078e02ff */
[-C--:B------:R-:W-:Y:S02]  /*7ee0*/  IADD3 R238, P2, R5, R122.reuse, RZ ;  /* 0x0000007a05ee7210 */ /* 0x080fe40007f5e0ff */
[-C--:B------:R-:W-:Y:S02]  /*7ef0*/  LEA.HI.X.SX32 R125, R2, R123.reuse, 0x1, P0 ;  /* 0x0000007b027d7211 */ /* 0x080fe400000f0eff */
[-C--:B------:R-:W-:Y:S02]  /*7f00*/  IADD3 R6, P1, R7, R122.reuse, RZ ;  /* 0x0000007a07067210 */ /* 0x080fe40007f3e0ff */
[----:B------:R-:W3:Y:S01]  /*7f10*/  LDC R134, c[0x0][0x248] ;  /* 0x00009200ff867b82 */ /* 0x000ee20000000800 */
[-C--:B------:R-:W-:Y:S02]  /*7f20*/  IADD3 R4, P0, R11, R122.reuse, RZ ;  /* 0x0000007a0b047210 */ /* 0x080fe40007f1e0ff */
[-C--:B------:R-:W-:Y:S01]  /*7f30*/  LEA.HI.X.SX32 R239, R5, R123.reuse, 0x1, P2 ;  /* 0x0000007b05ef7211 */ /* 0x080fe200010f0eff */
[----:B0-----:R-:W-:Y:S01]  /*7f40*/  IMAD R2, R16, 0x14a, RZ ;  /* 0x0000014a10027824 */ /* 0x001fe200078e02ff */
[-C--:B------:R-:W-:Y:S01]  /*7f50*/  LEA.HI.X.SX32 R7, R7, R123.reuse, 0x1, P1 ;  /* 0x0000007b07077211 */ /* 0x080fe200008f0eff */
[----:B------:R-:W4:Y:S01]  /*7f60*/  LDG.E.U8 R245, desc[UR60][R124.64] ;  /* 0x0000003c7cf57981 */ /* 0x000f22000c1e1100 */
[----:B------:R-:W-:Y:S01]  /*7f70*/  LEA.HI.X.SX32 R5, R11, R123, 0x1, P0 ;  /* 0x0000007b0b057211 */ /* 0x000fe200000f0eff */
[----:B------:R-:W0:Y:S02]  /*7f80*/  LDC R132, c[0x0][0x248] ;  /* 0x00009200ff847b82 */ /* 0x000e240000000800 */
[----:B------:R1:W4:Y:S04]  /*7f90*/  LDG.E.U8 R243, desc[UR60][R6.64] ;  /* 0x0000003c06f37981 */ /* 0x000328000c1e1100 */
[----:B------:R1:W4:Y:S02]  /*7fa0*/  LDG.E.U8 R237, desc[UR60][R4.64] ;  /* 0x0000003c04ed7981 */ /* 0x000324000c1e1100 */
[----:B-1----:R-:W-:Y:S01]  /*7fb0*/  IMAD R11, R128, 0x14d, RZ ;  /* 0x0000014d800b7824 */ /* 0x002fe200078e02ff */
[----:B------:R-:W1:Y:S01]  /*7fc0*/  LDC R131, c[0x0][0x248] ;  /* 0x00009200ff837b82 */ /* 0x000e620000000800 */
[----:B------:R-:W4:Y:S01]  /*7fd0*/  LDG.E.U8 R238, desc[UR60][R238.64] ;  /* 0x0000003ceeee7981 */ /* 0x000f22000c1e1100 */
[----:B------:R-:W-:Y:S01]  /*7fe0*/  IMAD R7, R126, 0x14b, RZ ;  /* 0x0000014b7e077824 */ /* 0x000fe200078e02ff */
[----:B------:R-:W-:-:S05]  /*7ff0*/  IADD3 R4, P0, R2, R122, RZ ;  /* 0x0000007a02047210 */ /* 0x000fca0007f1e0ff */
[----:B------:R-:W1:Y:S01]  /*8000*/  LDC R126, c[0x0][0x248] ;  /* 0x00009200ff7e7b82 */ /* 0x000e620000000800 */
[-C--:B------:R-:W-:Y:S02]  /*8010*/  IADD3 R124, P1, R7, R122.reuse, RZ ;  /* 0x0000007a077c7210 */ /* 0x080fe40007f3e0ff */
[-C--:B------:R-:W-:Y:S01]  /*8020*/  LEA.HI.X.SX32 R5, R2, R123.reuse, 0x1, P0 ;  /* 0x0000007b02057211 */ /* 0x080fe200000f0eff */
[----:B------:R-:W-:Y:S01]  /*8030*/  IMAD R2, R129, 0x14e, RZ ;  /* 0x0000014e81027824 */ /* 0x000fe200078e02ff */
[-C--:B------:R-:W-:Y:S01]  /*8040*/  IADD3 R6, P2, R11, R122.reuse, RZ ;  /* 0x0000007a0b067210 */ /* 0x080fe20007f5e0ff */
[----:B------:R-:W-:Y:S01]  /*8050*/  IMAD R16, R127, 0x14c, RZ ;  /* 0x0000014c7f107824 */ /* 0x000fe200078e02ff */
[-C--:B------:R-:W-:Y:S01]  /*8060*/  LEA.HI.X.SX32 R125, R7, R123.reuse, 0x1, P1 ;  /* 0x0000007b077d7211 */ /* 0x080fe200008f0eff */
[----:B------:R3:W4:Y:S01]  /*8070*/  LDG.E.U8 R236, desc[UR60][R4.64] ;  /* 0x0000003c04ec7981 */ /* 0x000722000c1e1100 */
[----:B------:R-:W-:Y:S02]  /*8080*/  LEA.HI.X.SX32 R7, R11, R123, 0x1, P2 ;  /* 0x0000007b0b077211 */ /* 0x000fe400010f0eff */
[-C--:B------:R-:W-:Y:S01]  /*8090*/  IADD3 R230, P0, R16, R122.reuse, RZ ;  /* 0x0000007a10e67210 */ /* 0x080fe20007f1e0ff */
[----:B------:R-:W4:Y:S01]  /*80a0*/  LDG.E.U8 R235, desc[UR60][R124.64] ;  /* 0x0000003c7ceb7981 */ /* 0x000f22000c1e1100 */
[----:B---3--:R-:W-:-:S03]  /*80b0*/  IADD3 R4, P1, R2, R122, RZ ;  /* 0x0000007a02047210 */ /* 0x008fc60007f3e0ff */
[----:B------:R3:W4:Y:S01]  /*80c0*/  LDG.E.U8 R7, desc[UR60][R6.64] ;  /* 0x0000003c06077981 */ /* 0x000722000c1e1100 */
[-C--:B------:R-:W-:Y:S02]  /*80d0*/  LEA.HI.X.SX32 R5, R2, R123.reuse, 0x1, P1 ;  /* 0x0000007b02057211 */ /* 0x080fe400008f0eff */
[----:B------:R-:W-:-:S03]  /*80e0*/  LEA.HI.X.SX32 R231, R16, R123, 0x1, P0 ;  /* 0x0000007b10e77211 */ /* 0x000fc600000f0eff */
[----:B------:R0:W4:Y:S01]  /*80f0*/  LDG.E.U8 R16, desc[UR60][R4.64] ;  /* 0x0000003c04107981 */ /* 0x000122000c1e1100 */
[----:B---3--:R-:W-:Y:S02]  /*8100*/  IMAD R6, R136, 0x1c1, RZ ;  /* 0x000001c188067824 */ /* 0x008fe400078e02ff */
[----:B------:R-:W3:Y:S01]  /*8110*/  LDC R136, c[0x0][0x248] ;  /* 0x00009200ff887b82 */ /* 0x000ee20000000800 */
[----:B0-----:R-:W-:Y:S01]  /*8120*/  IMAD R2, R132, 0x14f, RZ ;  /* 0x0000014f84027824 */ /* 0x001fe200078e02ff */
[----:B------:R-:W4:Y:S01]  /*8130*/  LDG.E.U8 R230, desc[UR60][R230.64] ;  /* 0x0000003ce6e67981 */ /* 0x000f22000c1e1100 */
[----:B------:R-:W-:-:S05]  /*8140*/  IMAD R5, R134, 0x1c0, RZ ;  /* 0x000001c086057824 */ /* 0x000fca00078e02ff */
[----:B------:R-:W0:Y:S01]  /*8150*/  LDC R134, c[0x0][0x248] ;  /* 0x00009200ff867b82 */ /* 0x000e220000000800 */
[-C--:B------:R-:W-:Y:S01]  /*8160*/  IADD3 R128, P0, R2, R122.reuse, RZ ;  /* 0x0000007a02807210 */ /* 0x080fe20007f1e0ff */
[----:B-1----:R-:W-:Y:S01]  /*8170*/  IMAD R127, R126, 0x1c2, RZ ;  /* 0x000001c27e7f7824 */ /* 0x002fe200078e02ff */
[----:B------:R-:W-:-:S05]  /*8180*/  IADD3 R4, P1, R5, R122, RZ ;  /* 0x0000007a05047210 */ /* 0x000fca0007f3e0ff */
[----:B------:R-:W1:Y:S01]  /*8190*/  LDC R132, c[0x0][0x248] ;  /* 0x00009200ff847b82 */ /* 0x000e620000000800 */
[-C--:B------:R-:W-:Y:S02]  /*81a0*/  LEA.HI.X.SX32 R129, R2, R123.reuse, 0x1, P0 ;  /* 0x0000007b02817211 */ /* 0x080fe400000f0eff */
[-C--:B------:R-:W-:Y:S02]  /*81b0*/  LEA.HI.X.SX32 R5, R5, R123.reuse, 0x1, P1 ;  /* 0x0000007b05057211 */ /* 0x080fe400008f0eff */
[CC--:B------:R-:W-:Y:S01]  /*81c0*/  IADD3 R126, P0, R127.reuse, R122.reuse, RZ ;  /* 0x0000007a7f7e7210 */ /* 0x0c0fe20007f1e0ff */
[----:B------:R-:W4:Y:S01]  /*81d0*/  LDG.E.U8 R11, desc[UR60][R128.64] ;  /* 0x0000003c800b7981 */ /* 0x000f22000c1e1100 */
[C---:B------:R-:W-:Y:S02]  /*81e0*/  IADD3 R124, P2, R6.reuse, R122, RZ ;  /* 0x0000007a067c7210 */ /* 0x040fe40007f5e0ff */
[-C--:B------:R-:W-:Y:S01]  /*81f0*/  LEA.HI.X.SX32 R127, R127, R123.reuse, 0x1, P0 ;  /* 0x0000007b7f7f7211 */ /* 0x080fe200000f0eff */
[----:B------:R3:W4:Y:S01]  /*8200*/  LDG.E.U8 R251, desc[UR60][R4.64] ;  /* 0x0000003c04fb7981 */ /* 0x000722000c1e1100 */
[----:B------:R-:W-:-:S03]  /*8210*/  LEA.HI.X.SX32 R125, R6, R123, 0x1, P2 ;  /* 0x0000007b067d7211 */ /* 0x000fc600010f0eff */
[----:B------:R0:W4:Y:S01]  /*8220*/  LDG.E.U8 R249, desc[UR60][R126.64] ;  /* 0x0000003c7ef97981 */ /* 0x000122000c1e1100 */
[----:B---3--:R-:W-:-:S03]  /*8230*/  IMAD R5, R131, 0x1c4, RZ ;  /* 0x000001c483057824 */ /* 0x008fc600078e02ff */
[----:B------:R1:W3:Y:S01]  /*8240*/  LDG.E.U8 R250, desc[UR60][R124.64] ;  /* 0x0000003c7cfa7981 */ /* 0x0002e2000c1e1100 */
[----:B0-----:R-:W-:Y:S01]  /*8250*/  IMAD R6, R134, 0x1c6, RZ ;  /* 0x000001c686067824 */ /* 0x001fe200078e02ff */
[----:B------:R-:W0:Y:S01]  /*8260*/  LDC R131, c[0x0][0x248] ;  /* 0x00009200ff837b82 */ /* 0x000e220000000800 */
[----:B------:R-:W-:-:S03]  /*8270*/  IADD3 R126, P1, R5, R122, RZ ;  /* 0x0000007a057e7210 */ /* 0x000fc60007f3e0ff */
[----:B------:R-:W-:Y:S02]  /*8280*/  IADD3 R4, P2, R6, R122, RZ ;  /* 0x0000007a06047210 */ /* 0x000fe40007f5e0ff */
[-C--:B------:R-:W-:Y:S01]  /*8290*/  LEA.HI.X.SX32 R127, R5, R123.reuse, 0x1, P1 ;  /* 0x0000007b057f7211 */ /* 0x080fe200008f0eff */
[----:B-1----:R-:W-:Y:S01]  /*82a0*/  IMAD R125, R132, 0x1c5, RZ ;  /* 0x000001c5847d7824 */ /* 0x002fe200078e02ff */
[----:B------:R-:W-:Y:S01]  /*82b0*/  LEA.HI.X.SX32 R5, R6, R123, 0x1, P2 ;  /* 0x0000007b06057211 */ /* 0x000fe200010f0eff */
[----:B------:R-:W1:Y:S02]  /*82c0*/  LDC R134, c[0x0][0x248] ;  /* 0x00009200ff867b82 */ /* 0x000e640000000800 */
[----:B------:R0:W3:Y:S04]  /*82d0*/  LDG.E.U8 R242, desc[UR60][R126.64] ;  /* 0x0000003c7ef27981 */ /* 0x0000e8000c1e1100 */
[----:B------:R-:W3:Y:S02]  /*82e0*/  LDG.E.U8 R240, desc[UR60][R4.64] ;  /* 0x0000003c04f07981 */ /* 0x000ee4000c1e1100 */
[----:B------:R-:W1:Y:S01]  /*82f0*/  LDC R132, c[0x0][0x248] ;  /* 0x00009200ff847b82 */ /* 0x000e620000000800 */
[----:B------:R-:W-:-:S05]  /*8300*/  IMAD R6, R140, 0x1ca, RZ ;  /* 0x000001ca8c067824 */ /* 0x000fca00078e02ff */
[C---:B0-----:R-:W-:Y:S02]  /*8310*/  IADD3 R126, P2, R6.reuse, R122, RZ ;  /* 0x0000007a067e7210 */ /* 0x041fe40007f5e0ff */
[----:B------:R-:W0:Y:S02]  /*8320*/  LDC R140, c[0x0][0x248] ;  /* 0x00009200ff8c7b82 */ /* 0x000e240000000800 */
[----:B------:R-:W-:-:S05]  /*8330*/  LEA.HI.X.SX32 R127, R6, R123, 0x1, P2 ;  /* 0x0000007b067f7211 */ /* 0x000fca00010f0eff */
[----:B------:R-:W3:Y:S01]  /*8340*/  LDG.E.U8 R232, desc[UR60][R126.64] ;  /* 0x0000003c7ee87981 */ /* 0x000ee2000c1e1100 */
[----:B-1----:R-:W-:Y:S02]  /*8350*/  IMAD R6, R132, 0x1ce, RZ ;  /* 0x000001ce84067824 */ /* 0x002fe400078e02ff */
[----:B------:R-:W1:Y:S01]  /*8360*/  LDC R132, c[0x0][0x248] ;  /* 0x00009200ff847b82 */ /* 0x000e620000000800 */
[----:B-----5:R5:W-:Y:S07]  /*8370*/  STL [R1+0x4], R138 ;  /* 0x0000048a01007387 */ /* 0x020bee0000100800 */
[----:B-----5:R-:W5:Y:S01]  /*8380*/  LDC R138, c[0x0][0x248] ;  /* 0x00009200ff8a7b82 */ /* 0x020f620000000800 */
[----:B--2---:R2:W-:Y:S07]  /*8390*/  STL [R1], R130 ;  /* 0x0000008201007387 */ /* 0x0045ee0000100800 */
[----:B--2---:R-:W2:Y:S02]  /*83a0*/  LDC R130, c[0x0][0x248] ;  /* 0x00009200ff827b82 */ /* 0x004ea40000000800 */
[----:B--2---:R-:W-:-:S06]  /*83b0*/  IMAD R2, R130, 0x1c3, RZ ;  /* 0x000001c382027824 */ /* 0x004fcc00078e02ff */
[----:B------:R-:W2:Y:S01]  /*83c0*/  LDC R130, c[0x0][0x248] ;  /* 0x00009200ff827b82 */ /* 0x000ea20000000800 */
[----:B------:R-:W-:-:S04]  /*83d0*/  IADD3 R128, P0, R2, R122, RZ ;  /* 0x0000007a02807210 */ /* 0x000fc80007f1e0ff */
[-C--:B------:R-:W-:Y:S01]  /*83e0*/  LEA.HI.X.SX32 R129, R2, R123.reuse, 0x1, P0 ;  /* 0x0000007b02817211 */ /* 0x080fe200000f0eff */
[----:B------:R-:W-:Y:S01]  /*83f0*/  IMAD R2, R136, 0x1c7, RZ ;  /* 0x000001c788027824 */ /* 0x000fe200078e02ff */
[C---:B------:R-:W-:Y:S01]  /*8400*/  IADD3 R124, P0, R125.reuse, R122, RZ ;  /* 0x0000007a7d7c7210 */ /* 0x040fe20007f1e0ff */
[----:B------:R-:W0:Y:S02]  /*8410*/  LDC R136, c[0x0][0x248] ;  /* 0x00009200ff887b82 */ /* 0x000e240000000800 */
[----:B------:R1:W3:Y:S01]  /*8420*/  LDG.E.U8 R244, desc[UR60][R128.64] ;  /* 0x0000003c80f47981 */ /* 0x0002e2000c1e1100 */
[----:B------:R-:W-:-:S05]  /*8430*/  LEA.HI.X.SX32 R125, R125, R123, 0x1, P0 ;  /* 0x0000007b7d7d7211 */ /* 0x000fca00000f0eff */
[----:B------:R5:W3:Y:S01]  /*8440*/  LDG.E.U8 R241, desc[UR60][R124.64] ;  /* 0x0000003c7cf17981 */ /* 0x000ae2000c1e1100 */
[----:B-1----:R-:W-:-:S04]  /*8450*/  IADD3 R128, P1, R2, R122, RZ ;  /* 0x0000007a02807210 */ /* 0x002fc80007f3e0ff */
[----:B------:R-:W-:Y:S01]  /*8460*/  LEA.HI.X.SX32 R129, R2, R123, 0x1, P1 ;  /* 0x0000007b02817211 */ /* 0x000fe200008f0eff */
[----:B-----5:R-:W-:Y:S02]  /*8470*/  IMAD R2, R138, 0x1c8, RZ ;  /* 0x000001c88a027824 */ /* 0x020fe400078e02ff */
[----:B------:R-:W-:Y:S01]  /*8480*/  IMAD R125, R139, 0x1c9, RZ ;  /* 0x000001c98b7d7824 */ /* 0x000fe200078e02ff */
[----:B------:R-:W1:Y:S01]  /*8490*/  LDC R138, c[0x0][0x248] ;  /* 0x00009200ff8a7b82 */ /* 0x000e620000000800 */
[----:B------:R5:W3:Y:S01]  /*84a0*/  LDG.E.U8 R239, desc[UR60][R128.64] ;  /* 0x0000003c80ef7981 */ /* 0x000ae2000c1e1100 */
[----:B------:R-:W-:-:S04]  /*84b0*/  IADD3 R4, P0, R2, R122, RZ ;  /* 0x0000007a02047210 */ /* 0x000fc80007f1e0ff */
[-C--:B------:R-:W-:Y:S02]  /*84c0*/  LEA.HI.X.SX32 R5, R2, R123.reuse, 0x1, P0 ;  /* 0x0000007b02057211 */ /* 0x080fe400000f0eff */
[-C--:B------:R-:W-:Y:S01]  /*84d0*/  IADD3 R126, P2, R6, R122.reuse, RZ ;  /* 0x0000007a067e7210 */ /* 0x080fe20007f5e0ff */
[----:B------:R-:W4:Y:S01]  /*84e0*/  LDC R139, c[0x0][0x248] ;  /* 0x00009200ff8b7b82 */ /* 0x000f220000000800 */
[----:B-----5:R-:W-:Y:S01]  /*84f0*/  IMAD R129, R141, 0x1cb, RZ ;  /* 0x000001cb8d817824 */ /* 0x020fe200078e02ff */
[-C--:B------:R-:W-:Y:S01]  /*8500*/  IADD3 R124, P1, R125, R122.reuse, RZ ;  /* 0x0000007a7d7c7210 */ /* 0x080fe20007f3e0ff */
[----:B--2---:R-:W-:Y:S01]  /*8510*/  IMAD R2, R130, 0x1cc, RZ ;  /* 0x000001cc82027824 */ /* 0x004fe200078e02ff */
[----:B------:R2:W5:Y:S02]  /*8520*/  LDG.E.U8 R234, desc[UR60][R4.64] ;  /* 0x0000003c04ea7981 */ /* 0x000564000c1e1100 */
[C---:B------:R-:W-:Y:S02]  /*8530*/  IADD3 R128, P0, R129.reuse, R122, RZ ;  /* 0x0000007a81807210 */ /* 0x040fe40007f1e0ff */
[----:B------:R-:W1:Y:S02]  /*8540*/  LDC R130, c[0x0][0x248] ;  /* 0x00009200ff827b82 */ /* 0x000e640000000800 */
[----:B------:R-:W-:-:S05]  /*8550*/  LEA.HI.X.SX32 R129, R129, R123, 0x1, P0 ;  /* 0x0000007b81817211 */ /* 0x000fca00000f0eff */
[----:B------:R0:W5:Y:S01]  /*8560*/  LDG.E.U8 R231, desc[UR60][R128.64] ;  /* 0x0000003c80e77981 */ /* 0x000162000c1e1100 */
[----:B--2---:R-:W-:Y:S01]  /*8570*/  IMAD R4, R131, 0x1cd, RZ ;  /* 0x000001cd83047824 */ /* 0x004fe200078e02ff */
[-C--:B------:R-:W-:Y:S01]  /*8580*/  IADD3 R228, P0, R2, R122.reuse, RZ ;  /* 0x0000007a02e47210 */ /* 0x080fe20007f1e0ff */
[----:B------:R-:W-:Y:S01]  /*8590*/  IMAD R5, R134, 0x1cf, RZ ;  /* 0x000001cf86057824 */ /* 0x000fe200078e02ff */
[-C--:B------:R-:W-:Y:S01]  /*85a0*/  LEA.HI.X.SX32 R125, R125, R123.reuse, 0x1, P1 ;  /* 0x0000007b7d7d7211 */ /* 0x080fe200008f0eff */
[----:B------:R-:W2:Y:S08]  /*85b0*/  LDC R131, c[0x0][0x248] ;  /* 0x00009200ff837b82 */ /* 0x000eb00000000800 */
[----:B0-----:R-:W0:Y:S01]  /*85c0*/  LDC R128, c[0x0][0x248] ;  /* 0x00009200ff807b82 */ /* 0x001e220000000800 */
[-C--:B------:R-:W-:Y:S01]  /*85d0*/  LEA.HI.X.SX32 R229, R2, R123.reuse, 0x1, P0 ;  /* 0x0000007b02e57211 */ /* 0x080fe200000f0eff */
[----:B------:R-:W-:Y:S01]  /*85e0*/  IMAD R2, R136, 0x150, RZ ;  /* 0x0000015088027824 */ /* 0x000fe200078e02ff */
[CC--:B------:R-:W-:Y:S01]  /*85f0*/  IADD3 R226, P1, R4.reuse, R122.reuse, RZ ;  /* 0x0000007a04e27210 */ /* 0x0c0fe20007f3e0ff */
[----:B------:R1:W5:Y:S04]  /*8600*/  LDG.E.U8 R233, desc[UR60][R124.64] ;  /* 0x0000003c7ce97981 */ /* 0x000368000c1e1100 */
[----:B------:R-:W4:Y:S01]  /*8610*/  LDC R129, c[0x0][0x248] ;  /* 0x00009200ff817b82 */ /* 0x000f220000000800 */
[----:B------:R-:W-:Y:S01]  /*8620*/  LEA.HI.X.SX32 R227, R4, R123, 0x1, P1 ;  /* 0x0000007b04e37211 */ /* 0x000fe200008f0eff */
[----:B------:R-:W5:Y:S01]  /*8630*/  LDG.E.U8 R228, desc[UR60][R228.64] ;  /* 0x0000003ce4e47981 */ /* 0x000f62000c1e1100 */
[----:B------:R-:W-:-:S02]  /*8640*/  IADD3 R4, P0, R2, R122, RZ ;  /* 0x0000007a02047210 */ /* 0x000fc40007f1e0ff */
[CC--:B-1----:R-:W-:Y:S01]  /*8650*/  IADD3 R124, P3, R5.reuse, R122.reuse, RZ ;  /* 0x0000007a057c7210 */ /* 0x0c2fe20007f7e0ff */
[----:B------:R-:W5:Y:S02]  /*8660*/  LDG.E.U8 R226, desc[UR60][R226.64] ;  /* 0x0000003ce2e27981 */ /* 0x000f64000c1e1100 */
[----:B------:R-:W1:Y:S01]  /*8670*/  LDC R136, c[0x0][0x248] ;  /* 0x00009200ff887b82 */ /* 0x000e620000000800 */
[-C--:B------:R-:W-:Y:S02]  /*8680*/  LEA.HI.X.SX32 R125, R5, R123.reuse, 0x1, P3 ;  /* 0x0000007b057d7211 */ /* 0x080fe400018f0eff */
[-C--:B------:R-:W-:Y:S02]  /*8690*/  LEA.HI.X.SX32 R5, R2, R123.reuse, 0x1, P0 ;  /* 0x0000007b02057211 */ /* 0x080fe400000f0eff */
[----:B------:R-:W-:Y:S01]  /*86a0*/  LEA.HI.X.SX32 R127, R6, R123, 0x1, P2 ;  /* 0x0000007b067f7211 */ /* 0x000fe200010f0eff */
[----:B------:R-:W5:Y:S01]  /*86b0*/  LDG.E.U8 R224, desc[UR60][R124.64] ;  /* 0x0000003c7ce07981 */ /* 0x000f62000c1e1100 */
[----:B0-----:R-:W-:Y:S01]  /*86c0*/  IMAD R2, R128, 0x151, RZ ;  /* 0x0000015180027824 */ /* 0x001fe200078e02ff */
[----:B------:R-:W0:Y:S02]  /*86d0*/  LDC R134, c[0x0][0x248] ;  /* 0x00009200ff867b82 */ /* 0x000e240000000800 */
[----:B------:R2:W5:Y:S02]  /*86e0*/  LDG.E.U8 R227, desc[UR60][R4.64] ;  /* 0x0000003c04e37981 */ /* 0x000564000c1e1100 */
[----:B------:R-:W-:-:S02]  /*86f0*/  IADD3 R128, P0, R2, R122, RZ ;  /* 0x0000007a02807210 */ /* 0x000fc40007f1e0ff */
[----:B------:R1:W5:Y:S01]  /*8700*/  LDG.E.U8 R225, desc[UR60][R126.64] ;  /* 0x0000003c7ee17981 */ /* 0x000362000c1e1100 */
[----:B----4-:R-:W-:Y:S01]  /*8710*/  IMAD R6, R129, 0x152, RZ ;  /* 0x0000015281067824 */ /* 0x010fe200078e02ff */
[----:B------:R-:W4:Y:S01]  /*8720*/  LDC R141, c[0x0][0x248] ;  /* 0x00009200ff8d7b82 */ /* 0x000f220000000800 */
[----:B--2---:R-:W-:Y:S02]  /*8730*/  IMAD R5, R130, 0x153, RZ ;  /* 0x0000015382057824 */ /* 0x004fe400078e02ff */
[----:B------:R-:W-:-:S05]  /*8740*/  IMAD R130, R138, 0x154, RZ ;  /* 0x000001548a827824 */ /* 0x000fca00078e02ff */
[----:B------:R-:W2:Y:S01]  /*8750*/  LDC R138, c[0x0][0x248] ;  /* 0x00009200ff8a7b82 */ /* 0x000ea20000000800 */
[CC--:B------:R-:W-:Y:S02]  /*8760*/  IADD3 R124, P2, R5.reuse, R122.reuse, RZ ;  /* 0x0000007a057c7210 */ /* 0x0c0fe40007f5e0ff */
[-C--:B------:R-:W-:Y:S02]  /*8770*/  LEA.HI.X.SX32 R129, R2, R123.reuse, 0x1, P0 ;  /* 0x0000007b02817211 */ /* 0x080fe400000f0eff */
[CC--:B------:R-:W-:Y:S02]  /*8780*/  IADD3 R4, P0, R130.reuse, R122.reuse, RZ ;  /* 0x0000007a82047210 */ /* 0x0c0fe40007f1e0ff */
[-C--:B------:R-:W-:Y:S01]  /*8790*/  LEA.HI.X.SX32 R125, R5, R123.reuse, 0x1, P2 ;  /* 0x0000007b057d7211 */ /* 0x080fe200010f0eff */
[----:B------:R-:W-:Y:S01]  /*87a0*/  IMAD R2, R131, 0x155, RZ ;  /* 0x0000015583027824 */ /* 0x000fe200078e02ff */
[----:B------:R-:W-:Y:S01]  /*87b0*/  LEA.HI.X.SX32 R5, R130, R123, 0x1, P0 ;  /* 0x0000007b82057211 */ /* 0x000fe200000f0eff */
[----:B------:R-:W5:Y:S01]  /*87c0*/  LDG.E.U8 R223, desc[UR60][R128.64] ;  /* 0x0000003c80df7981 */ /* 0x000f62000c1e1100 */
[----:B------:R-:W4:Y:S01]  /*87d0*/  LDC R130, c[0x0][0x248] ;  /* 0x00009200ff827b82 */ /* 0x000f220000000800 */
[----:B-1----:R-:W-:-:S02]  /*87e0*/  IADD3 R126, P1, R6, R122, RZ ;  /* 0x0000007a067e7210 */ /* 0x002fc40007f3e0ff */
[----:B------:R1:W5:Y:S01]  /*87f0*/  LDG.E.U8 R220, desc[UR60][R4.64] ;  /* 0x0000003c04dc7981 */ /* 0x000362000c1e1100 */
[-C--:B------:R-:W-:Y:S02]  /*8800*/  IADD3 R218, P0, R2, R122.reuse, RZ ;  /* 0x0000007a02da7210 */ /* 0x080fe40007f1e0ff */
[-C--:B------:R-:W-:Y:S01]  /*8810*/  LEA.HI.X.SX32 R127, R6, R123.reuse, 0x1, P1 ;  /* 0x0000007b067f7211 */ /* 0x080fe200008f0eff */
[----:B------:R0:W5:Y:S01]  /*8820*/  LDG.E.U8 R221, desc[UR60][R124.64] ;  /* 0x0000003c7cdd7981 */ /* 0x000162000c1e1100 */
[-C--:B------:R-:W-:Y:S01]  /*8830*/  LEA.HI.X.SX32 R219, R2, R123.reuse, 0x1, P0 ;  /* 0x0000007b02db7211 */ /* 0x080fe200000f0eff */
[----:B------:R-:W4:Y:S01]  /*8840*/  LDC R131, c[0x0][0x248] ;  /* 0x00009200ff837b82 */ /* 0x000f220000000800 */
[----:B-1----:R-:W-:Y:S01]  /*8850*/  IMAD R4, R132, 0x156, RZ ;  /* 0x0000015684047824 */ /* 0x002fe200078e02ff */
[----:B------:R1:W5:Y:S01]  /*8860*/  LDG.E.U8 R222, desc[UR60][R126.64] ;  /* 0x0000003c7ede7981 */ /* 0x000362000c1e1100 */
[----:B------:R-:W-:Y:S02]  /*8870*/  IMAD R5, R136, 0x158, RZ ;  /* 0x0000015888057824 */ /* 0x000fe400078e02ff */
[----:B--2---:R-:W-:Y:S01]  /*8880*/  IMAD R2, R138, 0x159, RZ ;  /* 0x000001598a027824 */ /* 0x004fe200078e02ff */
[-C--:B------:R-:W-:Y:S01]  /*8890*/  IADD3 R128, P1, R4, R122.reuse, RZ ;  /* 0x0000007a04807210 */ /* 0x080fe20007f3e0ff */
[----:B0-----:R-:W-:Y:S01]  /*88a0*/  IMAD R6, R134, 0x157, RZ ;  /* 0x0000015786067824 */ /* 0x001fe200078e02ff */
[-C--:B------:R-:W-:Y:S01]  /*88b0*/  IADD3 R124, P2, R5, R122.reuse, RZ ;  /* 0x0000007a057c7210 */ /* 0x080fe20007f5e0ff */
[----:B------:R-:W0:Y:S01]  /*88c0*/  LDC R132, c[0x0][0x248] ;  /* 0x00009200ff847b82 */ /* 0x000e220000000800 */
[----:B------:R-:W-:Y:S01]  /*88d0*/  LEA.HI.X.SX32 R129, R4, R123, 0x1, P1 ;  /* 0x0000007b04817211 */ /* 0x000fe200008f0eff */
[----:B------:R-:W2:Y:S01]  /*88e0*/  LDG.E.U8 R218, desc[UR60][R218.64] ;  /* 0x0000003cdada7981 */ /* 0x000ea2000c1e1100 */
[----:B------:R-:W-:-:S02]  /*88f0*/  IADD3 R4, P1, R2, R122, RZ ;  /* 0x0000007a02047210 */ /* 0x000fc40007f3e0ff */
[-C--:B------:R-:W-:Y:S01]  /*8900*/  LEA.HI.X.SX32 R125, R5, R123.reuse, 0x1, P2 ;  /* 0x0000007b057d7211 */ /* 0x080fe200010f0eff */
[----:B------:R1:W2:Y:S01]  /*8910*/  LDG.E.U8 R217, desc[UR60][R128.64] ;  /* 0x0000003c80d97981 */ /* 0x0002a2000c1e1100 */
[-C--:B------:R-:W-:Y:S01]  /*8920*/  LEA.HI.X.SX32 R5, R2, R123.reuse, 0x1, P1 ;  /* 0x0000007b02057211 */ /* 0x080fe200008f0eff */
[----:B----4-:R-:W-:Y:S01]  /*8930*/  IMAD R2, R130, 0x15a, RZ ;  /* 0x0000015a82027824 */ /* 0x010fe200078e02ff */
[CC--:B-1----:R-:W-:Y:S01]  /*8940*/  IADD3 R126, P0, R6.reuse, R122.reuse, RZ ;  /* 0x0000007a067e7210 */ /* 0x0c2fe20007f1e0ff */
[----:B------:R-:W1:Y:S01]  /*8950*/  LDC R136, c[0x0][0x248] ;  /* 0x00009200ff887b82 */ /* 0x000e620000000800 */
[----:B------:R-:W4:Y:S02]  /*8960*/  LDG.E.U8 R215, desc[UR60][R124.64] ;  /* 0x0000003c7cd77981 */ /* 0x000f24000c1e1100 */
[----:B------:R-:W-:Y:S02]  /*8970*/  LEA.HI.X.SX32 R127, R6, R123, 0x1, P0 ;  /* 0x0000007b067f7211 */ /* 0x000fe400000f0eff */
[----:B------:R0:W4:Y:S01]  /*8980*/  LDG.E.U8 R214, desc[UR60][R4.64] ;  /* 0x0000003c04d67981 */ /* 0x000122000c1e1100 */
[----:B------:R-:W-:-:S02]  /*8990*/  IADD3 R128, P0, R2, R122, RZ ;  /* 0x0000007a02807210 */ /* 0x000fc40007f1e0ff */
[----:B------:R-:W1:Y:S01]  /*89a0*/  LDC R138, c[0x0][0x248] ;  /* 0x00009200ff8a7b82 */ /* 0x000e620000000800 */
[----:B------:R-:W-:Y:S01]  /*89b0*/  IMAD R130, R141, 0x15d, RZ ;  /* 0x0000015d8d827824 */ /* 0x000fe200078e02ff */
[----:B------:R-:W-:-:S06]  /*89c0*/  LEA.HI.X.SX32 R129, R2, R123, 0x1, P0 ;  /* 0x0000007b02817211 */ /* 0x000fcc00000f0eff */
[----:B------:R-:W1:Y:S01]  /*89d0*/  LDC R134, c[0x0][0x248] ;  /* 0x00009200ff867b82 */ /* 0x000e620000000800 */
[----:B0-----:R-:W-:Y:S01]  /*89e0*/  IMAD R5, R140, 0x15c, RZ ;  /* 0x0000015c8c057824 */ /* 0x001fe200078e02ff */
[CC--:B------:R-:W-:Y:S01]  /*89f0*/  IADD3 R4, P0, R130.reuse, R122.reuse, RZ ;  /* 0x0000007a82047210 */ /* 0x0c0fe20007f1e0ff */
[----:B------:R0:W4:Y:S03]  /*8a00*/  LDG.E.U8 R213, desc[UR60][R128.64] ;  /* 0x0000003c80d57981 */ /* 0x000126000c1e1100 */
[----:B------:R-:W-:Y:S01]  /*8a10*/  IADD3 R124, P2, R5, R122, RZ ;  /* 0x0000007a057c7210 */ /* 0x000fe20007f5e0ff */
[----:B------:R-:W-:Y:S01]  /*8a20*/  IMAD R6, R139, 0x15b, RZ ;  /* 0x0000015b8b067824 */ /* 0x000fe200078e02ff */
[----:B------:R0:W4:Y:S01]  /*8a30*/  LDG.E.U8 R216, desc[UR60][R126.64] ;  /* 0x0000003c7ed87981 */ /* 0x000122000c1e1100 */
[----:B------:R-:W-:Y:S01]  /*8a40*/  IMAD R2, R131, 0x15e, RZ ;  /* 0x0000015e83027824 */ /* 0x000fe200078e02ff */
[-C--:B------:R-:W-:Y:S01]  /*8a50*/  LEA.HI.X.SX32 R125, R5, R123.reuse, 0x1, P2 ;  /* 0x0000007b057d7211 */ /* 0x080fe200010f0eff */
[----:B------:R-:W1:Y:S01]  /*8a60*/  LDC R139, c[0x0][0x248] ;  /* 0x00009200ff8b7b82 */ /* 0x000e620000000800 */
[----:B------:R-:W-:-:S07]  /*8a70*/  LEA.HI.X.SX32 R5, R130, R123, 0x1, P0 ;  /* 0x0000007b82057211 */ /* 0x000fce00000f0eff */
[----:B0-----:R-:W0:Y:S01]  /*8a80*/  LDC R128, c[0x0][0x248] ;  /* 0x00009200ff807b82 */ /* 0x001e220000000800 */
[----:B------:R1:W3:Y:S01]  /*8a90*/  LDG.E.U8 R210, desc[UR60][R4.64] ;  /* 0x0000003c04d27981 */ /* 0x0002e2000c1e1100 */
[-C--:B------:R-:W-:Y:S02]  /*8aa0*/  IADD3 R126, P1, R6, R122.reuse, RZ ;  /* 0x0000007a067e7210 */ /* 0x080fe40007f3e0ff */
[----:B------:R-:W-:Y:S01]  /*8ab0*/  IADD3 R208, P0, R2, R122, RZ ;  /* 0x0000007a02d07210 */ /* 0x000fe20007f1e0ff */
[----:B------:R1:W3:Y:S03]  /*8ac0*/  LDG.E.U8 R211, desc[UR60][R124.64] ;  /* 0x0000003c7cd37981 */ /* 0x0002e6000c1e1100 */
[----:B------:R-:W0:Y:S01]  /*8ad0*/  LDC R130, c[0x0][0x248] ;  /* 0x00009200ff827b82 */ /* 0x000e220000000800 */
[----:B-1----:R-:W-:Y:S01]  /*8ae0*/  IMAD R4, R132, 0x15f, RZ ;  /* 0x0000015f84047824 */ /* 0x002fe200078e02ff */
[----:B------:R-:W-:-:S06]  /*8af0*/  LEA.HI.X.SX32 R127, R6, R123, 0x1, P1 ;  /* 0x0000007b067f7211 */ /* 0x000fcc00008f0eff */
[----:B------:R-:W1:Y:S01]  /*8b00*/  LDC R129, c[0x0][0x248] ;  /* 0x00009200ff817b82 */ /* 0x000e620000000800 */
[----:B------:R-:W-:Y:S01]  /*8b10*/  IMAD R5, R136, 0x1d1, RZ ;  /* 0x000001d188057824 */ /* 0x000fe200078e02ff */
[----:B------:R-:W-:Y:S01]  /*8b20*/  LEA.HI.X.SX32 R209, R2, R123, 0x1, P0 ;  /* 0x0000007b02d17211 */ /* 0x000fe200000f0eff */
[----:B------:R-:W-:Y:S01]  /*8b30*/  IMAD R2, R138, 0x1d2, RZ ;  /* 0x000001d28a027824 */ /* 0x000fe200078e02ff */
[----:B------:R-:W-:-:S04]  /*8b40*/  IADD3 R206, P1, R4, R122, RZ ;  /* 0x0000007a04ce7210 */ /* 0x000fc80007f3e0ff */
[----:B------:R-:W1:Y:S01]  /*8b50*/  LDC R131, c[0x0][0x248] ;  /* 0x00009200ff837b82 */ /* 0x000e620000000800 */
[CC--:B------:R-:W-:Y:S01]  /*8b60*/  IADD3 R124, P2, R5.reuse, R122.reuse, RZ ;  /* 0x0000007a057c7210 */ /* 0x0c0fe20007f5e0ff */
[----:B------:R-:W-:Y:S01]  /*8b70*/  IMAD R6, R134, 0x1d0, RZ ;  /* 0x000001d086067824 */ /* 0x000fe200078e02ff */
[-C--:B------:R-:W-:Y:S01]  /*8b80*/  LEA.HI.X.SX32 R207, R4, R123.reuse, 0x1, P1 ;  /* 0x0000007b04cf7211 */ /* 0x080fe200008f0eff */
[----:B------:R0:W4:Y:S01]  /*8b90*/  LDG.E.U8 R212, desc[UR60][R126.64] ;  /* 0x0000003c7ed47981 */ /* 0x000122000c1e1100 */
[CC--:B------:R-:W-:Y:S02]  /*8ba0*/  IADD3 R4, P1, R2.reuse, R122.reuse, RZ ;  /* 0x0000007a02047210 */ /* 0x0c0fe40007f3e0ff */
[-C--:B------:R-:W-:Y:S01]  /*8bb0*/  LEA.HI.X.SX32 R125, R5, R123.reuse, 0x1, P2 ;  /* 0x0000007b057d7211 */ /* 0x080fe200010f0eff */
[----:B------:R-:W1:Y:S01]  /*8bc0*/  LDC R132, c[0x0][0x248] ;  /* 0x00009200ff847b82 */ /* 0x000e620000000800 */
[----:B------:R-:W-:Y:S01]  /*8bd0*/  LEA.HI.X.SX32 R5, R2, R123, 0x1, P1 ;  /* 0x0000007b02057211 */ /* 0x000fe200008f0eff */
[----:B0-----:R-:W-:Y:S01]  /*8be0*/  IMAD R2, R128, 0x1d3, RZ ;  /* 0x000001d380027824 */ /* 0x001fe200078e02ff */
[----:B------:R-:W5:Y:S01]  /*8bf0*/  LDG.E.U8 R206, desc[UR60][R206.64] ;  /* 0x0000003ccece7981 */ /* 0x000f62000c1e1100 */
[----:B------:R-:W-:-:S03]  /*8c00*/  IADD3 R126, P0, R6, R122, RZ ;  /* 0x0000007a067e7210 */ /* 0x000fc60007f1e0ff */
[----:B------:R0:W2:Y:S01]  /*8c10*/  LDG.E.U8 R203, desc[UR60][R4.64] ;  /* 0x0000003c04cb7981 */ /* 0x0000a2000c1e1100 */
[----:B------:R-:W1:Y:S01]  /*8c20*/  LDC R136, c[0x0][0x248] ;  /* 0x00009200ff887b82 */ /* 0x000e620000000800 */
[----:B------:R-:W-:Y:S02]  /*8c30*/  LEA.HI.X.SX32 R127, R6, R123, 0x1, P0 ;  /* 0x0000007b067f7211 */ /* 0x000fe400000f0eff */
[----:B------:R1:W4:Y:S01]  /*8c40*/  LDG.E.U8 R204, desc[UR60][R124.64] ;  /* 0x0000003c7ccc7981 */ /* 0x000322000c1e1100 */
[----:B------:R-:W-:-:S03]  /*8c50*/  IADD3 R128, P0, R2, R122, RZ ;  /* 0x0000007a02807210 */ /* 0x000fc60007f1e0ff */
[----:B------:R-:W5:Y:S01]  /*8c60*/  LDG.E.U8 R208, desc[UR60][R208.64] ;  /* 0x0000003cd0d07981 */ /* 0x000f62000c1e1100 */
[----:B------:R-:W1:Y:S01]  /*8c70*/  LDC R138, c[0x0][0x248] ;  /* 0x00009200ff8a7b82 */ /* 0x000e620000000800 */
[----:B0-----:R-:W-:Y:S02]  /*8c80*/  IMAD R5, R130, 0x1d5, RZ ;  /* 0x000001d582057824 */ /* 0x001fe400078e02ff */
[----:B------:R-:W-:Y:S01]  /*8c90*/  IMAD R130, R139, 0x1d6, RZ ;  /* 0x000001d68b827824 */ /* 0x000fe200078e02ff */
[----:B------:R0:W4:Y:S01]  /*8ca0*/  LDG.E.U8 R205, desc[UR60][R126.64] ;  /* 0x0000003c7ecd7981 */ /* 0x000122000c1e1100 */
[----:B-1----:R-:W-:Y:S01]  /*8cb0*/  IMAD R6, R129, 0x1d4, RZ ;  /* 0x000001d481067824 */ /* 0x002fe200078e02ff */
[----:B------:R-:W-:Y:S02]  /*8cc0*/  IADD3 R124, P2, R5, R122, RZ ;  /* 0x0000007a057c7210 */ /* 0x000fe40007f5e0ff */
[----:B------:R-:W1:Y:S01]  /*8cd0*/  LDC R134, c[0x0][0x248] ;  /* 0x00009200ff867b82 */ /* 0x000e620000000800 */
[----:B------:R-:W-:-:S02]  /*8ce0*/  LEA.HI.X.SX32 R129, R2, R123, 0x1, P0 ;  /* 0x0000007b02817211 */ /* 0x000fc400000f0eff */
[CC--:B------:R-:W-:Y:S02]  /*8cf0*/  IADD3 R4, P0, R130.reuse, R122.reuse, RZ ;  /* 0x0000007a82047210 */ /* 0x0c0fe40007f1e0ff */
[-C--:B------:R-:W-:Y:S01]  /*8d00*/  LEA.HI.X.SX32 R125, R5, R123.reuse, 0x1, P2 ;  /* 0x0000007b057d7211 */ /* 0x080fe200010f0eff */
[----:B------:R-:W-:Y:S01]  /*8d10*/  IMAD R2, R131, 0x1d7, RZ ;  /* 0x000001d783027824 */ /* 0x000fe200078e02ff */
[----:B------:R-:W-:Y:S01]  /*8d20*/  LEA.HI.X.SX32 R5, R130, R123, 0x1, P0 ;  /* 0x0000007b82057211 */ /* 0x000fe200000f0eff */
[----:B------:R-:W1:Y:S01]  /*8d30*/  LDC R140, c[0x0][0x248] ;  /* 0x00009200ff8c7b82 */ /* 0x000e620000000800 */
[-C--:B0-----:R-:W-:Y:S01]  /*8d40*/  IADD3 R126, P1, R6, R122.reuse, RZ ;  /* 0x0000007a067e7210 */ /* 0x081fe20007f3e0ff */
[----:B------:R-:W2:Y:S01]  /*8d50*/  LDG.E.U8 R201, desc[UR60][R128.64] ;  /* 0x0000003c80c97981 */ /* 0x000ea2000c1e1100 */
[----:B------:R-:W-:-:S03]  /*8d60*/  IADD3 R196, P0, R2, R122, RZ ;  /* 0x0000007a02c47210 */ /* 0x000fc60007f1e0ff */
[----:B------:R0:W2:Y:S02]  /*8d70*/  LDG.E.U8 R198, desc[UR60][R4.64] ;  /* 0x0000003c04c67981 */ /* 0x0000a4000c1e1100 */
[----:B------:R-:W1:Y:S01]  /*8d80*/  LDC R141, c[0x0][0x248] ;  /* 0x00009200ff8d7b82 */ /* 0x000e620000000800 */
[-C--:B------:R-:W-:Y:S01]  /*8d90*/  LEA.HI.X.SX32 R127, R6, R123.reuse, 0x1, P1 ;  /* 0x0000007b067f7211 */ /* 0x080fe200008f0eff */
[----:B------:R0:W2:Y:S01]  /*8da0*/  LDG.E.U8 R199, desc[UR60][R124.64] ;  /* 0x0000003c7cc77981 */ /* 0x0000a2000c1e1100 */
[----:B------:R-:W-:Y:S01]  /*8db0*/  LEA.HI.X.SX32 R197, R2, R123, 0x1, P0 ;  /* 0x0000007b02c57211 */ /* 0x000fe200000f0eff */
[----:B0-----:R-:W-:-:S04]  /*8dc0*/  IMAD R4, R132, 0x1d8, RZ ;  /* 0x000001d884047824 */ /* 0x001fc800078e02ff */
[----:B------:R-:W0:Y:S01]  /*8dd0*/  LDC R139, c[0x0][0x248] ;  /* 0x00009200ff8b7b82 */ /* 0x000e220000000800 */
[----:B------:R-:W-:Y:S01]  /*8de0*/  IMAD R5, R136, 0x1da, RZ ;  /* 0x000001da88057824 */ /* 0x000fe200078e02ff */
[----:B------:R1:W2:Y:S01]  /*8df0*/  LDG.E.U8 R200, desc[UR60][R126.64] ;  /* 0x0000003c7ec87981 */ /* 0x0002a2000c1e1100 */
[----:B------:R-:W-:Y:S01]  /*8e00*/  IMAD R2, R138, 0x1db, RZ ;  /* 0x000001db8a027824 */ /* 0x000fe200078e02ff */
[-C--:B------:R-:W-:Y:S02]  /*8e10*/  IADD3 R128, P1, R4, R122.reuse, RZ ;  /* 0x0000007a04807210 */ /* 0x080fe40007f3e0ff */
[CC--:B------:R-:W-:Y:S01]  /*8e20*/  IADD3 R124, P2, R5.reuse, R122.reuse, RZ ;  /* 0x0000007a057c7210 */ /* 0x0c0fe20007f5e0ff */
[----:B-1----:R-:W-:Y:S01]  /*8e30*/  IMAD R6, R134, 0x1d9, RZ ;  /* 0x000001d986067824 */ /* 0x002fe200078e02ff */
[-C--:B------:R-:W-:Y:S01]  /*8e40*/  LEA.HI.X.SX32 R129, R4, R123.reuse, 0x1, P1 ;  /* 0x0000007b04817211 */ /* 0x080fe200008f0eff */
[----:B------:R-:W1:Y:S01]  /*8e50*/  LDC R130, c[0x0][0x248] ;  /* 0x00009200ff827b82 */ /* 0x000e620000000800 */
[----:B------:R-:W-:Y:S01]  /*8e60*/  IADD3 R4, P1, R2, R122, RZ ;  /* 0x0000007a02047210 */ /* 0x000fe20007f3e0ff */
[----:B------:R-:W2:Y:S01]  /*8e70*/  LDG.E.U8 R196, desc[UR60][R196.64] ;  /* 0x0000003cc4c47981 */ /* 0x000ea2000c1e1100 */
[----:B------:R-:W-:-:S02]  /*8e80*/  LEA.HI.X.SX32 R125, R5, R123, 0x1, P2 ;  /* 0x0000007b057d7211 */ /* 0x000fc400010f0eff */
[-C--:B------:R-:W-:Y:S01]  /*8e90*/  LEA.HI.X.SX32 R5, R2, R123.reuse, 0x1, P1 ;  /* 0x0000007b02057211 */ /* 0x080fe200008f0eff */
[----:B------:R-:W-:Y:S01]  /*8ea0*/  IMAD R2, R140, 0x1dc, RZ ;  /* 0x000001dc8c027824 */ /* 0x000fe200078e02ff */
[CC--:B------:R-:W-:Y:S01]  /*8eb0*/  IADD3 R126, P0, R6.reuse, R122.reuse, RZ ;  /* 0x0000007a067e7210 */ /* 0x0c0fe20007f1e0ff */
[----:B------:R-:W1:Y:S01]  /*8ec0*/  LDC R131, c[0x0][0x248] ;  /* 0x00009200ff837b82 */ /* 0x000e620000000800 */
[----:B------:R0:W2:Y:S02]  /*8ed0*/  LDG.E.U8 R191, desc[UR60][R128.64] ;  /* 0x0000003c80bf7981 */ /* 0x0000a4000c1e1100 */
[----:B------:R-:W-:Y:S02]  /*8ee0*/  LEA.HI.X.SX32 R127, R6, R123, 0x1, P0 ;  /* 0x0000007b067f7211 */ /* 0x000fe400000f0eff */
[----:B------:R0:W2:Y:S03]  /*8ef0*/  LDG.E.U8 R188, desc[UR60][R4.64] ;  /* 0x0000003c04bc7981 */ /* 0x0000a6000c1e1100 */
[----:B------:R-:W1:Y:S01]  /*8f00*/  LDC R132, c[0x0][0x248] ;  /* 0x00009200ff847b82 */ /* 0x000e620000000800 */
[----:B------:R0:W2:Y:S02]  /*8f10*/  LDG.E.U8 R189, desc[UR60][R124.64] ;  /* 0x0000003c7cbd7981 */ /* 0x0000a4000c1e1100 */
[----:B0-----:R-:W-:-:S05]  /*8f20*/  IADD3 R128, P0, R2, R122, RZ ;  /* 0x0000007a02807210 */ /* 0x001fca0007f1e0ff */
[----:B------:R-:W0:Y:S01]  /*8f30*/  LDC R134, c[0x0][0x248] ;  /* 0x00009200ff867b82 */ /* 0x000e220000000800 */
[----:B------:R-:W-:Y:S01]  /*8f40*/  IMAD R5, R141, 0x1de, RZ ;  /* 0x000001de8d057824 */ /* 0x000fe200078e02ff */
[----:B------:R1:W2:Y:S01]  /*8f50*/  LDG.E.U8 R190, desc[UR60][R126.64] ;  /* 0x0000003c7ebe7981 */ /* 0x0002a2000c1e1100 */
[----:B------:R-:W-:Y:S01]  /*8f60*/  IMAD R125, R142, 0x1df, RZ ;  /* 0x000001df8e7d7824 */ /* 0x000fe200078e02ff */
[-C--:B------:R-:W-:Y:S02]  /*8f70*/  LEA.HI.X.SX32 R129, R2, R123.reuse, 0x1, P0 ;  /* 0x0000007b02817211 */ /* 0x080fe400000f0eff */
[-C--:B------:R-:W-:Y:S02]  /*8f80*/  IADD3 R4, P2, R5, R122.reuse, RZ ;  /* 0x0000007a05047210 */ /* 0x080fe40007f5e0ff */
[----:B------:R-:W0:Y:S01]  /*8f90*/  LDC R136, c[0x0][0x248] ;  /* 0x00009200ff887b82 */ /* 0x000e220000000800 */
[----:B------:R-:W-:Y:S02]  /*8fa0*/  IADD3 R124, P0, R125, R122, RZ ;  /* 0x0000007a7d7c7210 */ /* 0x000fe40007f1e0ff */
[-C--:B------:R-:W-:Y:S01]  /*8fb0*/  LEA.HI.X.SX32 R5, R5, R123.reuse, 0x1, P2 ;  /* 0x0000007b05057211 */ /* 0x080fe200010f0eff */
[----:B------:R-:W-:Y:S01]  /*8fc0*/  IMAD R6, R139, 0x1dd, RZ ;  /* 0x000001dd8b067824 */ /* 0x000fe200078e02ff */
[----:B------:R-:W-:-:S03]  /*8fd0*/  LEA.HI.X.SX32 R125, R125, R123, 0x1, P0 ;  /* 0x0000007b7d7d7211 */ /* 0x000fc600000f0eff */
[----:B------:R-:W0:Y:S01]  /*8fe0*/  LDC R138, c[0x0][0x248] ;  /* 0x00009200ff8a7b82 */ /* 0x000e220000000800 */
[----:B------:R-:W4:Y:S01]  /*8ff0*/  LDG.E.U8 R5, desc[UR60][R4.64] ;  /* 0x0000003c04057981 */ /* 0x000f22000c1e1100 */
[----:B-1----:R-:W-:-:S04]  /*9000*/  IADD3 R126, P1, R6, R122, RZ ;  /* 0x0000007a067e7210 */ /* 0x002fc80007f3e0ff */
[----:B------:R-:W-:Y:S02]  /*9010*/  LEA.HI.X.SX32 R127, R6, R123, 0x1, P1 ;  /* 0x0000007b067f7211 */ /* 0x000fe400008f0eff */
[----:B------:R-:W1:Y:S01]  /*9020*/  LDC R139, c[0x0][0x248] ;  /* 0x00009200ff8b7b82 */ /* 0x000e620000000800 */
[----:B------:R-:W2:Y:S04]  /*9030*/  LDG.E.U8 R6, desc[UR60][R128.64] ;  /* 0x0000003c80067981 */ /* 0x000ea8000c1e1100 */
[----:B------:R0:W4:Y:S02]  /*9040*/  LDG.E.U8 R4, desc[UR60][R124.64] ;  /* 0x0000003c7c047981 */ /* 0x000124000c1e1100 */
[----:B0-----:R-:W-:Y:S01]  /*9050*/  IMAD R134, R134, 0x163, RZ ;  /* 0x0000016386867824 */ /* 0x001fe200078e02ff */
[----:B------:R-:W0:Y:S01]  /*9060*/  LDC R141, c[0x0][0x248] ;  /* 0x00009200ff8d7b82 */ /* 0x000e220000000800 */
[----:B------:R1:W2:Y:S01]  /*9070*/  LDG.E.U8 R2, desc[UR60][R126.64] ;  /* 0x0000003c7e027981 */ /* 0x0002a2000c1e1100 */
[----:B------:R-:W-:-:S06]  /*9080*/  IMAD R124, R130, 0x160, RZ ;  /* 0x00000160827c7824 */ /* 0x000fcc00078e02ff */
[----:B------:R-:W0:Y:S01]  /*9090*/  LDC R140, c[0x0][0x248] ;  /* 0x00009200ff8c7b82 */ /* 0x000e220000000800 */
[----:B------:R-:W-:Y:S01]  /*90a0*/  IMAD R125, R131, 0x161, RZ ;  /* 0x00000161837d7824 */ /* 0x000fe200078e02ff */
[----:B------:R-:W-:Y:S01]  /*90b0*/  IADD3 R130, P0, R124, R122, RZ ;  /* 0x0000007a7c827210 */ /* 0x000fe20007f1e0ff */
[----:B-1----:R-:W-:-:S03]  /*90c0*/  IMAD R127, R132, 0x162, RZ ;  /* 0x00000162847f7824 */ /* 0x002fc600078e02ff */
[CC--:B------:R-:W-:Y:S01]  /*90d0*/  IADD3 R128, P1, R125.reuse, R122.reuse, RZ ;  /* 0x0000007a7d807210 */ /* 0x0c0fe20007f3e0ff */
[----:B------:R-:W-:Y:S01]  /*90e0*/  IMAD R132, R136, 0x164, RZ ;  /* 0x0000016488847824 */ /* 0x000fe200078e02ff */
[-C--:B------:R-:W-:Y:S01]  /*90f0*/  LEA.HI.X.SX32 R131, R124, R123.reuse, 0x1, P0 ;  /* 0x0000007b7c837211 */ /* 0x080fe200000f0eff */
[----:B------:R-:W1:Y:S01]  /*9100*/  LDC R136, c[0x0][0x248] ;  /* 0x00009200ff887b82 */ /* 0x000e620000000800 */
[CC--:B------:R-:W-:Y:S02]  /*9110*/  IADD3 R124, P2, R134.reuse, R122.reuse, RZ ;  /* 0x0000007a867c7210 */ /* 0x0c0fe40007f5e0ff */
[-C--:B------:R-:W-:Y:S01]  /*9120*/  LEA.HI.X.SX32 R129, R125, R123.reuse, 0x1, P1 ;  /* 0x0000007b7d817211 */ /* 0x080fe200008f0eff */
[----:B------:R0:W4:Y:S01]  /*9130*/  LDG.E.U8 R202, desc[UR60][R130.64] ;  /* 0x0000003c82ca7981 */ /* 0x000122000c1e1100 */
[----:B------:R-:W-:Y:S02]  /*9140*/  LEA.HI.X.SX32 R125, R134, R123, 0x1, P2 ;  /* 0x0000007b867d7211 */ /* 0x000fe400010f0eff */
[-C--:B------:R-:W-:Y:S01]  /*9150*/  IADD3 R126, P0, R127, R122.reuse, RZ ;  /* 0x0000007a7f7e7210 */ /* 0x080fe20007f1e0ff */
[----:B------:R-:W1:Y:S01]  /*9160*/  LDC R134, c[0x0][0x248] ;  /* 0x00009200ff867b82 */ /* 0x000e620000000800 */
[----:B------:R-:W4:Y:S01]  /*9170*/  LDG.E.U8 R197, desc[UR60][R128.64] ;  /* 0x0000003c80c57981 */ /* 0x000f22000c1e1100 */
[----:B0-----:R-:W-:-:S03]  /*9180*/  IADD3 R130, P1, R132, R122, RZ ;  /* 0x0000007a84827210 */ /* 0x001fc60007f3e0ff */
[----:B------:R0:W4:Y:S03]  /*9190*/  LDG.E.U8 R194, desc[UR60][R124.64] ;  /* 0x0000003c7cc27981 */ /* 0x000126000c1e1100 */
[----:B------:R-:W3:Y:S01]  /*91a0*/  LDC R142, c[0x0][0x248] ;  /* 0x00009200ff8e7b82 */ /* 0x000ee20000000800 */
[-C--:B------:R-:W-:Y:S02]  /*91b0*/  LEA.HI.X.SX32 R131, R132, R123.reuse, 0x1, P1 ;  /* 0x0000007b84837211 */ /* 0x080fe400008f0eff */
[----:B------:R-:W-:-:S03]  /*91c0*/  LEA.HI.X.SX32 R127, R127, R123, 0x1, P0 ;  /* 0x0000007b7f7f7211 */ /* 0x000fc600000f0eff */
[----:B------:R-:W4:Y:S02]  /*91d0*/  LDG.E.U8 R193, desc[UR60][R130.64] ;  /* 0x0000003c82c17981 */ /* 0x000f24000c1e1100 */
[----:B------:R-:W1:Y:S01]  /*91e0*/  LDC R132, c[0x0][0x248] ;  /* 0x00009200ff847b82 */ /* 0x000e620000000800 */
[----:B0-----:R-:W-:Y:S01]  /*91f0*/  IMAD R125, R138, 0x165, RZ ;  /* 0x000001658a7d7824 */ /* 0x001fe200078e02ff */
[----:B------:R0:W4:Y:S06]  /*9200*/  LDG.E.U8 R195, desc[UR60][R126.64] ;  /* 0x0000003c7ec37981 */ /* 0x00012c000c1e1100 */
[----:B------:R-:W1:Y:S01]  /*9210*/  LDC R138, c[0x0][0x248] ;  /* 0x00009200ff8a7b82 */ /* 0x000e620000000800 */
[----:B0-----:R-:W-:-:S07]  /*9220*/  IMAD R127, R139, 0x166, RZ ;  /* 0x000001668b7f7824 */ /* 0x001fce00078e02ff */
[----:B------:R-:W0:Y:S01]  /*9230*/  LDC R139, c[0x0][0x248] ;  /* 0x00009200ff8b7b82 */ /* 0x000e220000000800 */
[-C--:B------:R-:W-:Y:S01]  /*9240*/  IADD3 R124, P0, R125, R122.reuse, RZ ;  /* 0x0000007a7d7c7210 */ /* 0x080fe20007f1e0ff */
[----:B------:R-:W-:Y:S02]  /*9250*/  IMAD R131, R141, 0x168, RZ ;  /* 0x000001688d837824 */ /* 0x000fe400078e02ff */
[----:B------:R-:W-:Y:S01]  /*9260*/  IMAD R129, R140, 0x167, RZ ;  /* 0x000001678c817824 */ /* 0x000fe200078e02ff */
[----:B------:R-:W-:Y:S02]  /*9270*/  LEA.HI.X.SX32 R125, R125, R123, 0x1, P0 ;  /* 0x0000007b7d7d7211 */ /* 0x000fe400000f0eff */
[-C--:B------:R-:W-:Y:S01]  /*9280*/  IADD3 R130, P0, R131, R122.reuse, RZ ;  /* 0x0000007a83827210 */ /* 0x080fe20007f1e0ff */
[----:B------:R-:W3:Y:S01]  /*9290*/  LDC R140, c[0x0][0x248] ;  /* 0x00009200ff8c7b82 */ /* 0x000ee20000000800 */
[-C--:B------:R-:W-:Y:S01]  /*92a0*/  IADD3 R126, P1, R127, R122.reuse, RZ ;  /* 0x0000007a7f7e7210 */ /* 0x080fe20007f3e0ff */
[----:B------:R1:W4:Y:S01]  /*92b0*/  LDG.E.U8 R192, desc[UR60][R124.64] ;  /* 0x0000003c7cc07981 */ /* 0x000322000c1e1100 */
[----:B------:R-:W-:-:S02]  /*92c0*/  IADD3 R128, P2, R129, R122, RZ ;  /* 0x0000007a81807210 */ /* 0x000fc40007f5e0ff */
[-C--:B------:R-:W-:Y:S02]  /*92d0*/  LEA.HI.X.SX32 R131, R131, R123.reuse, 0x1, P0 ;  /* 0x0000007b83837211 */ /* 0x080fe400000f0eff */
[-C--:B------:R-:W-:Y:S01]  /*92e0*/  LEA.HI.X.SX32 R127, R127, R123.reuse, 0x1, P1 ;  /* 0x0000007b7f7f7211 */ /* 0x080fe200008f0eff */
[----:B------:R-:W3:Y:S01]  /*92f0*/  LDC R141, c[0x0][0x248] ;  /* 0x00009200ff8d7b82 */ /* 0x000ee20000000800 */
[----:B------:R-:W-:Y:S01]  /*9300*/  LEA.HI.X.SX32 R129, R129, R123, 0x1, P2 ;  /* 0x0000007b81817211 */ /* 0x000fe200010f0eff */
[----:B------:R1:W4:Y:S02]  /*9310*/  LDG.E.U8 R185, desc[UR60][R130.64] ;  /* 0x0000003c82b97981 */ /* 0x000324000c1e1100 */
[----:B-1----:R-:W-:Y:S02]  /*9320*/  IMAD R124, R132, 0x169, RZ ;  /* 0x00000169847c7824 */ /* 0x002fe400078e02ff */
[----:B------:R-:W-:Y:S01]  /*9330*/  IMAD R125, R134, 0x16a, RZ ;  /* 0x0000016a867d7824 */ /* 0x000fe200078e02ff */
[----:B------:R1:W4:Y:S01]  /*9340*/  LDG.E.U8 R187, desc[UR60][R126.64] ;  /* 0x0000003c7ebb7981 */ /* 0x000322000c1e1100 */
[----:B------:R-:W-:Y:S01]  /*9350*/  IMAD R134, R138, 0x16c, RZ ;  /* 0x0000016c8a867824 */ /* 0x000fe200078e02ff */
[----:B------:R-:W5:Y:S02]  /*9360*/  LDC R207, c[0x0][0x248] ;  /* 0x00009200ffcf7b82 */ /* 0x000f640000000800 */
[----:B------:R0:W4:Y:S01]  /*9370*/  LDG.E.U8 R186, desc[UR60][R128.64] ;  /* 0x0000003c80ba7981 */ /* 0x000122000c1e1100 */
[----:B------:R-:W-:-:S04]  /*9380*/  IADD3 R130, P0, R124, R122, RZ ;  /* 0x0000007a7c827210 */ /* 0x000fc80007f1e0ff */
[-C--:B------:R-:W-:Y:S01]  /*9390*/  LEA.HI.X.SX32 R131, R124, R123.reuse, 0x1, P0 ;  /* 0x0000007b7c837211 */ /* 0x080fe200000f0eff */
[----:B-1----:R-:W-:Y:S01]  /*93a0*/  IMAD R127, R136, 0x16b, RZ ;  /* 0x0000016b887f7824 */ /* 0x002fe200078e02ff */
[CC--:B------:R-:W-:Y:S01]  /*93b0*/  IADD3 R124, P2, R134.reuse, R122.reuse, RZ ;  /* 0x0000007a867c7210 */ /* 0x0c0fe20007f5e0ff */
[----:B0-----:R-:W-:Y:S01]  /*93c0*/  IMAD R136, R139, 0x16d, RZ ;  /* 0x0000016d8b887824 */ /* 0x001fe200078e02ff */
[----:B------:R-:W0:Y:S01]  /*93d0*/  LDC R209, c[0x0][0x248] ;  /* 0x00009200ffd17b82 */ /* 0x000e220000000800 */
[CC--:B------:R-:W-:Y:S01]  /*93e0*/  IADD3 R128, P1, R125.reuse, R122.reuse, RZ ;  /* 0x0000007a7d807210 */ /* 0x0c0fe20007f3e0ff */
[----:B------:R1:W4:Y:S03]  /*93f0*/  LDG.E.U8 R132, desc[UR60][R130.64] ;  /* 0x0000003c82847981 */ /* 0x000326000c1e1100 */
[-C--:B------:R-:W-:Y:S02]  /*9400*/  LEA.HI.X.SX32 R129, R125, R123.reuse, 0x1, P1 ;  /* 0x0000007b7d817211 */ /* 0x080fe400008f0eff */
[----:B------:R-:W-:Y:S01]  /*9410*/  LEA.HI.X.SX32 R125, R134, R123, 0x1, P2 ;  /* 0x0000007b867d7211 */ /* 0x000fe200010f0eff */
[----:B------:R-:W0:Y:S01]  /*9420*/  LDC R219, c[0x0][0x248] ;  /* 0x00009200ffdb7b82 */ /* 0x000e220000000800 */
[-C--:B------:R-:W-:Y:S01]  /*9430*/  IADD3 R126, P0, R127, R122.reuse, RZ ;  /* 0x0000007a7f7e7210 */ /* 0x080fe20007f1e0ff */
[----:B------:R-:W4:Y:S01]  /*9440*/  LDG.E.U8 R134, desc[UR60][R128.64] ;  /* 0x0000003c80867981 */ /* 0x000f22000c1e1100 */
[----:B-1----:R-:W-:-:S03]  /*9450*/  IADD3 R130, P1, R136, R122, RZ ;  /* 0x0000007a88827210 */ /* 0x002fc60007f3e0ff */
[----:B------:R3:W4:Y:S01]  /*9460*/  LDG.E.U8 R138, desc[UR60][R124.64] ;  /* 0x0000003c7c8a7981 */ /* 0x000722000c1e1100 */
[-C--:B------:R-:W-:Y:S01]  /*9470*/  LEA.HI.X.SX32 R131, R136, R123.reuse, 0x1, P1 ;  /* 0x0000007b88837211 */ /* 0x080fe200008f0eff */
[----:B------:R-:W1:Y:S01]  /*9480*/  LDC R229, c[0x0][0x248] ;  /* 0x00009200ffe57b82 */ /* 0x000e620000000800 */
[----:B------:R-:W-:-:S03]  /*9490*/  LEA.HI.X.SX32 R127, R127, R123, 0x1, P0 ;  /* 0x0000007b7f7f7211 */ /* 0x000fc600000f0eff */
[----:B------:R3:W4:Y:S02]  /*94a0*/  LDG.E.U8 R139, desc[UR60][R130.64] ;  /* 0x0000003c828b7981 */ /* 0x000724000c1e1100 */
[----:B---3--:R-:W-:Y:S02]  /*94b0*/  IMAD R125, R140, 0x16e, RZ ;  /* 0x0000016e8c7d7824 */ /* 0x008fe400078e02ff */
[----:B------:R3:W4:Y:S03]  /*94c0*/  LDG.E.U8 R136, desc[UR60][R126.64] ;  /* 0x0000003c7e887981 */ /* 0x000726000c1e1100 */
[-C--:B------:R-:W-:Y:S01]  /*94d0*/  IADD3 R124, P0, R125, R122.reuse, RZ ;  /* 0x0000007a7d7c7210 */ /* 0x080fe20007f1e0ff */
[----:B------:R-:W-:Y:S02]  /*94e0*/  IMAD R131, R143, 0x1e1, RZ ;  /* 0x000001e18f837824 */ /* 0x000fe400078e02ff */
[----:B------:R-:W-:Y:S01]  /*94f0*/  IMAD R129, R142, 0x1e0, RZ ;  /* 0x000001e08e817824 */ /* 0x000fe200078e02ff */
[----:B------:R-:W-:Y:S01]  /*9500*/  LEA.HI.X.SX32 R125, R125, R123, 0x1, P0 ;  /* 0x0000007b7d7d7211 */ /* 0x000fe200000f0eff */
[----:B---3--:R-:W-:Y:S01]  /*9510*/  IMAD R127, R141, 0x16f, RZ ;  /* 0x0000016f8d7f7824 */ /* 0x008fe200078e02ff */
[----:B------:R-:W-:-:S02]  /*9520*/  IADD3 R130, P0, R131, R122, RZ ;  /* 0x0000007a83827210 */ /* 0x000fc40007f1e0ff */
[-C--:B------:R-:W-:Y:S01]  /*9530*/  IADD3 R128, P2, R129, R122.reuse, RZ ;  /* 0x0000007a81807210 */ /* 0x080fe20007f5e0ff */
[----:B------:R3:W4:Y:S01]  /*9540*/  LDG.E.U8 R140, desc[UR60][R124.64] ;  /* 0x0000003c7c8c7981 */ /* 0x000722000c1e1100 */
[----:B------:R-:W-:Y:S02]  /*9550*/  IADD3 R126, P1, R127, R122, RZ ;  /* 0x0000007a7f7e7210 */ /* 0x000fe40007f3e0ff */
[-C--:B------:R-:W-:Y:S02]  /*9560*/  LEA.HI.X.SX32 R131, R131, R123.reuse, 0x1, P0 ;  /* 0x0000007b83837211 */ /* 0x080fe400000f0eff */
[-C--:B------:R-:W-:Y:S02]  /*9570*/  LEA.HI.X.SX32 R127, R127, R123.reuse, 0x1, P1 ;  /* 0x0000007b7f7f7211 */ /* 0x080fe400008f0eff */
[----:B------:R-:W-:Y:S01]  /*9580*/  LEA.HI.X.SX32 R129, R129, R123, 0x1, P2 ;  /* 0x0000007b81817211 */ /* 0x000fe200010f0eff */
[----:B------:R5:W4:Y:S01]  /*9590*/  LDG.E.U8 R143, desc[UR60][R130.64] ;  /* 0x0000003c828f7981 */ /* 0x000b22000c1e1100 */
[----:B---3--:R-:W-:-:S02]  /*95a0*/  IMAD R124, R144, 0x1e2, RZ ;  /* 0x000001e2907c7824 */ /* 0x008fc400078e02ff */
[----:B------:R-:W-:Y:S01]  /*95b0*/  IMAD R125, R145, 0x1e3, RZ ;  /* 0x000001e3917d7824 */ /* 0x000fe200078e02ff */
[----:B------:R3:W4:Y:S01]  /*95c0*/  LDG.E.U8 R141, desc[UR60][R126.64] ;  /* 0x0000003c7e8d7981 */ /* 0x000722000c1e1100 */
[----:B------:R-:W-:-:S03]  /*95d0*/  IMAD R145, R147, 0x1e5, RZ ;  /* 0x000001e593917824 */ /* 0x000fc600078e02ff */
[----:B------:R0:W4:Y:S01]  /*95e0*/  LDG.E.U8 R142, desc[UR60][R128.64] ;  /* 0x0000003c808e7981 */ /* 0x000122000c1e1100 */
[----:B-----5:R-:W-:-:S04]  /*95f0*/  IADD3 R130, P0, R124, R122, RZ ;  /* 0x0000007a7c827210 */ /* 0x020fc80007f1e0ff */
[-C--:B------:R-:W-:Y:S01]  /*9600*/  LEA.HI.X.SX32 R131, R124, R123.reuse, 0x1, P0 ;  /* 0x0000007b7c837211 */ /* 0x080fe200000f0eff */
[----:B---3--:R-:W-:Y:S01]  /*9610*/  IMAD R127, R146, 0x1e4, RZ ;  /* 0x000001e4927f7824 */ /* 0x008fe200078e02ff */
[-C--:B------:R-:W-:Y:S01]  /*9620*/  IADD3 R124, P2, R145, R122.reuse, RZ ;  /* 0x0000007a917c7210 */ /* 0x080fe20007f5e0ff */
[----:B------:R-:W-:Y:S01]  /*9630*/  IMAD R146, R148, 0x1e6, RZ ;  /* 0x000001e694927824 */ /* 0x000fe200078e02ff */
[C---:B0-----:R-:W-:Y:S01]  /*9640*/  IADD3 R128, P1, R125.reuse, R122, RZ ;  /* 0x0000007a7d807210 */ /* 0x041fe20007f3e0ff */
[----:B------:R0:W3:Y:S03]  /*9650*/  LDG.E.U8 R144, desc[UR60][R130.64] ;  /* 0x0000003c82907981 */ /* 0x0000e6000c1e1100 */
[-C--:B------:R-:W-:Y:S02]  /*9660*/  LEA.HI.X.SX32 R129, R125, R123.reuse, 0x1, P1 ;  /* 0x0000007b7d817211 */ /* 0x080fe400008f0eff */
[----:B------:R-:W-:-:S02]  /*9670*/  LEA.HI.X.SX32 R125, R145, R123, 0x1, P2 ;  /* 0x0000007b917d7211 */ /* 0x000fc400010f0eff */
[-C--:B------:R-:W-:Y:S01]  /*9680*/  IADD3 R126, P0, R127, R122.reuse, RZ ;  /* 0x0000007a7f7e7210 */ /* 0x080fe20007f1e0ff */
[----:B------:R-:W3:Y:S01]  /*9690*/  LDG.E.U8 R145, desc[UR60][R128.64] ;  /* 0x0000003c80917981 */ /* 0x000ee2000c1e1100 */
[----:B0-----:R-:W-:-:S03]  /*96a0*/  IADD3 R130, P1, R146, R122, RZ ;  /* 0x0000007a92827210 */ /* 0x001fc60007f3e0ff */
[----:B------:R0:W5:Y:S01]  /*96b0*/  LDG.E.U8 R147, desc[UR60][R124.64] ;  /* 0x0000003c7c937981 */ /* 0x000162000c1e1100 */
[-C--:B------:R-:W-:Y:S02]  /*96c0*/  LEA.HI.X.SX32 R131, R146, R123.reuse, 0x1, P1 ;  /* 0x0000007b92837211 */ /* 0x080fe400008f0eff */
[----:B------:R-:W-:-:S03]  /*96d0*/  LEA.HI.X.SX32 R127, R127, R123, 0x1, P0 ;  /* 0x0000007b7f7f7211 */ /* 0x000fc600000f0eff */
[----:B------:R1:W5:Y:S01]  /*96e0*/  LDG.E.U8 R148, desc[UR60][R130.64] ;  /* 0x0000003c82947981 */ /* 0x000362000c1e1100 */
[----:B0-----:R-:W-:-:S03]  /*96f0*/  IMAD R125, R149, 0x1e7, RZ ;  /* 0x000001e7957d7824 */ /* 0x001fc600078e02ff */
[----:B------:R0:W5:Y:S02]  /*9700*/  LDG.E.U8 R146, desc[UR60][R126.64] ;  /* 0x0000003c7e927981 */ /* 0x000164000c1e1100 */
[-C--:B------:R-:W-:Y:S01]  /*9710*/  IADD3 R124, P0, R125, R122.reuse, RZ ;  /* 0x0000007a7d7c7210 */ /* 0x080fe20007f1e0ff */
[----:B-1----:R-:W-:Y:S02]  /*9720*/  IMAD R131, R152, 0x1ea, RZ ;  /* 0x000001ea98837824 */ /* 0x002fe400078e02ff */
[----:B------:R-:W-:Y:S01]  /*9730*/  IMAD R129, R151, 0x1e9, RZ ;  /* 0x000001e997817824 */ /* 0x000fe200078e02ff */
[----:B------:R-:W-:Y:S01]  /*9740*/  LEA.HI.X.SX32 R125, R125, R123, 0x1, P0 ;  /* 0x0000007b7d7d7211 */ /* 0x000fe200000f0eff */
[----:B0-----:R-:W-:Y:S01]  /*9750*/  IMAD R127, R150, 0x1e8, RZ ;  /* 0x000001e8967f7824 */ /* 0x001fe200078e02ff */
[-C--:B------:R-:W-:Y:S02]  /*9760*/  IADD3 R130, P0, R131, R122.reuse, RZ ;  /* 0x0000007a83827210 */ /* 0x080fe40007f1e0ff */
[-C--:B------:R-:W-:Y:S01]  /*9770*/  IADD3 R128, P2, R129, R122.reuse, RZ ;  /* 0x0000007a81807210 */ /* 0x080fe20007f5e0ff */
[----:B------:R0:W5:Y:S01]  /*9780*/  LDG.E.U8 R149, desc[UR60][R124.64] ;  /* 0x0000003c7c957981 */ /* 0x000162000c1e1100 */
[----:B------:R-:W-:-:S02]  /*9790*/  IADD3 R126, P1, R127, R122, RZ ;  /* 0x0000007a7f7e7210 */ /* 0x000fc40007f3e0ff */
[-C--:B------:R-:W-:Y:S02]  /*97a0*/  LEA.HI.X.SX32 R131, R131, R123.reuse, 0x1, P0 ;  /* 0x0000007b83837211 */ /* 0x080fe400000f0eff */
[-C--:B------:R-:W-:Y:S02]  /*97b0*/  LEA.HI.X.SX32 R127, R127, R123.reuse, 0x1, P1 ;  /* 0x0000007b7f7f7211 */ /* 0x080fe400008f0eff */
[----:B------:R-:W-:Y:S01]  /*97c0*/  LEA.HI.X.SX32 R129, R129, R123, 0x1, P2 ;  /* 0x0000007b81817211 */ /* 0x000fe200010f0eff */
[----:B------:R1:W5:Y:S01]  /*97d0*/  LDG.E.U8 R152, desc[UR60][R130.64] ;  /* 0x0000003c82987981 */ /* 0x000362000c1e1100 */
[----:B0-----:R-:W-:Y:S02]  /*97e0*/  IMAD R124, R153, 0x1eb, RZ ;  /* 0x000001eb997c7824 */ /* 0x001fe400078e02ff */
[----:B------:R-:W-:Y:S01]  /*97f0*/  IMAD R125, R154, 0x1ec, RZ ;  /* 0x000001ec9a7d7824 */ /* 0x000fe200078e02ff */
[----:B------:R0:W5:Y:S01]  /*9800*/  LDG.E.U8 R150, desc[UR60][R126.64] ;  /* 0x0000003c7e967981 */ /* 0x000162000c1e1100 */
[----:B------:R-:W-:-:S03]  /*9810*/  IMAD R154, R156, 0x1ee, RZ ;  /* 0x000001ee9c9a7824 */ /* 0x000fc600078e02ff */
[----:B------:R0:W5:Y:S01]  /*9820*/  LDG.E.U8 R151, desc[UR60][R128.64] ;  /* 0x0000003c80977981 */ /* 0x000162000c1e1100 */
[----:B-1----:R-:W-:-:S04]  /*9830*/  IADD3 R130, P0, R124, R122, RZ ;  /* 0x0000007a7c827210 */ /* 0x002fc80007f1e0ff */
[-C--:B------:R-:W-:Y:S01]  /*9840*/  LEA.HI.X.SX32 R131, R124, R123.reuse, 0x1, P0 ;  /* 0x0000007b7c837211 */ /* 0x080fe200000f0eff */
[----:B0-----:R-:W-:Y:S01]  /*9850*/  IMAD R127, R155, 0x1ed, RZ ;  /* 0x000001ed9b7f7824 */ /* 0x001fe200078e02ff */
[CC--:B------:R-:W-:Y:S01]  /*9860*/  IADD3 R124, P2, R154.reuse, R122.reuse, RZ ;  /* 0x0000007a9a7c7210 */ /* 0x0c0fe20007f5e0ff */
[----:B------:R-:W-:Y:S01]  /*9870*/  IMAD R155, R157, 0x1ef, RZ ;  /* 0x000001ef9d9b7824 */ /* 0x000fe200078e02ff */
[C---:B------:R-:W-:Y:S01]  /*9880*/  IADD3 R128, P1, R125.reuse, R122, RZ ;  /* 0x0000007a7d807210 */ /* 0x040fe20007f3e0ff */
[----:B------:R0:W5:Y:S03]  /*9890*/  LDG.E.U8 R153, desc[UR60][R130.64] ;  /* 0x0000003c82997981 */ /* 0x000166000c1e1100 */
[-C--:B------:R-:W-:Y:S02]  /*98a0*/  LEA.HI.X.SX32 R129, R125, R123.reuse, 0x1, P1 ;  /* 0x0000007b7d817211 */ /* 0x080fe400008f0eff */
[----:B------:R-:W-:-:S02]  /*98b0*/  LEA.HI.X.SX32 R125, R154, R123, 0x1, P2 ;  /* 0x0000007b9a7d7211 */ /* 0x000fc400010f0eff */
[-C--:B------:R-:W-:Y:S01]  /*98c0*/  IADD3 R126, P0, R127, R122.reuse, RZ ;  /* 0x0000007a7f7e7210 */ /* 0x080fe20007f1e0ff */
[----:B------:R-:W5:Y:S01]  /*98d0*/  LDG.E.U8 R154, desc[UR60][R128.64] ;  /* 0x0000003c809a7981 */ /* 0x000f62000c1e1100 */
        /* <DEDUP_REMOVED lines=28> */
[-C--:B------:R-:W-:Y:S01]  /*9aa0*/  IADD3 R124, P2, R163, R122.reuse, RZ ;  /* 0x0000007aa37c7210 */ /* 0x080fe20007f5e0ff */
[----:B------:R-:W-:Y:S01]  /*9ab0*/  IMAD R164, R166, 0x178, RZ ;  /* 0x00000178a6a47824 */ /* 0x000fe200078e02ff */
[C---:B--2---:R-:W-:Y:S01]  /*9ac0*/  IADD3 R128, P1, R125.reuse, R122, RZ ;  /* 0x0000007a7d807210 */ /* 0x044fe20007f3e0ff */
[----:B------:R0:W2:Y:S03]  /*9ad0*/  LDG.E.U8 R162, desc[UR60][R130.64] ;  /* 0x0000003c82a27981 */ /* 0x0000a6000c1e1100 */
[-C--:B------:R-:W-:Y:S02]  /*9ae0*/  LEA.HI.X.SX32 R129, R125, R123.reuse, 0x1, P1 ;  /* 0x0000007b7d817211 */ /* 0x080fe400008f0eff */
[----:B------:R-:W-:-:S02]  /*9af0*/  LEA.HI.X.SX32 R125, R163, R123, 0x1, P2 ;  /* 0x0000007ba37d7211 */ /* 0x000fc400010f0eff */
[-C--:B------:R-:W-:Y:S01]  /*9b00*/  IADD3 R126, P0, R127, R122.reuse, RZ ;  /* 0x0000007a7f7e7210 */ /* 0x080fe20007f1e0ff */
[----:B------:R-:W2:Y:S01]  /*9b10*/  LDG.E.U8 R163, desc[UR60][R128.64] ;  /* 0x0000003c80a37981 */ /* 0x000ea2000c1e1100 */
[----:B0-----:R-:W-:-:S03]  /*9b20*/  IADD3 R130, P1, R164, R122, RZ ;  /* 0x0000007aa4827210 */ /* 0x001fc60007f3e0ff */
[----:B------:R0:W2:Y:S01]  /*9b30*/  LDG.E.U8 R165, desc[UR60][R124.64] ;  /* 0x0000003c7ca57981 */ /* 0x0000a2000c1e1100 */
[-C--:B------:R-:W-:Y:S02]  /*9b40*/  LEA.HI.X.SX32 R131, R164, R123.reuse, 0x1, P1 ;  /* 0x0000007ba4837211 */ /* 0x080fe400008f0eff */
[----:B------:R-:W-:-:S03]  /*9b50*/  LEA.HI.X.SX32 R127, R127, R123, 0x1, P0 ;  /* 0x0000007b7f7f7211 */ /* 0x000fc600000f0eff */
[----:B------:R1:W2:Y:S01]  /*9b60*/  LDG.E.U8 R166, desc[UR60][R130.64] ;  /* 0x0000003c82a67981 */ /* 0x0002a2000c1e1100 */
[----:B0-----:R-:W-:-:S03]  /*9b70*/  IMAD R125, R167, 0x179, RZ ;  /* 0x00000179a77d7824 */ /* 0x001fc600078e02ff */
[----:B------:R0:W2:Y:S02]  /*9b80*/  LDG.E.U8 R164, desc[UR60][R126.64] ;  /* 0x0000003c7ea47981 */ /* 0x0000a4000c1e1100 */
[----:B------:R-:W-:Y:S01]  /*9b90*/  IADD3 R124, P0, R125, R122, RZ ;  /* 0x0000007a7d7c7210 */ /* 0x000fe20007f1e0ff */
[----:B-1----:R-:W-:-:S03]  /*9ba0*/  IMAD R131, R170, 0x17c, RZ ;  /* 0x0000017caa837824 */ /* 0x002fc600078e02ff */
[-C--:B------:R-:W-:Y:S01]  /*9bb0*/  LEA.HI.X.SX32 R125, R125, R123.reuse, 0x1, P0 ;  /* 0x0000007b7d7d7211 */ /* 0x080fe200000f0eff */
[----:B------:R-:W-:Y:S02]  /*9bc0*/  IMAD R129, R169, 0x17b, RZ ;  /* 0x0000017ba9817824 */ /* 0x000fe400078e02ff */
[----:B0-----:R-:W-:Y:S01]  /*9bd0*/  IMAD R127, R168, 0x17a, RZ ;  /* 0x0000017aa87f7824 */ /* 0x001fe200078e02ff */
[-C--:B------:R-:W-:Y:S01]  /*9be0*/  IADD3 R130, P0, R131, R122.reuse, RZ ;  /* 0x0000007a83827210 */ /* 0x080fe20007f1e0ff */
[----:B------:R0:W2:Y:S01]  /*9bf0*/  LDG.E.U8 R167, desc[UR60][R124.64] ;  /* 0x0000003c7ca77981 */ /* 0x0000a2000c1e1100 */
[-C--:B------:R-:W-:Y:S02]  /*9c00*/  IADD3 R128, P2, R129, R122.reuse, RZ ;  /* 0x0000007a81807210 */ /* 0x080fe40007f5e0ff */
[----:B------:R-:W-:Y:S02]  /*9c10*/  IADD3 R126, P1, R127, R122, RZ ;  /* 0x0000007a7f7e7210 */ /* 0x000fe40007f3e0ff */
[----:B------:R-:W-:-:S02]  /*9c20*/  LEA.HI.X.SX32 R131, R131, R123, 0x1, P0 ;  /* 0x0000007b83837211 */ /* 0x000fc400000f0eff */
[-C--:B------:R-:W-:Y:S01]  /*9c30*/  LEA.HI.X.SX32 R127, R127, R123.reuse, 0x1, P1 ;  /* 0x0000007b7f7f7211 */ /* 0x080fe200008f0eff */
[----:B0-----:R-:W-:Y:S01]  /*9c40*/  IMAD R124, R171, 0x17d, RZ ;  /* 0x0000017dab7c7824 */ /* 0x001fe200078e02ff */
[----:B------:R-:W-:Y:S01]  /*9c50*/  LEA.HI.X.SX32 R129, R129, R123, 0x1, P2 ;  /* 0x0000007b81817211 */ /* 0x000fe200010f0eff */
[----:B------:R0:W2:Y:S01]  /*9c60*/  LDG.E.U8 R170, desc[UR60][R130.64] ;  /* 0x0000003c82aa7981 */ /* 0x0000a2000c1e1100 */
[----:B------:R-:W-:Y:S02]  /*9c70*/  IMAD R125, R172, 0x17e, RZ ;  /* 0x0000017eac7d7824 */ /* 0x000fe400078e02ff */
[----:B------:R-:W-:Y:S01]  /*9c80*/  IMAD R172, R174, 0x1f0, RZ ;  /* 0x000001f0aeac7824 */ /* 0x000fe200078e02ff */
[----:B------:R1:W2:Y:S04]  /*9c90*/  LDG.E.U8 R168, desc[UR60][R126.64] ;  /* 0x0000003c7ea87981 */ /* 0x0002a8000c1e1100 */
[----:B------:R1:W2:Y:S01]  /*9ca0*/  LDG.E.U8 R169, desc[UR60][R128.64] ;  /* 0x0000003c80a97981 */ /* 0x0002a2000c1e1100 */
[----:B0-----:R-:W-:Y:S01]  /*9cb0*/  IADD3 R130, P0, R124, R122, RZ ;  /* 0x0000007a7c827210 */ /* 0x001fe20007f1e0ff */
[----:B-1----:R-:W-:-:S03]  /*9cc0*/  IMAD R127, R173, 0x17f, RZ ;  /* 0x0000017fad7f7824 */ /* 0x002fc600078e02ff */
[-C--:B------:R-:W-:Y:S01]  /*9cd0*/  LEA.HI.X.SX32 R131, R124, R123.reuse, 0x1, P0 ;  /* 0x0000007b7c837211 */ /* 0x080fe200000f0eff */
[----:B------:R-:W-:Y:S01]  /*9ce0*/  IMAD R173, R175, 0x1f1, RZ ;  /* 0x000001f1afad7824 */ /* 0x000fe200078e02ff */
[CC--:B------:R-:W-:Y:S02]  /*9cf0*/  IADD3 R124, P2, R172.reuse, R122.reuse, RZ ;  /* 0x0000007aac7c7210 */ /* 0x0c0fe40007f5e0ff */
[-C--:B------:R-:W-:Y:S01]  /*9d00*/  IADD3 R128, P1, R125, R122.reuse, RZ ;  /* 0x0000007a7d807210 */ /* 0x080fe20007f3e0ff */
[----:B------:R0:W2:Y:S01]  /*9d10*/  LDG.E.U8 R171, desc[UR60][R130.64] ;  /* 0x0000003c82ab7981 */ /* 0x0000a2000c1e1100 */
[----:B------:R-:W-:Y:S02]  /*9d20*/  IADD3 R126, P0, R127, R122, RZ ;  /* 0x0000007a7f7e7210 */ /* 0x000fe40007f1e0ff */
[-C--:B------:R-:W-:Y:S02]  /*9d30*/  LEA.HI.X.SX32 R129, R125, R123.reuse, 0x1, P1 ;  /* 0x0000007b7d817211 */ /* 0x080fe400008f0eff */
[----:B------:R-:W-:-:S02]  /*9d40*/  LEA.HI.X.SX32 R125, R172, R123, 0x1, P2 ;  /* 0x0000007bac7d7211 */ /* 0x000fc400010f0eff */
[----:B------:R-:W-:Y:S01]  /*9d50*/  LEA.HI.X.SX32 R127, R127, R123, 0x1, P0 ;  /* 0x0000007b7f7f7211 */ /* 0x000fe200000f0eff */
[----:B------:R1:W2:Y:S01]  /*9d60*/  LDG.E.U8 R172, desc[UR60][R128.64] ;  /* 0x0000003c80ac7981 */ /* 0x0002a2000c1e1100 */
[----:B0-----:R-:W-:-:S03]  /*9d70*/  IADD3 R130, P1, R173, R122, RZ ;  /* 0x0000007aad827210 */ /* 0x001fc60007f3e0ff */
[----:B------:R0:W2:Y:S01]  /*9d80*/  LDG.E.U8 R174, desc[UR60][R124.64] ;  /* 0x0000003c7cae7981 */ /* 0x0000a2000c1e1100 */
[----:B------:R-:W-:-:S03]  /*9d90*/  LEA.HI.X.SX32 R131, R173, R123, 0x1, P1 ;  /* 0x0000007bad837211 */ /* 0x000fc600008f0eff */
[----:B------:R0:W2:Y:S01]  /*9da0*/  LDG.E.U8 R173, desc[UR60][R126.64] ;  /* 0x0000003c7ead7981 */ /* 0x0000a2000c1e1100 */
[----:B-1----:R-:W-:-:S03]  /*9db0*/  IMAD R129, R179, 0x1f4, RZ ;  /* 0x000001f4b3817824 */ /* 0x002fc600078e02ff */
[----:B------:R1:W2:Y:S01]  /*9dc0*/  LDG.E.U8 R175, desc[UR60][R130.64] ;  /* 0x0000003c82af7981 */ /* 0x0002a2000c1e1100 */
[----:B0-----:R-:W-:Y:S02]  /*9dd0*/  IMAD R125, R176, 0x1f2, RZ ;  /* 0x000001f2b07d7824 */ /* 0x001fe400078e02ff */
[----:B------:R-:W-:-:S03]  /*9de0*/  IMAD R127, R177, 0x1f3, RZ ;  /* 0x000001f3b17f7824 */ /* 0x000fc600078e02ff */
[-C--:B------:R-:W-:Y:S01]  /*9df0*/  IADD3 R124, P0, R125, R122.reuse, RZ ;  /* 0x0000007a7d7c7210 */ /* 0x080fe20007f1e0ff */
[----:B-1----:R-:W-:Y:S01]  /*9e00*/  IMAD R131, R178, 0x1f5, RZ ;  /* 0x000001f5b2837824 */ /* 0x002fe200078e02ff */
[-C--:B------:R-:W-:Y:S02]  /*9e10*/  IADD3 R126, P1, R127, R122.reuse, RZ ;  /* 0x0000007a7f7e7210 */ /* 0x080fe40007f3e0ff */
[-C--:B------:R-:W-:Y:S02]  /*9e20*/  LEA.HI.X.SX32 R125, R125, R123.reuse, 0x1, P0 ;  /* 0x0000007b7d7d7211 */ /* 0x080fe400000f0eff */
[-C--:B------:R-:W-:Y:S02]  /*9e30*/  IADD3 R130, P2, R131, R122.reuse, RZ ;  /* 0x0000007a83827210 */ /* 0x080fe40007f5e0ff */
[----:B------:R-:W-:Y:S01]  /*9e40*/  IADD3 R128, P0, R129, R122, RZ ;  /* 0x0000007a81807210 */ /* 0x000fe20007f1e0ff */
[----:B------:R0:W2:Y:S01]  /*9e50*/  LDG.E.U8 R176, desc[UR60][R124.64] ;  /* 0x0000003c7cb07981 */ /* 0x0000a2000c1e1100 */
[----:B------:R-:W-:-:S02]  /*9e60*/  LEA.HI.X.SX32 R127, R127, R123, 0x1, P1 ;  /* 0x0000007b7f7f7211 */ /* 0x000fc400008f0eff */
[-C--:B------:R-:W-:Y:S02]  /*9e70*/  LEA.HI.X.SX32 R131, R131, R123.reuse, 0x1, P2 ;  /* 0x0000007b83837211 */ /* 0x080fe400010f0eff */
[----:B------:R-:W-:Y:S01]  /*9e80*/  LEA.HI.X.SX32 R129, R129, R123, 0x1, P0 ;  /* 0x0000007b81817211 */ /* 0x000fe200000f0eff */
[----:B------:R1:W2:Y:S01]  /*9e90*/  LDG.E.U8 R177, desc[UR60][R126.64] ;  /* 0x0000003c7eb17981 */ /* 0x0002a2000c1e1100 */
[----:B0-----:R-:W-:-:S03]  /*9ea0*/  IMAD R125, R180, 0x1f6, RZ ;  /* 0x000001f6b47d7824 */ /* 0x001fc600078e02ff */
[----:B------:R0:W2:Y:S04]  /*9eb0*/  LDG.E.U8 R179, desc[UR60][R130.64] ;  /* 0x0000003c82b37981 */ /* 0x0000a8000c1e1100 */
[----:B------:R0:W2:Y:S01]  /*9ec0*/  LDG.E.U8 R178, desc[UR60][R128.64] ;  /* 0x0000003c80b27981 */ /* 0x0000a2000c1e1100 */
[----:B-1----:R-:W-:Y:S02]  /*9ed0*/  IMAD R127, R181, 0x1f7, RZ ;  /* 0x000001f7b57f7824 */ /* 0x002fe400078e02ff */
[----:B0-----:R-:W-:Y:S02]  /*9ee0*/  IMAD R131, R182, 0x1f8, RZ ;  /* 0x000001f8b6837824 */ /* 0x001fe400078e02ff */
[----:B------:R-:W-:Y:S01]  /*9ef0*/  IMAD R182, R207, 0x1f9, RZ ;  /* 0x000001f9cfb67824 */ /* 0x000fe200078e02ff */
[-C--:B------:R-:W-:Y:S01]  /*9f00*/  IADD3 R128, P0, R125, R122.reuse, RZ ;  /* 0x0000007a7d807210 */ /* 0x080fe20007f1e0ff */
[----:B------:R-:W0:Y:S01]  /*9f10*/  LDC R207, c[0x0][0x248] ;  /* 0x00009200ffcf7b82 */ /* 0x000e220000000800 */
[----:B------:R-:W-:-:S02]  /*9f20*/  IADD3 R124, P1, R127, R122, RZ ;  /* 0x0000007a7f7c7210 */ /* 0x000fc40007f3e0ff */
[-C--:B------:R-:W-:Y:S01]  /*9f30*/  LEA.HI.X.SX32 R129, R125, R123.reuse, 0x1, P0 ;  /* 0x0000007b7d817211 */ /* 0x080fe200000f0eff */
[----:B------:R-:W-:Y:S01]  /*9f40*/  IMAD R130, R184, 0x1fa, RZ ;  /* 0x000001fab8827824 */ /* 0x000fe200078e02ff */
[----:B------:R-:W-:Y:S02]  /*9f50*/  IADD3 R126, P0, R131, R122, RZ ;  /* 0x0000007a837e7210 */ /* 0x000fe40007f1e0ff */
[-C--:B------:R-:W-:Y:S01]  /*9f60*/  LEA.HI.X.SX32 R125, R127, R123.reuse, 0x1, P1 ;  /* 0x0000007b7f7d7211 */ /* 0x080fe200008f0eff */
[----:B------:R1:W2:Y:S01]  /*9f70*/  LDG.E.U8 R180, desc[UR60][R128.64] ;  /* 0x0000003c80b47981 */ /* 0x0002a2000c1e1100 */
[----:B------:R-:W-:-:S03]  /*9f80*/  LEA.HI.X.SX32 R127, R131, R123, 0x1, P0 ;  /* 0x0000007b837f7211 */ /* 0x000fc600000f0eff */
[----:B------:R4:W2:Y:S01]  /*9f90*/  LDG.E.U8 R181, desc[UR60][R124.64] ;  /* 0x0000003c7cb57981 */ /* 0x0008a2000c1e1100 */
[-C--:B-1----:R-:W-:Y:S02]  /*9fa0*/  IADD3 R128, P1, R182, R122.reuse, RZ ;  /* 0x0000007ab6807210 */ /* 0x082fe40007f3e0ff */
[----:B----4-:R-:W-:Y:S02]  /*9fb0*/  IADD3 R124, P0, R130, R122, RZ ;  /* 0x0000007a827c7210 */ /* 0x010fe40007f1e0ff */
[-C--:B------:R-:W-:Y:S02]  /*9fc0*/  LEA.HI.X.SX32 R129, R182, R123.reuse, 0x1, P1 ;  /* 0x0000007bb6817211 */ /* 0x080fe400008f0eff */
[----:B------:R1:W4:Y:S01]  /*9fd0*/  LDG.E.U8 R182, desc[UR60][R126.64] ;  /* 0x0000003c7eb67981 */ /* 0x000322000c1e1100 */
[----:B------:R-:W-:Y:S01]  /*9fe0*/  LEA.HI.X.SX32 R125, R130, R123, 0x1, P0 ;  /* 0x0000007b827d7211 */ /* 0x000fe200000f0eff */
[----:B------:R-:W-:Y:S02]  /*9ff0*/  IMAD R131, R229, 0x1fe, RZ ;  /* 0x000001fee5837824 */ /* 0x000fe400078e02ff */
[----:B0-----:R-:W-:-:S02]  /*a000*/  IMAD R207, R207, 0x1ff, RZ ;  /* 0x000001ffcfcf7824 */ /* 0x001fc400078e02ff */
[----:B------:R0:W2:Y:S01]  /*a010*/  LDG.E.U8 R184, desc[UR60][R124.64] ;  /* 0x0000003c7cb87981 */ /* 0x0000a2000c1e1100 */
[----:B-1----:R-:W-:-:S03]  /*a020*/  IMAD R127, R183, 0x1fb, RZ ;  /* 0x000001fbb77f7824 */ /* 0x002fc600078e02ff */
[----:B------:R1:W4:Y:S01]  /*a030*/  LDG.E.U8 R183, desc[UR60][R128.64] ;  /* 0x0000003c80b77981 */ /* 0x000322000c1e1100 */
[----:B------:R-:W-:Y:S02]  /*a040*/  PRMT R71, R110, 0x5410, R71 ;  /* 0x000054106e477816 */ /* 0x000fe40000000047 */
[----:B0-----:R-:W-:Y:S01]  /*a050*/  IADD3 R124, P0, R127, R122, RZ ;  /* 0x0000007a7f7c7210 */ /* 0x001fe20007f1e0ff */
[----:B------:R-:W3:Y:S01]  /*a060*/  LDL.LU R110, [R1+0xe0] ;  /* 0x0000e000016e7983 */ /* 0x000ee20000300800 */
[----:B-1----:R-:W-:Y:S02]  /*a070*/  IMAD R129, R209, 0x1fc, RZ ;  /* 0x000001fcd1817824 */ /* 0x002fe400078e02ff */
[----:B------:R-:W-:-:S03]  /*a080*/  IMAD R209, R219, 0x1fd, RZ ;  /* 0x000001fddbd17824 */ /* 0x000fc600078e02ff */
[-C--:B------:R-:W-:Y:S02]  /*a090*/  IADD3 R126, P1, R129, R122.reuse, RZ ;  /* 0x0000007a817e7210 */ /* 0x080fe40007f3e0ff */
[-C--:B------:R-:W-:Y:S02]  /*a0a0*/  LEA.HI.X.SX32 R125, R127, R123.reuse, 0x1, P0 ;  /* 0x0000007b7f7d7211 */ /* 0x080fe400000f0eff */
[----:B------:R-:W-:Y:S02]  /*a0b0*/  PRMT R70, R111, 0x5410, R70 ;  /* 0x000054106f467816 */ /* 0x000fe40000000046 */
[-C--:B------:R-:W-:Y:S01]  /*a0c0*/  IADD3 R128, P0, R209, R122.reuse, RZ ;  /* 0x0000007ad1807210 */ /* 0x080fe20007f1e0ff */
[----:B------:R-:W3:Y:S01]  /*a0d0*/  LDL.LU R111, [R1+0xe4] ;  /* 0x0000e400016f7983 */ /* 0x000ee20000300800 */
[----:B------:R-:W-:Y:S02]  /*a0e0*/  IADD3 R130, P2, R131, R122, RZ ;  /* 0x0000007a83827210 */ /* 0x000fe40007f5e0ff */
[----:B------:R-:W-:-:S02]  /*a0f0*/  LEA.HI.X.SX32 R127, R129, R123, 0x1, P1 ;  /* 0x0000007b817f7211 */ /* 0x000fc400008f0eff */
[----:B------:R-:W-:Y:S02]  /*a100*/  PRMT R69, R112, 0x5410, R69 ;  /* 0x0000541070457816 */ /* 0x000fe40000000045 */
[----:B------:R-:W-:Y:S01]  /*a110*/  PRMT R68, R113, 0x5410, R68 ;  /* 0x0000541071447816 */ /* 0x000fe20000000044 */
[----:B------:R-:W5:Y:S01]  /*a120*/  LDL.LU R112, [R1+0xd4] ;  /* 0x0000d40001707983 */ /* 0x000f620000300800 */
[----:B------:R-:W-:Y:S02]  /*a130*/  IADD3 R122, P1, R207, R122, RZ ;  /* 0x0000007acf7a7210 */ /* 0x000fe40007f3e0ff */
[----:B------:R-:W-:Y:S01]  /*a140*/  PRMT R66, R114, 0x5410, R66 ;  /* 0x0000541072427816 */ /* 0x000fe20000000042 */
[----:B------:R-:W5:Y:S01]  /*a150*/  LDL.LU R113, [R1+0xdc] ;  /* 0x0000dc0001717983 */ /* 0x000f620000300800 */
[----:B------:R-:W-:Y:S02]  /*a160*/  PRMT R65, R115, 0x5410, R65 ;  /* 0x0000541073417816 */ /* 0x000fe40000000041 */
[-C--:B------:R-:W-:Y:S01]  /*a170*/  LEA.HI.X.SX32 R129, R209, R123.reuse, 0x1, P0 ;  /* 0x0000007bd1817211 */ /* 0x080fe200000f0eff */
[----:B------:R-:W2:Y:S01]  /*a180*/  LDL.LU R114, [R1+0xc0] ;  /* 0x0000c00001727983 */ /* 0x000ea20000300800 */
[----:B------:R-:W-:-:S02]  /*a190*/  LEA.HI.X.SX32 R131, R131, R123, 0x1, P2 ;  /* 0x0000007b83837211 */ /* 0x000fc400010f0eff */
[----:B------:R-:W-:Y:S01]  /*a1a0*/  PRMT R64, R116, 0x5410, R64 ;  /* 0x0000541074407816 */ /* 0x000fe20000000040 */
[----:B------:R-:W2:Y:S01]  /*a1b0*/  LDL.LU R115, [R1+0xc4] ;  /* 0x0000c40001737983 */ /* 0x000ea20000300800 */
[----:B------:R-:W-:Y:S02]  /*a1c0*/  LEA.HI.X.SX32 R123, R207, R123, 0x1, P1 ;  /* 0x0000007bcf7b7211 */ /* 0x000fe400008f0eff */
[----:B------:R-:W-:Y:S01]  /*a1d0*/  PRMT R63, R117, 0x5410, R63 ;  /* 0x00005410753f7816 */ /* 0x000fe2000000003f */
[----:B------:R-:W4:Y:S01]  /*a1e0*/  LDL.LU R116, [R1+0xbc] ;  /* 0x0000bc0001747983 */ /* 0x000f220000300800 */
[----:B------:R-:W-:Y:S02]  /*a1f0*/  PRMT R62, R118, 0x5410, R62 ;  /* 0x00005410763e7816 */ /* 0x000fe4000000003e */
[----:B------:R-:W-:Y:S01]  /*a200*/  PRMT R61, R119, 0x5410, R61 ;  /* 0x00005410773d7816 */ /* 0x000fe2000000003d */
[----:B------:R-:W4:Y:S01]  /*a210*/  LDL.LU R117, [R1+0xf4] ;  /* 0x0000f40001757983 */ /* 0x000f220000300800 */
[----:B------:R-:W-:Y:S01]  /*a220*/  PRMT R60, R60, 0x5410, R120 ;  /* 0x000054103c3c7816 */ /* 0x000fe20000000078 */
[----:B------:R-:W-:-:S02]  /*a230*/  IMAD.IADD R219, R0, 0x1, R19 ;  /* 0x0000000100db7824 */ /* 0x000fc400078e0213 */
[----:B------:R-:W4:Y:S01]  /*a240*/  LDL.LU R118, [R1+0xb0] ;  /* 0x0000b00001767983 */ /* 0x000f220000300800 */
[----:B------:R-:W-:-:S03]  /*a250*/  PRMT R67, R67, 0x5410, R121 ;  /* 0x0000541043437816 */ /* 0x000fc60000000079 */
[----:B------:R-:W4:Y:S04]  /*a260*/  LDL.LU R119, [R1+0xb4] ;  /* 0x0000b40001777983 */ /* 0x000f280000300800 */
[----:B------:R-:W4:Y:S04]  /*a270*/  LDL.LU R120, [R1+0xac] ;  /* 0x0000ac0001787983 */ /* 0x000f280000300800 */
[----:B------:R-:W4:Y:S04]  /*a280*/  LDG.E.U8 R122, desc[UR60][R122.64] ;  /* 0x0000003c7a7a7981 */ /* 0x000f28000c1e1100 */
[----:B------:R-:W4:Y:S04]  /*a290*/  LDL.LU R121, [R1+0xf8] ;  /* 0x0000f80001797983 */ /* 0x000f280000300800 */
[----:B------:R-:W4:Y:S04]  /*a2a0*/  LDG.E.U8 R124, desc[UR60][R124.64] ;  /* 0x0000003c7c7c7981 */ /* 0x000f28000c1e1100 */
[----:B------:R-:W3:Y:S04]  /*a2b0*/  LDL.LU R123, [R1+0xa4] ;  /* 0x0000a400017b7983 */ /* 0x000ee80000300800 */
[----:B------:R-:W3:Y:S04]  /*a2c0*/  LDL.LU R209, [R1+0xa8] ;  /* 0x0000a80001d17983 */ /* 0x000ee80000300800 */
[----:B------:R-:W5:Y:S04]  /*a2d0*/  LDL.LU R125, [R1+0xa0] ;  /* 0x0000a000017d7983 */ /* 0x000f680000300800 */
[----:B------:R-:W-:Y:S04]  /*a2e0*/  STS.128 [R219+0x4000], R60 ;  /* 0x0040003cdb007388 */ /* 0x000fe80000000c00 */
[----:B------:R-:W5:Y:S04]  /*a2f0*/  LDL.LU R229, [R1+0xfc] ;  /* 0x0000fc0001e57983 */ /* 0x000f680000300800 */
[----:B------:R0:W-:Y:S01]  /*a300*/  STS.128 [R219+0x8000], R64 ;  /* 0x00800040db007388 */ /* 0x0001e20000000c00 */
[----:B------:R-:W-:-:S03]  /*a310*/  PRMT R74, R74, 0x5410, R107 ;  /* 0x000054104a4a7816 */ /* 0x000fc6000000006b */
[----:B------:R-:W4:Y:S04]  /*a320*/  LDG.E.U8 R130, desc[UR60][R130.64] ;  /* 0x0000003c82827981 */ /* 0x000f28000c1e1100 */
[----:B------:R-:W4:Y:S04]  /*a330*/  LDG.E.U8 R128, desc[UR60][R128.64] ;  /* 0x0000003c80807981 */ /* 0x000f28000c1e1100 */
[----:B------:R-:W4:Y:S04]  /*a340*/  LDG.E.U8 R126, desc[UR60][R126.64] ;  /* 0x0000003c7e7e7981 */ /* 0x000f28000c1e1100 */
[----:B0-----:R-:W2:Y:S01]  /*a350*/  LDL.LU R219, [R1+0x100] ;  /* 0x0001000001db7983 */ /* 0x001ea20000300800 */
[----:B------:R-:W-:-:S03]  /*a360*/  LOP3.LUT R107, R0, 0x10, RZ, 0x3c, !PT ;  /* 0x00000010006b7812 */ /* 0x000fc600078e3cff */
[----:B------:R-:W4:Y:S04]  /*a370*/  LDL.LU R131, [R1+0x108] ;  /* 0x0001080001837983 */ /* 0x000f280000300800 */
[----:B------:R-:W4:Y:S04]  /*a380*/  LDL.LU R129, [R1+0x118] ;  /* 0x0001180001817983 */ /* 0x000f280000300800 */
[----:B------:R-:W4:Y:S04]  /*a390*/  LDL.LU R207, [R1+0x11c] ;  /* 0x00011c0001cf7983 */ /* 0x000f280000300800 */
[----:B------:R-:W4:Y:S01]  /*a3a0*/  LDL.LU R127, [R1+0x124] ;  /* 0x00012400017f7983 */ /* 0x000f220000300800 */
[----:B------:R-:W-:Y:S01]  /*a3b0*/  PRMT R77, R104, 0x5410, R77 ;  /* 0x00005410684d7816 */ /* 0x000fe2000000004d */
[----:B------:R-:W-:-:S05]  /*a3c0*/  IMAD.IADD R104, R19, 0x1, R107 ;  /* 0x0000000113687824 */ /* 0x000fca00078e026b */
[----:B------:R2:W-:Y:S01]  /*a3d0*/  STS.128 [R104+0x8000], R68 ;  /* 0x0080004468007388 */ /* 0x0005e20000000c00 */
[----:B---3--:R-:W-:-:S03]  /*a3e0*/  PRMT R66, R209, 0x3340, R123 ;  /* 0x00003340d1427816 */ /* 0x008fc6000000007b */
[----:B------:R-:W3:Y:S01]  /*a3f0*/  LDL.LU R209, [R1+0x40] ;  /* 0x0000400001d17983 */ /* 0x000ee20000300800 */
[----:B-----5:R-:W-:-:S03]  /*a400*/  PRMT R67, R229, 0x3340, R125 ;  /* 0x00003340e5437816 */ /* 0x020fc6000000007d */
[----:B------:R-:W3:Y:S04]  /*a410*/  LDL.LU R125, [R1+0x44] ;  /* 0x00004400017d7983 */ /* 0x000ee80000300800 */
[----:B------:R-:W5:Y:S01]  /*a420*/  LDL.LU R229, [R1+0x38] ;  /* 0x0000380001e57983 */ /* 0x000f620000300800 */
[----:B--2---:R-:W-:-:S03]  /*a430*/  PRMT R68, R219, 0x3340, R42 ;  /* 0x00003340db447816 */ /* 0x004fc6000000002a */
[----:B------:R-:W5:Y:S01]  /*a440*/  LDL.LU R219, [R1+0x3c] ;  /* 0x00003c0001db7983 */ /* 0x000f620000300800 */
[----:B------:R-:W-:Y:S02]  /*a450*/  PRMT R51, R96, 0x3340, R51 ;  /* 0x0000334060337816 */ /* 0x000fe40000000033 */
[----:B------:R-:W-:Y:S01]  /*a460*/  PRMT R37, R97, 0x3340, R37 ;  /* 0x0000334061257816 */ /* 0x000fe20000000025 */
[----:B------:R-:W2:Y:S01]  /*a470*/  LDL.LU R96, [R1+0x30] ;  /* 0x0000300001607983 */ /* 0x000ea20000300800 */
[----:B------:R-:W-:Y:S02]  /*a480*/  PRMT R52, R98, 0x3340, R52 ;  /* 0x0000334062347816 */ /* 0x000fe40000000034 */
[----:B------:R-:W-:Y:S01]  /*a490*/  PRMT R76, R105, 0x5410, R76 ;  /* 0x00005410694c7816 */ /* 0x000fe2000000004c */
[----:B------:R-:W2:Y:S01]  /*a4a0*/  LDL.LU R97, [R1+0x34] ;  /* 0x0000340001617983 */ /* 0x000ea20000300800 */
[----:B------:R-:W-:Y:S02]  /*a4b0*/  PRMT R78, R103, 0x5410, R78 ;  /* 0x00005410674e7816 */ /* 0x000fe4000000004e */
[----:B------:R-:W-:Y:S01]  /*a4c0*/  PRMT R79, R102, 0x5410, R79 ;  /* 0x00005410664f7816 */ /* 0x000fe2000000004f */
[----:B------:R-:W2:Y:S01]  /*a4d0*/  LDL.LU R98, [R1+0x28] ;  /* 0x0000280001627983 */ /* 0x000ea20000300800 */
[----:B------:R-:W-:-:S02]  /*a4e0*/  PRMT R36, R99, 0x3340, R36 ;  /* 0x0000334063247816 */ /* 0x000fc40000000024 */
        /* <DEDUP_REMOVED lines=10> */
[----:B------:R-:W2:Y:S04]  /*a590*/  LDL.LU R133, [R1+0x18] ;  /* 0x0000180001857983 */ /* 0x000ea80000300800 */
[----:B------:R0:W-:Y:S04]  /*a5a0*/  STS.128 [R104], R76 ;  /* 0x0000004c68007388 */ /* 0x0001e80000000c00 */
[----:B------:R-:W2:Y:S04]  /*a5b0*/  LDL.LU R137, [R1+0x1c] ;  /* 0x00001c0001897983 */ /* 0x000ea80000300800 */
[----:B------:R1:W-:Y:S04]  /*a5c0*/  STS.128 [R104+0xc000], R72 ;  /* 0x00c0004868007388 */ /* 0x0003e80000000c00 */
[----:B0-----:R-:W2:Y:S04]  /*a5d0*/  LDL.LU R76, [R1+0x10] ;  /* 0x00001000014c7983 */ /* 0x001ea80000300800 */
[----:B------:R-:W2:Y:S04]  /*a5e0*/  LDL.LU R77, [R1+0x14] ;  /* 0x00001400014d7983 */ /* 0x000ea80000300800 */
[----:B------:R-:W2:Y:S04]  /*a5f0*/  LDL.LU R78, [R1+0x8] ;  /* 0x00000800014e7983 */ /* 0x000ea80000300800 */
[----:B------:R-:W2:Y:S04]  /*a600*/  LDL.LU R79, [R1+0xc] ;  /* 0x00000c00014f7983 */ /* 0x000ea80000300800 */
[----:B-1----:R-:W2:Y:S04]  /*a610*/  LDL.LU R72, [R1+0x18c] ;  /* 0x00018c0001487983 */ /* 0x002ea80000300800 */
[----:B------:R-:W2:Y:S04]  /*a620*/  LDL.LU R73, [R1+0x190] ;  /* 0x0001900001497983 */ /* 0x000ea80000300800 */
[----:B------:R-:W2:Y:S04]  /*a630*/  LDL.LU R74, [R1+0x184] ;  /* 0x00018400014a7983 */ /* 0x000ea80000300800 */
[----:B------:R-:W2:Y:S04]  /*a640*/  LDL.LU R75, [R1+0x188] ;  /* 0x00018800014b7983 */ /* 0x000ea80000300800 */
[----:B------:R-:W2:Y:S04]  /*a650*/  LDL.LU R70, [R1+0x17c] ;  /* 0x00017c0001467983 */ /* 0x000ea80000300800 */
[----:B------:R-:W2:Y:S04]  /*a660*/  LDL.LU R71, [R1+0x180] ;  /* 0x0001800001477983 */ /* 0x000ea80000300800 */
[----:B------:R-:W2:Y:S04]  /*a670*/  LDL.LU R102, [R1+0x174] ;  /* 0x0001740001667983 */ /* 0x000ea80000300800 */
[----:B------:R-:W2:Y:S04]  /*a680*/  LDL.LU R103, [R1+0x178] ;  /* 0x0001780001677983 */ /* 0x000ea80000300800 */
[----:B------:R-:W2:Y:S01]  /*a690*/  LDL.LU R107, [R1+0x168] ;  /* 0x00016800016b7983 */ /* 0x000ea20000300800 */
[----:B------:R-:W-:-:S03]  /*a6a0*/  PRMT R60, R111, 0x3340, R110 ;  /* 0x000033406f3c7816 */ /* 0x000fc6000000006e */
[----:B------:R-:W2:Y:S04]  /*a6b0*/  LDL.LU R105, [R1+0x318] ;  /* 0x0003180001697983 */ /* 0x000ea80000300800 */
[----:B------:R-:W2:Y:S01]  /*a6c0*/  LDL.LU R106, [R1+0x30c] ;  /* 0x00030c00016a7983 */ /* 0x000ea20000300800 */
[----:B------:R-:W-:-:S03]  /*a6d0*/  PRMT R61, R113, 0x3340, R112 ;  /* 0x00003340713d7816 */ /* 0x000fc60000000070 */
[----:B------:R-:W2:Y:S04]  /*a6e0*/  LDL.LU R108, [R1+0x314] ;  /* 0x00031400016c7983 */ /* 0x000ea80000300800 */
[----:B------:R-:W2:Y:S01]  /*a6f0*/  LDL.LU R109, [R1+0x300] ;  /* 0x00030000016d7983 */ /* 0x000ea20000300800 */
[----:B------:R-:W-:-:S03]  /*a700*/  PRMT R62, R115, 0x3340, R114 ;  /* 0x00003340733e7816 */ /* 0x000fc60000000072 */
[----:B------:R-:W2:Y:S01]  /*a710*/  LDL.LU R110, [R1+0x308] ;  /* 0x00030800016e7983 */ /* 0x000ea20000300800 */
[----:B------:R-:W-:-:S03]  /*a720*/  PRMT R58, R58, 0x3340, R29 ;  /* 0x000033403a3a7816 */ /* 0x000fc6000000001d */
[----:B------:R-:W2:Y:S01]  /*a730*/  LDL.LU R111, [R1+0x2f0] ;  /* 0x0002f000016f7983 */ /* 0x000ea20000300800 */
[----:B------:R-:W-:-:S03]  /*a740*/  PRMT R38, R95, 0x3340, R38 ;  /* 0x000033405f267816 */ /* 0x000fc60000000026 */
[----:B------:R-:W2:Y:S01]  /*a750*/  LDL.LU R112, [R1+0x2f8] ;  /* 0x0002f80001707983 */ /* 0x000ea20000300800 */
        /* <DEDUP_REMOVED lines=10> */
[----:B------:R-:W-:Y:S02]  /*a800*/  PRMT R46, R86, 0x3340, R46 ;  /* 0x00003340562e7816 */ /* 0x000fe4000000002e */
[----:B------:R-:W-:Y:S02]  /*a810*/  PRMT R85, R85, 0x3340, R35 ;  /* 0x0000334055557816 */ /* 0x000fe40000000023 */
[----:B------:R-:W-:Y:S02]  /*a820*/  PRMT R45, R84, 0x3340, R45 ;  /* 0x00003340542d7816 */ /* 0x000fe4000000002d */
[----:B------:R-:W-:Y:S02]  /*a830*/  PRMT R83, R83, 0x3340, R30 ;  /* 0x0000334053537816 */ /* 0x000fe4000000001e */
[----:B------:R-:W-:Y:S02]  /*a840*/  PRMT R44, R82, 0x3340, R44 ;  /* 0x00003340522c7816 */ /* 0x000fe4000000002c */
[----:B------:R-:W-:-:S02]  /*a850*/  PRMT R81, R81, 0x3340, R31 ;  /* 0x0000334051517816 */ /* 0x000fc4000000001f */
[----:B------:R-:W-:Y:S02]  /*a860*/  PRMT R43, R80, 0x3340, R43 ;  /* 0x00003340502b7816 */ /* 0x000fe4000000002b */
[----:B----4-:R-:W-:Y:S02]  /*a870*/  PRMT R63, R117, 0x3340, R116 ;  /* 0x00003340753f7816 */ /* 0x010fe40000000074 */
[----:B------:R-:W-:Y:S01]  /*a880*/  PRMT R27, R56, 0x3340, R27 ;  /* 0x00003340381b7816 */ /* 0x000fe2000000001b */
[----:B------:R-:W4:Y:S01]  /*a890*/  LDL.LU R116, [R1+0x2dc] ;  /* 0x0002dc0001747983 */ /* 0x000f220000300800 */
[----:B------:R-:W-:Y:S02]  /*a8a0*/  PRMT R69, R55, 0x3340, R40 ;  /* 0x0000334037457816 */ /* 0x000fe40000000028 */
[----:B------:R-:W-:Y:S01]  /*a8b0*/  LOP3.LUT R26, R0, 0x20, RZ, 0x3c, !PT ;  /* 0x00000020001a7812 */ /* 0x000fe200078e3cff */
[----:B------:R-:W4:Y:S01]  /*a8c0*/  LDL.LU R117, [R1+0x2c4] ;  /* 0x0002c40001757983 */ /* 0x000f220000300800 */
[----:B------:R-:W-:-:S02]  /*a8d0*/  PRMT R91, R91, 0x3340, R32 ;  /* 0x000033405b5b7816 */ /* 0x000fc40000000020 */
[----:B------:R-:W-:Y:S02]  /*a8e0*/  PRMT R48, R90, 0x3340, R48 ;  /* 0x000033405a307816 */ /* 0x000fe40000000030 */
[----:B------:R-:W-:Y:S02]  /*a8f0*/  PRMT R64, R119, 0x3340, R118 ;  /* 0x0000334077407816 */ /* 0x000fe40000000076 */
[----:B------:R-:W-:Y:S01]  /*a900*/  PRMT R65, R121, 0x3340, R120 ;  /* 0x0000334079417816 */ /* 0x000fe20000000078 */
[----:B------:R-:W4:Y:S01]  /*a910*/  LDL.LU R118, [R1+0x2cc] ;  /* 0x0002cc0001767983 */ /* 0x000f220000300800 */
[----:B------:R-:W-:Y:S02]  /*a920*/  PRMT R59, R59, 0x3340, R28 ;  /* 0x000033403b3b7816 */ /* 0x000fe4000000001c */
[----:B------:R-:W-:Y:S01]  /*a930*/  PRMT R57, R57, 0x3340, R41 ;  /* 0x0000334039397816 */ /* 0x000fe20000000029 */
[----:B------:R-:W4:Y:S01]  /*a940*/  LDL.LU R119, [R1+0x2b8] ;  /* 0x0002b80001777983 */ /* 0x000f220000300800 */
[----:B------:R-:W-:-:S02]  /*a950*/  PRMT R55, R129, 0x3340, R131 ;  /* 0x0000334081377816 */ /* 0x000fc40000000083 */
[----:B------:R-:W-:Y:S02]  /*a960*/  PRMT R56, R127, 0x3340, R207 ;  /* 0x000033407f387816 */ /* 0x000fe400000000cf */
[----:B------:R-:W-:Y:S02]  /*a970*/  PRMT R30, R36, 0x5410, R52 ;  /* 0x00005410241e7816 */ /* 0x000fe40000000034 */
[----:B------:R-:W-:Y:S02]  /*a980*/  PRMT R31, R37, 0x5410, R51 ;  /* 0x00005410251f7816 */ /* 0x000fe40000000033 */
[----:B------:R-:W-:Y:S01]  /*a990*/  PRMT R33, R39, 0x5410, R49 ;  /* 0x0000541027217816 */ /* 0x000fe20000000031 */
[----:B------:R-:W-:Y:S01]  /*a9a0*/  IMAD.IADD R26, R19, 0x1, R26 ;  /* 0x00000001131a7824 */ /* 0x000fe200078e021a */
[----:B------:R-:W-:Y:S01]  /*a9b0*/  PRMT R32, R38, 0x5410, R50 ;  /* 0x0000541026207816 */ /* 0x000fe20000000032 */
[----:B------:R-:W4:Y:S01]  /*a9c0*/  LDL.LU R120, [R1+0x2c0] ;  /* 0x0002c00001787983 */ /* 0x000f220000300800 */
[----:B------:R-:W-:-:S02]  /*a9d0*/  PRMT R28, R135, 0x5410, R54 ;  /* 0x00005410871c7816 */ /* 0x000fc40000000036 */
[----:B------:R-:W-:Y:S01]  /*a9e0*/  PRMT R35, R89, 0x5410, R47 ;  /* 0x0000541059237816 */ /* 0x000fe2000000002f */
[----:B------:R-:W4:Y:S01]  /*a9f0*/  LDL.LU R121, [R1+0x2a8] ;  /* 0x0002a80001797983 */ /* 0x000f220000300800 */
        /* <DEDUP_REMOVED lines=9> */
[----:B------:R-:W-:Y:S01]  /*aa90*/  PRMT R42, R64, 0x5410, R65 ;  /* 0x00005410402a7816 */ /* 0x000fe20000000041 */
[----:B------:R-:W-:Y:S01]  /*aaa0*/  STS.128 [R104+0x4000], R28 ;  /* 0x0040001c68007388 */ /* 0x000fe20000000c00 */
[----:B------:R-:W-:Y:S02]  /*aab0*/  PRMT R43, R66, 0x5410, R67 ;  /* 0x00005410422b7816 */ /* 0x000fe40000000043 */
[----:B------:R-:W-:Y:S01]  /*aac0*/  PRMT R44, R59, 0x5410, R68 ;  /* 0x000054103b2c7816 */ /* 0x000fe20000000044 */
[----:B------:R-:W4:Y:S01]  /*aad0*/  LDL.LU R129, [R1+0x2a4] ;  /* 0x0002a40001817983 */ /* 0x000f220000300800 */
[----:B------:R-:W-:-:S02]  /*aae0*/  PRMT R45, R58, 0x5410, R57 ;  /* 0x000054103a2d7816 */ /* 0x000fc40000000039 */
[----:B------:R-:W-:Y:S02]  /*aaf0*/  PRMT R46, R27, 0x5410, R69 ;  /* 0x000054101b2e7816 */ /* 0x000fe40000000045 */
[----:B------:R-:W-:Y:S01]  /*ab00*/  PRMT R47, R55, 0x5410, R56 ;  /* 0x00005410372f7816 */ /* 0x000fe20000000038 */
[----:B------:R-:W-:Y:S04]  /*ab10*/  STS.128 [R26+0x8000], R32 ;  /* 0x008000201a007388 */ /* 0x000fe80000000c00 */
[----:B------:R-:W-:Y:S04]  /*ab20*/  STS.128 [R26+0xc000], R36 ;  /* 0x00c000241a007388 */ /* 0x000fe80000000c00 */
[----:B------:R-:W-:Y:S04]  /*ab30*/  STS.128 [R26], R40 ;  /* 0x000000281a007388 */ /* 0x000fe80000000c00 */
[----:B------:R3:W-:Y:S04]  /*ab40*/  STS.128 [R26+0x4000], R44 ;  /* 0x0040002c1a007388 */ /* 0x0007e80000000c00 */
[----:B------:R-:W4:Y:S04]  /*ab50*/  LDL.LU R207, [R1+0x28c] ;  /* 0x00028c0001cf7983 */ /* 0x000f280000300800 */
[----:B------:R-:W4:Y:S01]  /*ab60*/  LDL.LU R127, [R1+0x294] ;  /* 0x00029400017f7983 */ /* 0x000f220000300800 */
[----:B---3--:R-:W-:-:S03]  /*ab70*/  PRMT R26, R125, 0x3340, R209 ;  /* 0x000033407d1a7816 */ /* 0x008fc600000000d1 */
[----:B------:R-:W3:Y:S04]  /*ab80*/  LDL.LU R209, [R1+0x280] ;  /* 0x0002800001d17983 */ /* 0x000ee80000300800 */
[----:B------:R-:W3:Y:S01]  /*ab90*/  LDL.LU R125, [R1+0x288] ;  /* 0x00028800017d7983 */ /* 0x000ee20000300800 */
[----:B-----5:R-:W-:-:S03]  /*aba0*/  PRMT R27, R219, 0x3340, R229 ;  /* 0x00003340db1b7816 */ /* 0x020fc600000000e5 */
[----:B------:R-:W5:Y:S04]  /*abb0*/  LDL.LU R229, [R1] ;  /* 0x0000000001e57983 */ /* 0x000f680000300800 */
[----:B------:R-:W5:Y:S01]  /*abc0*/  LDL.LU R219, [R1+0x4] ;  /* 0x0000040001db7983 */ /* 0x000f620000300800 */
[----:B------:R-:W-:Y:S02]  /*abd0*/  PRMT R3, R23, 0x3340, R3 ;  /* 0x0000334017037816 */ /* 0x000fe40000000003 */
[----:B------:R-:W-:Y:S02]  /*abe0*/  PRMT R15, R24, 0x3340, R15 ;  /* 0x00003340180f7816 */ /* 0x000fe4000000000f */
[----:B--2---:R-:W-:Y:S02]  /*abf0*/  PRMT R23, R75, 0x3340, R74 ;  /* 0x000033404b177816 */ /* 0x004fe4000000004a */
        /* <DEDUP_REMOVED lines=23> */
[----:B----4-:R-:W-:-:S03]  /*ad70*/  PRMT R42, R116, 0x3340, R115 ;  /* 0x00003340742a7816 */ /* 0x010fc60000000073 */
[----:B------:R-:W4:Y:S04]  /*ad80*/  LDL.LU R115, [R1+0x278] ;  /* 0x0002780001737983 */ /* 0x000f280000300800 */
[----:B------:R-:W4:Y:S01]  /*ad90*/  LDL.LU R116, [R1+0x27c] ;  /* 0x00027c0001747983 */ /* 0x000f220000300800 */
[----:B------:R-:W-:-:S03]  /*ada0*/  PRMT R39, R118, 0x3340, R117 ;  /* 0x0000334076277816 */ /* 0x000fc60000000075 */
        /* <DEDUP_REMOVED lines=14> */
[----:B---3--:R-:W-:-:S03]  /*ae90*/  PRMT R35, R125, 0x3340, R209 ;  /* 0x000033407d237816 */ /* 0x008fc600000000d1 */
[----:B------:R-:W3:Y:S04]  /*aea0*/  LDL.LU R209, [R1+0x228] ;  /* 0x0002280001d17983 */ /* 0x000ee80000300800 */
[----:B------:R-:W3:Y:S01]  /*aeb0*/  LDL.LU R125, [R1+0x230] ;  /* 0x00023000017d7983 */ /* 0x000ee20000300800 */
[----:B-----5:R-:W-:-:S03]  /*aec0*/  PRMT R37, R219, 0x3340, R229 ;  /* 0x00003340db257816 */ /* 0x020fc600000000e5 */
[----:B------:R-:W5:Y:S04]  /*aed0*/  LDL.LU R229, [R1+0x218] ;  /* 0x0002180001e57983 */ /* 0x000f680000300800 */
[----:B------:R-:W5:Y:S01]  /*aee0*/  LDL.LU R219, [R1+0x220] ;  /* 0x0002200001db7983 */ /* 0x000f620000300800 */
[----:B------:R-:W-:Y:S02]  /*aef0*/  PRMT R14, R22, 0x3340, R14 ;  /* 0x00003340160e7816 */ /* 0x000fe4000000000e */
[----:B------:R-:W-:Y:S02]  /*af00*/  PRMT R20, R20, 0x3340, R13 ;  /* 0x0000334014147816 */ /* 0x000fe4000000000d */
[----:B------:R-:W-:Y:S02]  /*af10*/  PRMT R25, R25, 0x3340, R10 ;  /* 0x0000334019197816 */ /* 0x000fe4000000000a */
[----:B------:R-:W-:-:S02]  /*af20*/  PRMT R13, R3, 0x5410, R14 ;  /* 0x00005410030d7816 */ /* 0x000fc4000000000e */
[----:B------:R-:W-:Y:S02]  /*af30*/  PRMT R18, R18, 0x3340, R9 ;  /* 0x0000334012127816 */ /* 0x000fe40000000009 */
[----:B------:R-:W-:Y:S02]  /*af40*/  PRMT R17, R17, 0x3340, R12 ;  /* 0x0000334011117816 */ /* 0x000fe4000000000c */
[----:B------:R-:W-:Y:S02]  /*af50*/  LOP3.LUT R3, R0, 0x30, RZ, 0x3c, !PT ;  /* 0x0000003000037812 */ /* 0x000fe400078e3cff */
[----:B------:R-:W-:Y:S02]  /*af60*/  PRMT R21, R21, 0x3340, R8 ;  /* 0x0000334015157816 */ /* 0x000fe40000000008 */
[----:B------:R-:W-:Y:S02]  /*af70*/  PRMT R12, R25, 0x5410, R15 ;  /* 0x00005410190c7816 */ /* 0x000fe4000000000f */
[----:B------:R-:W-:Y:S01]  /*af80*/  PRMT R15, R18, 0x5410, R17 ;  /* 0x00005410120f7816 */ /* 0x000fe20000000011 */
[----:B------:R-:W-:Y:S01]  /*af90*/  IMAD.IADD R18, R19, 0x1, R3 ;  /* 0x0000000113127824 */ /* 0x000fe200078e0203 */
        /* <DEDUP_REMOVED lines=8> */
[----:B------:R-:W-:Y:S02]  /*b020*/  PRMT R7, R230, 0x3340, R7 ;  /* 0x00003340e6077816 */ /* 0x000fe40000000007 */
[----:B------:R-:W-:Y:S01]  /*b030*/  PRMT R16, R16, 0x3340, R11 ;  /* 0x0000334010107816 */ /* 0x000fe2000000000b */
[----:B------:R2:W-:Y:S01]  /*b040*/  STS.128 [R18+0xc000], R12 ;  /* 0x00c0000c12007388 */ /* 0x0005e20000000c00 */
[----:B------:R-:W-:Y:S02]  /*b050*/  LOP3.LUT R17, R0, 0x40, RZ, 0x3c, !PT ;  /* 0x0000004000117812 */ /* 0x000fe400078e3cff */
[----:B------:R-:W-:Y:S02]  /*b060*/  PRMT R8, R26, 0x5410, R27 ;  /* 0x000054101a087816 */ /* 0x000fe4000000001b */
        /* <DEDUP_REMOVED lines=9> */
[----:B------:R-:W-:Y:S02]  /*b100*/  PRMT R26, R38, 0x5410, R36 ;  /* 0x00005410261a7816 */ /* 0x000fe40000000024 */
[----:B------:R-:W-:Y:S02]  /*b110*/  PRMT R27, R34, 0x5410, R35 ;  /* 0x00005410221b7816 */ /* 0x000fe40000000023 */
[----:B------:R-:W-:Y:S01]  /*b120*/  PRMT R31, R7, 0x5410, R16 ;  /* 0x00005410071f7816 */ /* 0x000fe20000000010 */
[----:B------:R-:W-:Y:S01]  /*b130*/  IMAD.IADD R3, R19, 0x1, R17 ;  /* 0x0000000113037824 */ /* 0x000fe200078e0211 */
[----:B------:R-:W-:Y:S04]  /*b140*/  STS.128 [R18+0x8000], R8 ;  /* 0x0080000812007388 */ /* 0x000fe80000000c00 */
[----:B------:R-:W-:Y:S04]  /*b150*/  STS.128 [R18], R20 ;  /* 0x0000001412007388 */ /* 0x000fe80000000c00 */
[----:B------:R0:W-:Y:S01]  /*b160*/  STS.128 [R18+0x4000], R24 ;  /* 0x0040001812007388 */ /* 0x0001e20000000c00 */
[----:B--2---:R-:W-:-:S03]  /*b170*/  PRMT R15, R114, 0x3340, R113 ;  /* 0x00003340720f7816 */ /* 0x004fc60000000071 */
        /* <DEDUP_REMOVED lines=8> */
[----:B0-----:R-:W-:-:S03]  /*b200*/  PRMT R18, R120, 0x3340, R119 ;  /* 0x0000334078127816 */ /* 0x001fc60000000077 */
        /* <DEDUP_REMOVED lines=18> */
[----:B------:R-:W-:Y:S01]  /*b330*/  PRMT R10, R103, 0x3340, R102 ;  /* 0x00003340670a7816 */ /* 0x000fe20000000066 */
[----:B------:R-:W5:Y:S01]  /*b340*/  LDL.LU R70, [R1+0x1f0] ;  /* 0x0001f00001467983 */ /* 0x000f620000300800 */
[----:B------:R-:W-:Y:S02]  /*b350*/  PRMT R248, R252, 0x3340, R248 ;  /* 0x00003340fcf87816 */ /* 0x000fe400000000f8 */
[----:B------:R-:W-:Y:S01]  /*b360*/  PRMT R246, R247, 0x3340, R246 ;  /* 0x00003340f7f67816 */ /* 0x000fe200000000f6 */
[----:B------:R-:W5:Y:S01]  /*b370*/  LDL.LU R71, [R1+0x1f4] ;  /* 0x0001f40001477983 */ /* 0x000f620000300800 */
[----:B------:R-:W-:-:S02]  /*b380*/  PRMT R243, R245, 0x3340, R243 ;  /* 0x00003340f5f37816 */ /* 0x000fc400000000f3 */
[----:B------:R-:W-:Y:S01]  /*b390*/  PRMT R237, R238, 0x3340, R237 ;  /* 0x00003340eeed7816 */ /* 0x000fe200000000ed */
        /* <DEDUP_REMOVED lines=19> */
[----:B------:R-:W-:-:S03]  /*b4d0*/  PRMT R12, R16, 0x5410, R17 ;  /* 0x00005410100c7816 */ /* 0x000fc60000000011 */
[----:B------:R-:W5:Y:S01]  /*b4e0*/  LDL.LU R110, [R1+0x1d4] ;  /* 0x0001d400016e7983 */ /* 0x000f620000300800 */
[----:B------:R-:W-:Y:S02]  /*b4f0*/  PRMT R210, R211, 0x3340, R210 ;  /* 0x00003340d3d27816 */ /* 0x000fe400000000d2 */
[----:B------:R-:W-:Y:S01]  /*b500*/  PRMT R27, R208, 0x3340, R206 ;  /* 0x00003340d01b7816 */ /* 0x000fe200000000ce */
[----:B------:R-:W5:Y:S01]  /*b510*/  LDL.LU R111, [R1+0x1c8] ;  /* 0x0001c800016f7983 */ /* 0x000f620000300800 */
[----:B------:R-:W-:-:S03]  /*b520*/  PRMT R250, R251, 0x3340, R250 ;  /* 0x00003340fbfa7816 */ /* 0x000fc600000000fa */
[----:B------:R0:W-:Y:S01]  /*b530*/  STS.128 [R3+0x8000], R28 ;  /* 0x0080001c03007388 */ /* 0x0001e20000000c00 */
[----:B------:R-:W-:-:S03]  /*b540*/  PRMT R249, R249, 0x3340, R244 ;  /* 0x00003340f9f97816 */ /* 0x000fc600000000f4 */
[----:B------:R-:W5:Y:S01]  /*b550*/  LDL.LU R112, [R1+0x1cc] ;  /* 0x0001cc0001707983 */ /* 0x000f620000300800 */
[----:B------:R-:W-:Y:S02]  /*b560*/  PRMT R241, R242, 0x3340, R241 ;  /* 0x00003340f2f17816 */ /* 0x000fe400000000f1 */
[----:B------:R-:W-:Y:S02]  /*b570*/  PRMT R240, R240, 0x3340, R239 ;  /* 0x00003340f0f07816 */ /* 0x000fe400000000ef */
[----:B------:R-:W-:Y:S02]  /*b580*/  PRMT R233, R234, 0x3340, R233 ;  /* 0x00003340eae97816 */ /* 0x000fe400000000e9 */
[----:B------:R-:W-:Y:S02]  /*b590*/  PRMT R232, R232, 0x3340, R231 ;  /* 0x00003340e8e87816 */ /* 0x000fe400000000e7 */
[----:B------:R-:W-:Y:S02]  /*b5a0*/  PRMT R7, R228, 0x3340, R226 ;  /* 0x00003340e4077816 */ /* 0x000fe400000000e2 */
[----:B------:R-:W-:-:S02]  /*b5b0*/  PRMT R224, R225, 0x3340, R224 ;  /* 0x00003340e1e07816 */ /* 0x000fc400000000e0 */
[----:B0-----:R-:W-:Y:S02]  /*b5c0*/  PRMT R28, R6, 0x3340, R2 ;  /* 0x00003340061c7816 */ /* 0x001fe40000000002 */
        /* <DEDUP_REMOVED lines=9> */
[----:B------:R-:W-:Y:S02]  /*b660*/  PRMT R7, R7, 0x5410, R224 ;  /* 0x0000541007077816 */ /* 0x000fe400000000e0 */
[----:B------:R-:W-:Y:S01]  /*b670*/  PRMT R15, R22, 0x5410, R25 ;  /* 0x00005410160f7816 */ /* 0x000fe20000000019 */
[----:B------:R-:W-:Y:S04]  /*b680*/  STS.128 [R3], R8 ;  /* 0x0000000803007388 */ /* 0x000fe80000000c00 */
[----:B------:R0:W-:Y:S04]  /*b690*/  STS.128 [R3+0xc000], R4 ;  /* 0x00c0000403007388 */ /* 0x0001e80000000c00 */
        /* <DEDUP_REMOVED lines=19> */
[----:B0-----:R-:W-:-:S03]  /*b7d0*/  PRMT R7, R127, 0x3340, R207 ;  /* 0x000033407f077816 */ /* 0x001fc600000000cf */
[----:B------:R-:W2:Y:S04]  /*b7e0*/  LDL.LU R207, [R1+0x158] ;  /* 0x0001580001cf7983 */ /* 0x000ea80000300800 */
[----:B------:R-:W2:Y:S01]  /*b7f0*/  LDL.LU R127, [R1+0x194] ;  /* 0x00019400017f7983 */ /* 0x000ea20000300800 */
[----:B---3--:R-:W-:-:S03]  /*b800*/  PRMT R8, R125, 0x3340, R209 ;  /* 0x000033407d087816 */ /* 0x008fc600000000d1 */
[----:B------:R-:W3:Y:S04]  /*b810*/  LDL.LU R209, [R1+0x148] ;  /* 0x0001480001d17983 */ /* 0x000ee80000300800 */
[----:B------:R-:W3:Y:S01]  /*b820*/  LDL.LU R125, [R1+0x150] ;  /* 0x00015000017d7983 */ /* 0x000ee20000300800 */
[----:B-----5:R-:W-:-:S03]  /*b830*/  PRMT R3, R219, 0x3340, R229 ;  /* 0x00003340db037816 */ /* 0x020fc600000000e5 */
[----:B------:R-:W5:Y:S04]  /*b840*/  LDL.LU R229, [R1+0x138] ;  /* 0x0001380001e57983 */ /* 0x000f680000300800 */
[----:B------:R-:W5:Y:S01]  /*b850*/  LDL.LU R219, [R1+0x140] ;  /* 0x0001400001db7983 */ /* 0x000f620000300800 */
[----:B------:R-:W-:Y:S02]  /*b860*/  LOP3.LUT R2, R0, 0x50, RZ, 0x3c, !PT ;  /* 0x0000005000027812 */ /* 0x000fe400078e3cff */
[----:B------:R-:W-:Y:S02]  /*b870*/  PRMT R24, R205, 0x3340, R204 ;  /* 0x00003340cd187816 */ /* 0x000fe400000000cc */
[----:B------:R-:W-:Y:S02]  /*b880*/  PRMT R201, R203, 0x3340, R201 ;  /* 0x00003340cbc97816 */ /* 0x000fe400000000c9 */
[----:B------:R-:W-:-:S02]  /*b890*/  PRMT R199, R200, 0x3340, R199 ;  /* 0x00003340c8c77816 */ /* 0x000fc400000000c7 */
[----:B------:R-:W-:Y:S02]  /*b8a0*/  PRMT R196, R198, 0x3340, R196 ;  /* 0x00003340c6c47816 */ /* 0x000fe400000000c4 */
[----:B------:R-:W-:Y:S02]  /*b8b0*/  PRMT R26, R191, 0x3340, R190 ;  /* 0x00003340bf1a7816 */ /* 0x000fe400000000be */
[----:B------:R-:W-:Y:S01]  /*b8c0*/  PRMT R189, R189, 0x3340, R188 ;  /* 0x00003340bdbd7816 */ /* 0x000fe200000000bc */
[----:B------:R-:W-:Y:S01]  /*b8d0*/  IMAD.IADD R2, R19, 0x1, R2 ;  /* 0x0000000113027824 */ /* 0x000fe200078e0202 */
[----:B------:R-:W-:Y:S02]  /*b8e0*/  PRMT R24, R24, 0x5410, R201 ;  /* 0x0000541018187816 */ /* 0x000fe400000000c9 */
[----:B------:R-:W-:Y:S02]  /*b8f0*/  PRMT R25, R199, 0x5410, R196 ;  /* 0x00005410c7197816 */ /* 0x000fe400000000c4 */
[----:B------:R-:W-:-:S05]  /*b900*/  PRMT R26, R26, 0x5410, R189 ;  /* 0x000054101a1a7816 */ /* 0x000fca00000000bd */
[----:B------:R4:W-:Y:S02]  /*b910*/  STS.128 [R2+0xc000], R24 ;  /* 0x00c0001802007388 */ /* 0x0009e40000000c00 */
[----:B----4-:R-:W-:Y:S02]  /*b920*/  PRMT R24, R116, 0x3340, R115 ;  /* 0x0000334074187816 */ /* 0x010fe40000000073 */
[----:B------:R-:W4:Y:S04]  /*b930*/  LDL.LU R115, [R1+0x16c] ;  /* 0x00016c0001737983 */ /* 0x000f280000300800 */
[----:B------:R-:W4:Y:S01]  /*b940*/  LDL.LU R116, [R1+0x170] ;  /* 0x0001700001747983 */ /* 0x000f220000300800 */
[----:B--2---:R-:W-:-:S03]  /*b950*/  PRMT R25, R118, 0x3340, R117 ;  /* 0x0000334076197816 */ /* 0x004fc60000000075 */
        /* <DEDUP_REMOVED lines=20> */
[----:B------:R-:W-:-:S03]  /*baa0*/  PRMT R10, R71, 0x3340, R70 ;  /* 0x00003340470a7816 */ /* 0x000fc60000000046 */
[----:B------:R-:W5:Y:S01]  /*bab0*/  LDL.LU R74, [R1+0x104] ;  /* 0x00010400014a7983 */ /* 0x000f620000300800 */
[----:B------:R-:W-:-:S03]  /*bac0*/  PRMT R223, R227, 0x3340, R223 ;  /* 0x00003340e3df7816 */ /* 0x000fc600000000df */
[----:B------:R-:W5:Y:S01]  /*bad0*/  LDL.LU R75, [R1+0x10c] ;  /* 0x00010c00014b7983 */ /* 0x000f620000300800 */
[----:B------:R-:W-:Y:S02]  /*bae0*/  PRMT R222, R222, 0x3340, R221 ;  /* 0x00003340dede7816 */ /* 0x000fe400000000dd */
[----:B------:R-:W-:Y:S01]  /*baf0*/  PRMT R218, R220, 0x3340, R218 ;  /* 0x00003340dcda7816 */ /* 0x000fe200000000da */
[----:B------:R-:W5:Y:S01]  /*bb00*/  LDL.LU R70, [R1+0xec] ;  /* 0x0000ec0001467983 */ /* 0x000f620000300800 */
[----:B------:R-:W-:Y:S02]  /*bb10*/  PRMT R217, R217, 0x3340, R216 ;  /* 0x00003340d9d97816 */ /* 0x000fe400000000d8 */
[----:B------:R-:W-:Y:S01]  /*bb20*/  PRMT R214, R215, 0x3340, R214 ;  /* 0x00003340d7d67816 */ /* 0x000fe200000000d6 */
[----:B------:R-:W5:Y:S01]  /*bb30*/  LDL.LU R71, [R1+0xf0] ;  /* 0x0000f00001477983 */ /* 0x000f620000300800 */
[----:B------:R-:W-:Y:S02]  /*bb40*/  PRMT R213, R213, 0x3340, R212 ;  /* 0x00003340d5d57816 */ /* 0x000fe400000000d4 */
[----:B------:R-:W-:-:S02]  /*bb50*/  PRMT R9, R103, 0x3340, R102 ;  /* 0x0000334067097816 */ /* 0x000fc40000000066 */
        /* <DEDUP_REMOVED lines=9> */
[----:B------:R-:W-:-:S03]  /*bbf0*/  PRMT R14, R110, 0x3340, R109 ;  /* 0x000033406e0e7816 */ /* 0x000fc6000000006d */
[----:B------:R-:W5:Y:S01]  /*bc00*/  LDL.LU R106, [R1+0xb8] ;  /* 0x0000b800016a7983 */ /* 0x000f620000300800 */
[----:B------:R-:W-:-:S03]  /*bc10*/  PRMT R13, R112, 0x3340, R111 ;  /* 0x00003340700d7816 */ /* 0x000fc6000000006f */
[----:B------:R-:W5:Y:S01]  /*bc20*/  LDL.LU R108, [R1+0xc8] ;  /* 0x0000c800016c7983 */ /* 0x000f620000300800 */
[----:B------:R-:W-:-:S03]  /*bc30*/  PRMT R7, R7, 0x5410, R8 ;  /* 0x0000541007077816 */ /* 0x000fc60000000008 */
[----:B------:R-:W5:Y:S01]  /*bc40*/  LDL.LU R109, [R1+0x98] ;  /* 0x00009800016d7983 */ /* 0x000f620000300800 */
[----:B------:R-:W-:-:S03]  /*bc50*/  PRMT R8, R3, 0x5410, R10 ;  /* 0x0000541003087816 */ /* 0x000fc6000000000a */
[----:B------:R-:W5:Y:S04]  /*bc60*/  LDL.LU R110, [R1+0x9c] ;  /* 0x00009c00016e7983 */ /* 0x000f680000300800 */
[----:B------:R0:W-:Y:S04]  /*bc70*/  STS.128 [R2+0x8000], R20 ;  /* 0x0080001402007388 */ /* 0x0001e80000000c00 */
[----:B------:R-:W5:Y:S01]  /*bc80*/  LDL.LU R111, [R1+0x90] ;  /* 0x00009000016f7983 */ /* 0x000f620000300800 */
[----:B------:R-:W-:-:S03]  /*bc90*/  PRMT R5, R18, 0x5410, R29 ;  /* 0x0000541012057816 */ /* 0x000fc6000000001d */
[----:B------:R-:W5:Y:S01]  /*bca0*/  LDL.LU R112, [R1+0x94] ;  /* 0x0000940001707983 */ /* 0x000f620000300800 */
[----:B------:R-:W-:Y:S02]  /*bcb0*/  PRMT R4, R16, 0x5410, R17 ;  /* 0x0000541010047816 */ /* 0x000fe40000000011 */
[----:B0-----:R-:W-:Y:S02]  /*bcc0*/  PRMT R20, R114, 0x3340, R113 ;  /* 0x0000334072147816 */ /* 0x001fe40000000071 */
[----:B------:R-:W5:Y:S04]  /*bcd0*/  LDL.LU R113, [R1+0x88] ;  /* 0x0000880001717983 */ /* 0x000f680000300800 */
[----:B------:R-:W5:Y:S01]  /*bce0*/  LDL.LU R114, [R1+0x8c] ;  /* 0x00008c0001727983 */ /* 0x000f620000300800 */
[----:B------:R-:W-:-:S02]  /*bcf0*/  PRMT R6, R28, 0x5410, R31 ;  /* 0x000054101c067816 */ /* 0x000fc4000000001f */
[----:B------:R-:W-:Y:S02]  /*bd00*/  PRMT R10, R11, 0x5410, R14 ;  /* 0x000054100b0a7816 */ /* 0x000fe4000000000e */
[----:B------:R-:W-:Y:S02]  /*bd10*/  PRMT R24, R24, 0x5410, R25 ;  /* 0x0000541018187816 */ /* 0x000fe40000000019 */
[----:B------:R-:W-:Y:S02]  /*bd20*/  PRMT R9, R9, 0x5410, R12 ;  /* 0x0000541009097816 */ /* 0x000fe4000000000c */
[----:B------:R-:W-:Y:S02]  /*bd30*/  PRMT R11, R13, 0x5410, R20 ;  /* 0x000054100d0b7816 */ /* 0x000fe40000000014 */
[----:B------:R-:W-:Y:S02]  /*bd40*/  PRMT R25, R26, 0x5410, R27 ;  /* 0x000054101a197816 */ /* 0x000fe4000000001b */
[----:B------:R-:W-:Y:S01]  /*bd50*/  PRMT R26, R30, 0x5410, R33 ;  /* 0x000054101e1a7816 */ /* 0x000fe20000000021 */
[----:B------:R3:W-:Y:S04]  /*bd60*/  STS.128 [R2], R4 ;  /* 0x0000000402007388 */ /* 0x0007e80000000c00 */
[----:B------:R5:W-:Y:S01]  /*bd70*/  STS.128 [R2+0x4000], R8 ;  /* 0x0040000802007388 */ /* 0x000be20000000c00 */
[----:B----4-:R-:W-:-:S03]  /*bd80*/  PRMT R3, R116, 0x3340, R115 ;  /* 0x0000334074037816 */ /* 0x010fc60000000073 */
        /* <DEDUP_REMOVED lines=39> */
[----:B------:R-:W-:Y:S01]  /*c000*/  PRMT R141, R140, 0x3340, R141 ;  /* 0x000033408c8d7816 */ /* 0x000fe2000000008d */
[----:B------:R-:W-:Y:S01]  /*c010*/  IMAD.IADD R16, R19, 0x1, R16 ;  /* 0x0000000113107824 */ /* 0x000fe200078e0210 */
        /* <DEDUP_REMOVED lines=8> */
[----:B------:R-:W-:Y:S01]  /*c0a0*/  PRMT R27, R32, 0x5410, R35 ;  /* 0x00005410201b7816 */ /* 0x000fe20000000023 */
[----:B------:R-:W-:Y:S01]  /*c0b0*/  STS.128 [R16+0xc000], R20 ;  /* 0x00c0001410007388 */ /* 0x000fe20000000c00 */
[----:B------:R-:W-:Y:S02]  /*c0c0*/  PRMT R8, R75, 0x3340, R74 ;  /* 0x000033404b087816 */ /* 0x000fe4000000004a */
[----:B------:R-:W-:Y:S01]  /*c0d0*/  PRMT R9, R71, 0x3340, R70 ;  /* 0x0000334047097816 */ /* 0x000fe20000000046 */
[----:B------:R0:W-:Y:S01]  /*c0e0*/  STS.128 [R16+0x8000], R12 ;  /* 0x0080000c10007388 */ /* 0x0001e20000000c00 */
[----:B------:R-:W-:-:S02]  /*c0f0*/  PRMT R34, R182, 0x3340, R183 ;  /* 0x00003340b6227816 */ /* 0x000fc400000000b7 */
[----:B------:R-:W-:Y:S01]  /*c100*/  PRMT R35, R184, 0x3340, R124 ;  /* 0x00003340b8237816 */ /* 0x000fe2000000007c */
[----:B------:R1:W-:Y:S01]  /*c110*/  STS.128 [R16], R24 ;  /* 0x0000001810007388 */ /* 0x0003e20000000c00 */
[----:B------:R-:W-:Y:S02]  /*c120*/  PRMT R10, R103, 0x3340, R102 ;  /* 0x00003340670a7816 */ /* 0x000fe40000000066 */
[----:B------:R-:W-:Y:S02]  /*c130*/  PRMT R11, R105, 0x3340, R107 ;  /* 0x00003340690b7816 */ /* 0x000fe4000000006b */
        /* <DEDUP_REMOVED lines=35> */
[----:B------:R-:W-:Y:S01]  /*c370*/  PRMT R11, R14, 0x5410, R15 ;  /* 0x000054100e0b7816 */ /* 0x000fe2000000000f */
[----:B------:R-:W-:Y:S04]  /*c380*/  STS.128 [R16+0x4000], R4 ;  /* 0x0040000410007388 */ /* 0x000fe80000000c00 */
[----:B------:R-:W-:Y:S01]  /*c390*/  STS.128 [R0+0x8000], R28 ;  /* 0x0080001c00007388 */ /* 0x000fe20000000c00 */
[----:B----4-:R-:W-:-:S03]  /*c3a0*/  PRMT R20, R116, 0x3340, R115 ;  /* 0x0000334074147816 */ /* 0x010fc60000000073 */
[----:B------:R-:W-:Y:S01]  /*c3b0*/  STS.128 [R0+0xc000], R32 ;  /* 0x00c0002000007388 */ /* 0x000fe20000000c00 */
[----:B--2---:R-:W-:-:S04]  /*c3c0*/  PRMT R21, R118, 0x3340, R117 ;  /* 0x0000334076157816 */ /* 0x004fc80000000075 */
[----:B------:R-:W-:Y:S01]  /*c3d0*/  PRMT R20, R20, 0x5410, R21 ;  /* 0x0000541014147816 */ /* 0x000fe20000000015 */
[----:B------:R-:W-:Y:S01]  /*c3e0*/  STS.128 [R0], R8 ;  /* 0x0000000800007388 */ /* 0x000fe20000000c00 */
[----:B------:R-:W-:Y:S02]  /*c3f0*/  PRMT R22, R120, 0x3340, R119 ;  /* 0x0000334078167816 */ /* 0x000fe40000000077 */
[----:B------:R-:W-:-:S04]  /*c400*/  PRMT R23, R123, 0x3340, R121 ;  /* 0x000033407b177816 */ /* 0x000fc80000000079 */
[----:B------:R-:W-:Y:S02]  /*c410*/  PRMT R21, R22, 0x5410, R23 ;  /* 0x0000541016157816 */ /* 0x000fe40000000017 */
[----:B-1----:R-:W-:Y:S01]  /*c420*/  PRMT R24, R129, 0x3340, R131 ;  /* 0x0000334081187816 */ /* 0x002fe20000000083 */
[----:B------:R-:W-:Y:S02]  /*c430*/  IMAD.MOV.U32 R3, RZ, RZ, -0x800000 ;  /* 0xff800000ff037424 */ /* 0x000fe400078e00ff */
[----:B------:R-:W-:Y:S01]  /*c440*/  IMAD.MOV.U32 R2, RZ, RZ, -0x800000 ;  /* 0xff800000ff027424 */ /* 0x000fe200078e00ff */
[----:B------:R-:W-:-:S04]  /*c450*/  PRMT R25, R127, 0x3340, R207 ;  /* 0x000033407f197816 */ /* 0x000fc800000000cf */
[----:B------:R-:W-:Y:S02]  /*c460*/  PRMT R22, R24, 0x5410, R25 ;  /* 0x0000541018167816 */ /* 0x000fe40000000019 */
[----:B---3--:R-:W-:Y:S02]  /*c470*/  PRMT R26, R125, 0x3340, R209 ;  /* 0x000033407d1a7816 */ /* 0x008fe400000000d1 */
[----:B-----5:R-:W-:-:S04]  /*c480*/  PRMT R27, R219, 0x3340, R229 ;  /* 0x00003340db1b7816 */ /* 0x020fc800000000e5 */
[----:B------:R-:W-:-:S05]  /*c490*/  PRMT R23, R26, 0x5410, R27 ;  /* 0x000054101a177816 */ /* 0x000fca000000001b */
[----:B------:R0:W-:Y:S02]  /*c4a0*/  STS.128 [R0+0x4000], R20 ;  /* 0x0040001400007388 */ /* 0x0001e40000000c00 */
[----:B0-----:R-:W-:-:S05]  /*c4b0*/  IMAD.MOV.U32 R0, RZ, RZ, 0x3f800000 ;  /* 0x3f800000ff007424 */ /* 0x001fca00078e00ff */
[----:B------:R0:W-:Y:S04]  /*c4c0*/  STL [R1+0xa0c], R0 ;  /* 0x000a0c0001007387 */ /* 0x0001e80000100800 */
[----:B------:R1:W-:Y:S01]  /*c4d0*/  STL [R1+0x608], R3 ;  /* 0x0006080301007387 */ /* 0x0003e20000100800 */
[----:B0-----:R-:W-:-:S03]  /*c4e0*/  IMAD.MOV.U32 R0, RZ, RZ, -0x800000 ;  /* 0xff800000ff007424 */ /* 0x001fc600078e00ff */
[----:B------:R0:W-:Y:S01]  /*c4f0*/  STL [R1+0x604], R2 ;  /* 0x0006040201007387 */ /* 0x0001e20000100800 */
[----:B-1----:R-:W-:-:S03]  /*c500*/  IMAD.MOV.U32 R3, RZ, RZ, 0x3f800000 ;  /* 0x3f800000ff037424 */ /* 0x002fc600078e00ff */
[----:B------:R1:W-:Y:S01]  /*c510*/  STL [R1+0x600], R0 ;  /* 0x0006000001007387 */ /* 0x0003e20000100800 */
[----:B0-----:R-:W-:-:S03]  /*c520*/  IMAD.MOV.U32 R2, RZ, RZ, 0x3f800000 ;  /* 0x3f800000ff027424 */ /* 0x001fc600078e00ff */
[----:B------:R-:W-:Y:S01]  /*c530*/  STL [R1+0xa10], R3 ;  /* 0x000a100301007387 */ /* 0x000fe20000100800 */
[----:B-1----:R-:W-:-:S03]  /*c540*/  IMAD.MOV.U32 R0, RZ, RZ, 0x3f800000 ;  /* 0x3f800000ff007424 */ /* 0x002fc600078e00ff */
[----:B------:R-:W-:Y:S04]  /*c550*/  STL [R1+0xa14], R2 ;  /* 0x000a140201007387 */ /* 0x000fe80000100800 */
[----:B------:R-:W-:Y:S04]  /*c560*/  STL [R1+0x400], RZ ;  /* 0x000400ff01007387 */ /* 0x000fe80000100800 */
[----:B------:R0:W-:Y:S04]  /*c570*/  STL [R1+0xa08], R0 ;  /* 0x000a080001007387 */ /* 0x0001e80000100800 */
[----:B------:R1:W-:Y:S04]  /*c580*/  STL [R1+0x404], RZ ;  /* 0x000404ff01007387 */ /* 0x0003e80000100800 */
        /* <DEDUP_REMOVED lines=254> */
[----:B------:R1:W-:Y:S04]  /*d570*/  STL [R1], RZ ;  /* 0x000000ff01007387 */ /* 0x0003e80000100800 */
        /* <DEDUP_REMOVED lines=90> */
[----:B------:R1:W-:Y:S01]  /*db20*/  STL [R1+0x16c], RZ ;  /* 0x00016cff01007387 */ /* 0x0003e20000100800 */
[----:B------:R-:W2:Y:S03]  /*db30*/  S2R R219, SR_CTAID.X ;  /* 0x0000000000db7919 */ /* 0x000ea60000002500 */
        /* <DEDUP_REMOVED lines=24> */
[----:B------:R-:W3:Y:S03]  /*dcc0*/  S2R R229, SR_TID.X ;  /* 0x0000000000e57919 */ /* 0x000ee60000002100 */
[----:B------:R1:W-:Y:S04]  /*dcd0*/  STL [R1+0x1d0], RZ ;  /* 0x0001d0ff01007387 */ /* 0x0003e80000100800 */
[----:B------:R1:W-:Y:S04]  /*dce0*/  STL [R1+0x1d4], RZ ;  /* 0x0001d4ff01007387 */ /* 0x0003e80000100800 */
[----:B------:R1:W-:Y:S04]  /*dcf0*/  STL [R1+0x1d8], RZ ;  /* 0x0001d8ff01007387 */ /* 0x0003e80000100800 */
[----:B------:R1:W-:Y:S01]  /*dd00*/  STL [R1+0x1dc], RZ ;  /* 0x0001dcff01007387 */ /* 0x0003e20000100800 */
[----:B--2---:R-:W-:-:S03]  /*dd10*/  IMAD.SHL.U32 R219, R219, 0x80, RZ ;  /* 0x00000080dbdb7824 */ /* 0x004fc600078e00ff */
[----:B------:R1:W-:Y:S04]  /*dd20*/  STL [R1+0x1e0], RZ ;  /* 0x0001e0ff01007387 */ /* 0x0003e80000100800 */
[----:B------:R1:W-:Y:S04]  /*dd30*/  STL [R1+0x1e4], RZ ;  /* 0x0001e4ff01007387 */ /* 0x0003e80000100800 */
[----:B------:R1:W-:Y:S04]  /*dd40*/  STL [R1+0x1e8], RZ ;  /* 0x0001e8ff01007387 */ /* 0x0003e80000100800 */
[----:B------:R1:W-:Y:S01]  /*dd50*/  STL [R1+0x1ec], RZ ;  /* 0x0001ecff01007387 */ /* 0x0003e20000100800 */
[----:B0-----:R-:W-:-:S03]  /*dd60*/  VIADD R0, R219, 0x80 ;  /* 0x00000080db007836 */ /* 0x001fc60000000000 */
[----:B------:R1:W-:Y:S04]  /*dd70*/  STL [R1+0x1f0], RZ ;  /* 0x0001f0ff01007387 */ /* 0x0003e80000100800 */
[----:B------:R1:W-:Y:S04]  /*dd80*/  STL [R1+0x1f4], RZ ;  /* 0x0001f4ff01007387 */ /* 0x0003e80000100800 */
[----:B------:R1:W-:Y:S04]  /*dd90*/  STL [R1+0x1f8], RZ ;  /* 0x0001f8ff01007387 */ /* 0x0003e80000100800 */
[----:B------:R1:W-:Y:S01]  /*dda0*/  STL [R1+0x1fc], RZ ;  /* 0x0001fcff01007387 */ /* 0x0003e20000100800 */
[----:B------:R-:W-:Y:S01]  /*ddb0*/  ISETP.GE.AND P0, PT, R0, 0x1, PT ;  /* 0x000000010000780c */ /* 0x000fe20003f06270 */
[----:B------:R-:W-:Y:S01]  /*ddc0*/  IMAD.MOV.U32 R252, RZ, RZ, -0x800000 ;  /* 0xff800000fffc7424 */ /* 0x000fe200078e00ff */
[----:B------:R-:W-:-:S02]  /*ddd0*/  CS2R R24, SRZ ;  /* 0x0000000000187805 */ /* 0x000fc4000001ff00 */
[----:B------:R-:W-:Y:S02]  /*dde0*/  CS2R R26, SRZ ;  /* 0x00000000001a7805 */ /* 0x000fe4000001ff00 */
[----:B------:R-:W-:Y:S02]  /*ddf0*/  CS2R R28, SRZ ;  /* 0x00000000001c7805 */ /* 0x000fe4000001ff00 */
[----:B------:R-:W-:Y:S02]  /*de00*/  CS2R R30, SRZ ;  /* 0x00000000001e7805 */ /* 0x000fe4000001ff00 */
[----:B------:R-:W-:Y:S02]  /*de10*/  CS2R R32, SRZ ;  /* 0x0000000000207805 */ /* 0x000fe4000001ff00 */
[----:B------:R-:W-:Y:S02]  /*de20*/  CS2R R34, SRZ ;  /* 0x0000000000227805 */ /* 0x000fe4000001ff00 */
        /* <DEDUP_REMOVED lines=58> */
[C---:B---3--:R-:W-:Y:S01]  /*e1d0*/  LOP3.LUT R0, R229.reuse, 0x60, RZ, 0xc0, !PT ;  /* 0x00000060e5007812 */ /* 0x048fe200078ec0ff */
[----:B------:R-:W-:Y:S01]  /*e1e0*/  IMAD.SHL.U32 R182, R229, 0x2, RZ ;  /* 0x00000002e5b67824 */ /* 0x000fe200078e00ff */
[----:B-1----:R-:W-:Y:S06]  /*e1f0*/  @!P0 BRA `(.L_x_0) ;  /* 0x0000027000888947 */ /* 0x002fec0003800000 */
[----:B------:R-:W0:Y:S01]  /*e200*/  S2R R182, SR_TID.X ;  /* 0x0000000000b67919 */ /* 0x000e220000002100 */
[----:B------:R-:W1:Y:S01]  /*e210*/  LDC.64 R6, c[0x0][0x260] ;  /* 0x00009800ff067b82 */ /* 0x000e620000000a00 */
[----:B------:R-:W-:Y:S01]  /*e220*/  SHF.R.U32.HI R0, RZ, 0x1, R0 ;  /* 0x00000001ff007819 */ /* 0x000fe20000011600 */
[----:B------:R-:W-:Y:S01]  /*e230*/  UMOV UR51, 0x40000040 ;  /* 0x4000004000337882 */ /* 0x000fe20000000000 */
[----:B------:R-:W-:Y:S02]  /*e240*/  SHF.R.U32.HI R4, RZ, 0x4, R19 ;  /* 0x00000004ff047819 */ /* 0x000fe40000011613 */
[----:B------:R-:W-:-:S03]  /*e250*/  LOP3.LUT R229, R229, 0x7f, RZ, 0xc0, !PT ;  /* 0x0000007fe5e57812 */ /* 0x000fc600078ec0ff */
[----:B------:R-:W2:Y:S08]  /*e260*/  LDC R13, c[0x0][0x258] ;  /* 0x00009600ff0d7b82 */ /* 0x000eb00000000800 */
[----:B------:R-:W3:Y:S08]  /*e270*/  LDC.64 R98, c[0x0][0x250] ;  /* 0x00009400ff627b82 */ /* 0x000ef00000000a00 */
[----:B------:R-:W4:Y:S01]  /*e280*/  LDC.64 R14, c[0x0][0x220] ;  /* 0x00008800ff0e7b82 */ /* 0x000f220000000a00 */
[----:B-1----:R-:W-:Y:S01]  /*e290*/  IMAD.MOV.U32 R5, RZ, RZ, R6 ;  /* 0x000000ffff057224 */ /* 0x002fe200078e0006 */
[----:B------:R-:W-:Y:S01]  /*e2a0*/  SGXT.U32 R6, R4, 0xe ;  /* 0x0000000e0406781a */ /* 0x000fe20000000000 */
[----:B------:R1:W-:Y:S03]  /*e2b0*/  STL [R1+0xad4], R7 ;  /* 0x000ad40701007387 */ /* 0x0003e60000100800 */
[----:B------:R-:W-:Y:S01]  /*e2c0*/  IADD3 R4, P0, R6, 0x2, RZ ;  /* 0x0000000206047810 */ /* 0x000fe20007f1e0ff */
[----:B------:R-:W-:Y:S01]  /*e2d0*/  IMAD.MOV.U32 R6, RZ, RZ, RZ ;  /* 0x000000ffff067224 */ /* 0x000fe200078e00ff */
[----:B0-----:R-:W-:Y:S01]  /*e2e0*/  SHF.R.U32.HI R11, RZ, 0x2, R182 ;  /* 0x00000002ff0b7819 */ /* 0x001fe200000116b6 */
[----:B------:R-:W1:Y:S01]  /*e2f0*/  LDC.64 R8, c[0x0][0x218] ;  /* 0x00008600ff087b82 */ /* 0x000e620000000a00 */
[----:B------:R-:W-:Y:S01]  /*e300*/  LOP3.LUT R2, R182, 0x1, RZ, 0xc0, !PT ;  /* 0x00000001b6027812 */ /* 0x000fe200078ec0ff */
[----:B--2---:R-:W-:Y:S01]  /*e310*/  IMAD R95, R229, R13, RZ ;  /* 0x0000000de55f7224 */ /* 0x004fe200078e02ff */
[----:B------:R-:W-:-:S02]  /*e320*/  SGXT.U32 R11, R11, 0x3 ;  /* 0x000000030b0b781a */ /* 0x000fc40000000000 */
[----:B------:R-:W-:Y:S01]  /*e330*/  LOP3.LUT R3, R182, 0x1c, RZ, 0xc0, !PT ;  /* 0x0000001cb6037812 */ /* 0x000fe200078ec0ff */
[----:B------:R-:W-:Y:S01]  /*e340*/  IMAD R94, R13, 0x80, R95 ;  /* 0x000000800d5e7824 */ /* 0x000fe200078e025f */
[----:B------:R-:W-:Y:S01]  /*e350*/  LOP3.LUT R11, R219, R0, R11, 0xfe, !PT ;  /* 0x00000000db0b7212 */ /* 0x000fe200078efe0b */
[----:B---3--:R-:W-:Y:S01]  /*e360*/  IMAD.SHL.U32 R92, R99, 0x2, RZ ;  /* 0x00000002635c7824 */ /* 0x008fe200078e00ff */
[----:B------:R-:W0:Y:S01]  /*e370*/  S2R R219, SR_CTAID.Y ;  /* 0x0000000000db7919 */ /* 0x000e220000002600 */
[----:B------:R-:W-:Y:S01]  /*e380*/  IMAD R3, R2, 0x2, R3 ;  /* 0x0000000202037824 */ /* 0x000fe200078e0203 */
[----:B------:R-:W-:Y:S01]  /*e390*/  SHF.R.U32.HI R216, RZ, 0x1, R182 ;  /* 0x00000001ffd87819 */ /* 0x000fe200000116b6 */
[----:B------:R-:W-:Y:S01]  /*e3a0*/  VIADD R2, R19, 0x10000 ;  /* 0x0001000013027836 */ /* 0x000fe20000000000 */
[----:B------:R-:W-:Y:S01]  /*e3b0*/  LOP3.LUT R0, R182, 0x3f, RZ, 0xc0, !PT ;  /* 0x0000003fb6007812 */ /* 0x000fe200078ec0ff */
[C---:B------:R-:W-:Y:S01]  /*e3c0*/  IMAD R91, R99.reuse, 0x3, RZ ;  /* 0x00000003635b7824 */ /* 0x040fe200078e02ff */
[----:B------:R-:W-:Y:S01]  /*e3d0*/  SGXT.U32 R216, R216, 0x1 ;  /* 0x00000001d8d8781a */ /* 0x000fe20000000000 */
[----:B------:R-:W-:Y:S01]  /*e3e0*/  IMAD.SHL.U32 R90, R99, 0x4, RZ ;  /* 0x00000004635a7824 */ /* 0x000fe200078e00ff */
[----:B------:R-:W-:Y:S01]  /*e3f0*/  SHF.R.U32.HI R2, RZ, 0x4, R2 ;  /* 0x00000004ff027819 */ /* 0x000fe20000011602 */
[----:B------:R-:W-:Y:S01]  /*e400*/  IMAD R0, R0, R7, RZ ;  /* 0x0000000700007224 */ /* 0x000fe200078e02ff */
[----:B------:R-:W-:Y:S01]  /*e410*/  LOP3.LUT R216, R3, R216, RZ, 0xfc, !PT ;  /* 0x000000d803d87212 */ /* 0x000fe200078efcff */
[C---:B------:R-:W-:Y:S01]  /*e420*/  IMAD R89, R99.reuse, 0x5, RZ ;  /* 0x0000000563597824 */ /* 0x040fe200078e02ff */
[----:B------:R-:W-:Y:S01]  /*e430*/  SGXT.U32 R2, R2, 0xe ;  /* 0x0000000e0202781a */ /* 0x000fe20000000000 */
[C---:B------:R-:W-:Y:S01]  /*e440*/  IMAD R87, R99.reuse, 0x6, RZ ;  /* 0x0000000663577824 */ /* 0x040fe200078e02ff */
[----:B------:R-:W-:Y:S01]  /*e450*/  R2UR UR4, R4 ;  /* 0x00000000040472ca */ /* 0x000fe200000e0000 */
[C---:B------:R-:W-:Y:S01]  /*e460*/  IMAD R85, R99.reuse, 0x7, RZ ;  /* 0x0000000763557824 */ /* 0x040fe200078e02ff */
[C---:B------:R-:W-:Y:S01]  /*e470*/  IADD3 R3, P3, R2.reuse, 0x2, RZ ;  /* 0x0000000202037810 */ /* 0x040fe20007f7e0ff */
[----:B------:R-:W-:Y:S01]  /*e480*/  IMAD.SHL.U32 R83, R99, 0x8, RZ ;  /* 0x0000000863537824 */ /* 0x000fe200078e00ff */
[----:B------:R-:W-:Y:S01]  /*e490*/  R2UR UR50, R2 ;  /* 0x00000000023272ca */ /* 0x000fe200000e0000 */
[----:B------:R-:W-:Y:S01]  /*e4a0*/  IMAD.MOV.U32 R2, RZ, RZ, RZ ;  /* 0x000000ffff027224 */ /* 0x000fe200078e00ff */
[----:B------:R-:W-:Y:S01]  /*e4b0*/  R2UR UR6, R3 ;  /* 0x00000000030672ca */ /* 0x000fe200000e0000 */
[C---:B------:R-:W-:Y:S01]  /*e4c0*/  IMAD R81, R99.reuse, 0x9, RZ ;  /* 0x0000000963517824 */ /* 0x040fe200078e02ff */
[----:B------:R-:W-:Y:S01]  /*e4d0*/  IADD3.X R3, R6, 0x40000040, RZ, P3, !PT ;  /* 0x4000004006037810 */ /* 0x000fe20001ffe4ff */
[C---:B------:R-:W-:Y:S01]  /*e4e0*/  IMAD R79, R99.reuse, 0xa, RZ ;  /* 0x0000000a634f7824 */ /* 0x040fe200078e02ff */
[----:B------:R-:W-:Y:S01]  /*e4f0*/  IADD3.X R2, R2, 0x40000040, RZ, P0, !PT ;  /* 0x4000004002027810 */ /* 0x000fe200007fe4ff */
[----:B------:R-:W-:Y:S01]  /*e500*/  IMAD R77, R99, 0xb, RZ ;  /* 0x0000000b634d7824 */ /* 0x000fe200078e02ff */
[----:B------:R-:W-:Y:S01]  /*e510*/  R2UR UR7, R3 ;  /* 0x00000000030772ca */ /* 0x000fe200000e0000 */
[C---:B------:R-:W-:Y:S01]  /*e520*/  IMAD R75, R99.reuse, 0xc, RZ ;  /* 0x0000000c634b7824 */ /* 0x040fe200078e02ff */
[----:B------:R-:W-:Y:S01]  /*e530*/  R2UR UR5, R2 ;  /* 0x00000000020572ca */ /* 0x000fe200000e0000 */
[C---:B------:R-:W-:Y:S01]  /*e540*/  IMAD R73, R99.reuse, 0xd, RZ ;  /* 0x0000000d63497824 */ /* 0x040fe200078e02ff */
[----:B------:R-:W-:Y:S01]  /*e550*/  SHF.R.S32.HI R88, RZ, 0x1f, R92 ;  /* 0x0000001fff587819 */ /* 0x000fe2000001145c */
[----:B------:R-:W-:Y:S01]  /*e560*/  IMAD R71, R99, 0xe, RZ ;  /* 0x0000000e63477824 */ /* 0x000fe200078e02ff */
[----:B------:R-:W-:Y:S01]  /*e570*/  SHF.R.S32.HI R86, RZ, 0x1f, R91 ;  /* 0x0000001fff567819 */ /* 0x000fe2000001145b */
[C---:B0-----:R-:W-:Y:S01]  /*e580*/  IMAD R5, R219.reuse, R5, RZ ;  /* 0x00000005db057224 */ /* 0x041fe200078e02ff */
[----:B------:R-:W-:Y:S01]  /*e590*/  SHF.R.S32.HI R84, RZ, 0x1f, R90 ;  /* 0x0000001fff547819 */ /* 0x000fe2000001145a */
[----:B------:R-:W-:Y:S01]  /*e5a0*/  IMAD R3, R219, R98, RZ ;  /* 0x00000062db037224 */ /* 0x000fe200078e02ff */
[----:B------:R-:W-:Y:S01]  /*e5b0*/  SHF.R.S32.HI R82, RZ, 0x1f, R89 ;  /* 0x0000001fff527819 */ /* 0x000fe20000011459 */
[C---:B------:R-:W-:Y:S01]  /*e5c0*/  IMAD R69, R99.reuse, 0xf, RZ ;  /* 0x0000000f63457824 */ /* 0x040fe200078e02ff */
[--C-:B----4-:R-:W-:Y:S01]  /*e5d0*/  IADD3 R2, P1, P2, R0, R14, R5.reuse ;  /* 0x0000000e00027210 */ /* 0x110fe20007a3e005 */
[C---:B------:R-:W-:Y:S01]  /*e5e0*/  IMAD.SHL.U32 R67, R99.reuse, 0x10, RZ ;  /* 0x0000001063437824 */ /* 0x040fe200078e00ff */
[----:B------:R-:W-:Y:S01]  /*e5f0*/  SHF.R.S32.HI R4, RZ, 0x1f, R5 ;  /* 0x0000001fff047819 */ /* 0x000fe20000011405 */
[C---:B------:R-:W-:Y:S01]  /*e600*/  IMAD R65, R99.reuse, 0x11, RZ ;  /* 0x0000001163417824 */ /* 0x040fe200078e02ff */
[----:B------:R-:W-:Y:S01]  /*e610*/  SHF.R.S32.HI R0, RZ, 0x1f, R0 ;  /* 0x0000001fff007819 */ /* 0x000fe20000011400 */
[----:B------:R-:W-:Y:S01]  /*e620*/  IMAD R63, R99, 0x12, RZ ;  /* 0x00000012633f7824 */ /* 0x000fe200078e02ff */
[----:B------:R-:W-:Y:S01]  /*e630*/  IADD3.X R5, R6, -0x7fffffe0, RZ, P3, !PT ;  /* 0x8000002006057810 */ /* 0x000fe20001ffe4ff */
[----:B------:R-:W-:Y:S01]  /*e640*/  IMAD R6, R13, 0x80, R94 ;  /* 0x000000800d067824 */ /* 0x000fe200078e025e */
[----:B-1----:R-:W-:Y:S01]  /*e650*/  IADD3 R7, P0, R3, R8, RZ ;  /* 0x0000000803077210 */ /* 0x002fe20007f1e0ff */
[C---:B------:R-:W-:Y:S01]  /*e660*/  IMAD R61, R99.reuse, 0x13, RZ ;  /* 0x00000013633d7824 */ /* 0x040fe200078e02ff */
[----:B------:R-:W-:Y:S01]  /*e670*/  IADD3.X R0, R0, R15, R4, P1, P2 ;  /* 0x0000000f00007210 */ /* 0x000fe20000fe4404 */
[----:B------:R-:W-:Y:S01]  /*e680*/  IMAD R59, R99, 0x14, RZ ;  /* 0x00000014633b7824 */ /* 0x000fe200078e02ff */
[----:B------:R-:W-:Y:S01]  /*e690*/  LEA.HI.X.SX32 R4, R3, R9, 0x1, P0 ;  /* 0x0000000903047211 */ /* 0x000fe200000f0eff */
[----:B------:R-:W-:Y:S01]  /*e6a0*/  IMAD R3, R13, 0x80, R6 ;  /* 0x000000800d037824 */ /* 0x000fe200078e0206 */
[-C--:B------:R-:W-:Y:S01]  /*e6b0*/  IADD3 R97, P0, R95, R7.reuse, RZ ;  /* 0x000000075f617210 */ /* 0x080fe20007f1e0ff */
[C---:B------:R-:W-:Y:S01]  /*e6c0*/  IMAD R57, R99.reuse, 0x15, RZ ;  /* 0x0000001563397824 */ /* 0x040fe200078e02ff */
[-C--:B------:R-:W-:Y:S01]  /*e6d0*/  IADD3 R96, P1, R94, R7.reuse, RZ ;  /* 0x000000075e607210 */ /* 0x080fe20007f3e0ff */
[C---:B------:R-:W-:Y:S01]  /*e6e0*/  IMAD R55, R99.reuse, 0x16, RZ ;  /* 0x0000001663377824 */ /* 0x040fe200078e02ff */
[-C--:B------:R-:W-:Y:S01]  /*e6f0*/  IADD3 R93, P2, R6, R7.reuse, RZ ;  /* 0x00000007065d7210 */ /* 0x080fe20007f5e0ff */
[----:B------:R-:W-:Y:S01]  /*e700*/  IMAD R53, R99, 0x17, RZ ;  /* 0x0000001763357824 */ /* 0x000fe200078e02ff */
[----:B------:R-:W-:Y:S01]  /*e710*/  IADD3 R7, P3, R3, R7, RZ ;  /* 0x0000000703077210 */ /* 0x000fe20007f7e0ff */
[----:B------:R-:W-:Y:S01]  /*e720*/  IMAD R51, R99, 0x18, RZ ;  /* 0x0000001863337824 */ /* 0x000fe200078e02ff */
[-C--:B------:R-:W-:Y:S01]  /*e730*/  LEA.HI.X.SX32 R95, R95, R4.reuse, 0x1, P0 ;  /* 0x000000045f5f7211 */ /* 0x080fe200000f0eff */
[C---:B------:R-:W-:Y:S01]  /*e740*/  IMAD R49, R99.reuse, 0x19, RZ ;  /* 0x0000001963317824 */ /* 0x040fe200078e02ff */
[-C--:B------:R-:W-:Y:S01]  /*e750*/  LEA.HI.X.SX32 R94, R94, R4.reuse, 0x1, P1 ;  /* 0x000000045e5e7211 */ /* 0x080fe200008f0eff */
[C---:B------:R-:W-:Y:S01]  /*e760*/  IMAD R47, R99.reuse, 0x1a, RZ ;  /* 0x0000001a632f7824 */ /* 0x040fe200078e02ff */
[-C--:B------:R-:W-:Y:S01]  /*e770*/  LEA.HI.X.SX32 R6, R6, R4.reuse, 0x1, P2 ;  /* 0x0000000406067211 */ /* 0x080fe200010f0eff */
[----:B------:R-:W-:Y:S01]  /*e780*/  IMAD R46, R99, 0x1b, RZ ;  /* 0x0000001b632e7824 */ /* 0x000fe200078e02ff */
[----:B------:R-:W-:Y:S01]  /*e790*/  LEA.HI.X.SX32 R3, R3, R4, 0x1, P3 ;  /* 0x0000000403037211 */ /* 0x000fe200018f0eff */
[----:B------:R-:W-:Y:S01]  /*e7a0*/  IMAD R45, R99, 0x1c, RZ ;  /* 0x0000001c632d7824 */ /* 0x000fe200078e02ff */
[-C--:B------:R-:W-:Y:S01]  /*e7b0*/  IADD3 R4, P4, R97, R99.reuse, RZ ;  /* 0x0000006361047210 */ /* 0x080fe20007f9e0ff */
[C---:B------:R-:W-:Y:S01]  /*e7c0*/  IMAD R44, R99.reuse, 0x1d, RZ ;  /* 0x0000001d632c7824 */ /* 0x040fe200078e02ff */
[-C--:B------:R-:W-:Y:S01]  /*e7d0*/  IADD3 R50, P3, R96, R99.reuse, RZ ;  /* 0x0000006360327210 */ /* 0x080fe20007f7e0ff */
[----:B------:R-:W-:Y:S01]  /*e7e0*/  IMAD R43, R99, 0x1e, RZ ;  /* 0x0000001e632b7824 */ /* 0x000fe200078e02ff */
[----:B------:R-:W-:Y:S01]  /*e7f0*/  IADD3 R48, P0, R93, R99, RZ ;  /* 0x000000635d307210 */ /* 0x000fe20007f1e0ff */
[----:B------:R0:W-:Y:S01]  /*e800*/  STL [R1+0xad0], R4 ;  /* 0x000ad00401007387 */ /* 0x0001e20000100800 */
[C---:B------:R-:W-:Y:S01]  /*e810*/  IADD3 R139, P6, R92.reuse, R97, RZ ;  /* 0x000000615c8b7210 */ /* 0x040fe20007fde0ff */
[C---:B------:R-:W-:Y:S01]  /*e820*/  IMAD R42, R99.reuse, 0x1f, RZ ;  /* 0x0000001f632a7824 */ /* 0x040fe200078e02ff */
[-C--:B------:R-:W-:Y:S01]  /*e830*/  IADD3 R140, P5, R92, R96.reuse, RZ ;  /* 0x000000605c8c7210 */ /* 0x080fe20007fbe0ff */
[----:B------:R-:W-:Y:S01]  /*e840*/  STL [R1+0xadc], R50 ;  /* 0x000adc3201007387 */ /* 0x000fe20000100800 */
[----:B------:R-:W-:Y:S01]  /*e850*/  SHF.R.S32.HI R80, RZ, 0x1f, R87 ;  /* 0x0000001fff507819 */ /* 0x000fe20000011457 */
[C---:B------:R-:W-:Y:S01]  /*e860*/  IMAD.X R141, R88.reuse, 0x1, R95, P6 ;  /* 0x00000001588d7824 */ /* 0x040fe200030e065f */
[----:B------:R-:W-:Y:S01]  /*e870*/  SHF.R.S32.HI R78, RZ, 0x1f, R85 ;  /* 0x0000001fff4e7819 */ /* 0x000fe20000011455 */
[----:B------:R-:W-:Y:S01]  /*e880*/  STL [R1+0xae4], R48 ;  /* 0x000ae43001007387 */ /* 0x000fe20000100800 */
[----:B------:R-:W-:Y:S01]  /*e890*/  SHF.R.S32.HI R76, RZ, 0x1f, R83 ;  /* 0x0000001fff4c7819 */ /* 0x000fe20000011453 */
[----:B------:R-:W-:Y:S01]  /*e8a0*/  IMAD.SHL.U32 R41, R99, 0x20, RZ ;  /* 0x0000002063297824 */ /* 0x000fe200078e00ff */
[----:B0-----:R-:W-:Y:S01]  /*e8b0*/  IADD3 R4, P1, R7, R99, RZ ;  /* 0x0000006307047210 */ /* 0x001fe20007f3e0ff */
[C---:B------:R-:W-:Y:S01]  /*e8c0*/  IMAD R40, R99.reuse, 0x21, RZ ;  /* 0x0000002163287824 */ /* 0x040fe200078e02ff */
[----:B------:R-:W-:Y:S01]  /*e8d0*/  SHF.R.S32.HI R74, RZ, 0x1f, R81 ;  /* 0x0000001fff4a7819 */ /* 0x000fe20000011451 */
[C---:B------:R-:W-:Y:S01]  /*e8e0*/  IMAD R39, R99.reuse, 0x22, RZ ;  /* 0x0000002263277824 */ /* 0x040fe200078e02ff */
[----:B------:R-:W-:Y:S01]  /*e8f0*/  SHF.R.S32.HI R72, RZ, 0x1f, R79 ;  /* 0x0000001fff487819 */ /* 0x000fe2000001144f */
[----:B------:R-:W-:Y:S01]  /*e900*/  STL [R1+0xaec], R4 ;  /* 0x000aec0401007387 */ /* 0x000fe20000100800 */
[----:B------:R-:W-:Y:S01]  /*e910*/  SHF.R.S32.HI R70, RZ, 0x1f, R77 ;  /* 0x0000001fff467819 */ /* 0x000fe2000001144d */
[C---:B------:R-:W-:Y:S01]  /*e920*/  IMAD R38, R99.reuse, 0x23, RZ ;  /* 0x0000002363267824 */ /* 0x040fe200078e02ff */
[----:B------:R-:W-:Y:S01]  /*e930*/  SHF.R.S32.HI R68, RZ, 0x1f, R75 ;  /* 0x0000001fff447819 */ /* 0x000fe2000001144b */
[----:B------:R0:W-:Y:S01]  /*e940*/  STL [R1+0xaf4], R139 ;  /* 0x000af48b01007387 */ /* 0x0001e20000100800 */
[----:B------:R-:W-:Y:S01]  /*e950*/  SHF.R.S32.HI R66, RZ, 0x1f, R73 ;  /* 0x0000001fff427819 */ /* 0x000fe20000011449 */
[C---:B------:R-:W-:Y:S01]  /*e960*/  IMAD R37, R99.reuse, 0x24, RZ ;  /* 0x0000002463257824 */ /* 0x040fe200078e02ff */
[----:B------:R-:W-:Y:S01]  /*e970*/  SHF.R.S32.HI R64, RZ, 0x1f, R71 ;  /* 0x0000001fff407819 */ /* 0x000fe20000011447 */
[----:B------:R1:W-:Y:S01]  /*e980*/  STL [R1+0xafc], R140 ;  /* 0x000afc8c01007387 */ /* 0x0003e20000100800 */
[----:B------:R-:W-:Y:S01]  /*e990*/  SHF.R.S32.HI R62, RZ, 0x1f, R69 ;  /* 0x0000001fff3e7819 */ /* 0x000fe20000011445 */
[C---:B------:R-:W-:Y:S01]  /*e9a0*/  IMAD R36, R99.reuse, 0x25, RZ ;  /* 0x0000002563247824 */ /* 0x040fe200078e02ff */
[----:B------:R-:W-:Y:S01]  /*e9b0*/  SHF.R.S32.HI R60, RZ, 0x1f, R67 ;  /* 0x0000001fff3c7819 */ /* 0x000fe20000011443 */
[C---:B------:R-:W-:Y:S01]  /*e9c0*/  IMAD R35, R99.reuse, 0x26, RZ ;  /* 0x0000002663237824 */ /* 0x040fe200078e02ff */
[----:B------:R-:W-:Y:S01]  /*e9d0*/  SHF.R.S32.HI R58, RZ, 0x1f, R65 ;  /* 0x0000001fff3a7819 */ /* 0x000fe20000011441 */
[----:B------:R-:W-:Y:S01]  /*e9e0*/  IMAD R34, R99, 0x27, RZ ;  /* 0x0000002763227824 */ /* 0x000fe200078e02ff */
[-C--:B0-----:R-:W-:Y:S01]  /*e9f0*/  IADD3 R139, P2, R91, R97.reuse, RZ ;  /* 0x000000615b8b7210 */ /* 0x081fe20007f5e0ff */
[C---:B------:R-:W-:Y:S01]  /*ea00*/  IMAD R33, R99.reuse, 0x28, RZ ;  /* 0x0000002863217824 */ /* 0x040fe200078e02ff */
[----:B------:R-:W-:Y:S01]  /*ea10*/  SHF.R.S32.HI R56, RZ, 0x1f, R63 ;  /* 0x0000001fff387819 */ /* 0x000fe2000001143f */
[----:B------:R-:W-:Y:S01]  /*ea20*/  IMAD R32, R99, 0x29, RZ ;  /* 0x0000002963207824 */ /* 0x000fe200078e02ff */
[-C--:B-1----:R-:W-:Y:S01]  /*ea30*/  IADD3 R140, P6, R91, R96.reuse, RZ ;  /* 0x000000605b8c7210 */ /* 0x082fe20007fde0ff */
[----:B------:R0:W-:Y:S01]  /*ea40*/  STL [R1+0xb14], R139 ;  /* 0x000b148b01007387 */ /* 0x0001e20000100800 */
[----:B------:R-:W-:Y:S01]  /*ea50*/  SHF.R.S32.HI R54, RZ, 0x1f, R61 ;  /* 0x0000001fff367819 */ /* 0x000fe2000001143d */
[C---:B------:R-:W-:Y:S01]  /*ea60*/  IMAD R31, R99.reuse, 0x2a, RZ ;  /* 0x0000002a631f7824 */ /* 0x040fe200078e02ff */
[----:B------:R-:W-:Y:S01]  /*ea70*/  SHF.R.S32.HI R52, RZ, 0x1f, R59 ;  /* 0x0000001fff347819 */ /* 0x000fe2000001143b */
[----:B------:R1:W-:Y:S01]  /*ea80*/  STL [R1+0xaf0], R141 ;  /* 0x000af08d01007387 */ /* 0x0003e20000100800 */
[----:B------:R-:W-:Y:S01]  /*ea90*/  SHF.R.S32.HI R50, RZ, 0x1f, R57 ;  /* 0x0000001fff327819 */ /* 0x000fe20000011439 */
[----:B------:R-:W-:Y:S01]  /*eaa0*/  IMAD R30, R99, 0x2b, RZ ;  /* 0x0000002b631e7824 */ /* 0x000fe200078e02ff */
[----:B------:R-:W-:Y:S01]  /*eab0*/  SHF.R.S32.HI R48, RZ, 0x1f, R55 ;  /* 0x0000001fff307819 */ /* 0x000fe20000011437 */
[----:B------:R2:W-:Y:S01]  /*eac0*/  STL [R1+0xb1c], R140 ;  /* 0x000b1c8c01007387 */ /* 0x0005e20000100800 */
[----:B------:R-:W-:Y:S01]  /*ead0*/  SHF.R.S32.HI R98, RZ, 0x1f, R53 ;  /* 0x0000001fff627819 */ /* 0x000fe20000011435 */
[----:B0-----:R-:W-:Y:S01]  /*eae0*/  IMAD.X R139, R88, 0x1, R94, P5 ;  /* 0x00000001588b7824 */ /* 0x001fe200028e065e */
[----:B------:R-:W-:Y:S01]  /*eaf0*/  R2UR UR10, R5 ;  /* 0x00000000050a72ca */ /* 0x000fe200000e0000 */
[C---:B------:R-:W-:Y:S01]  /*eb00*/  IMAD R29, R99.reuse, 0x2c, RZ ;  /* 0x0000002c631d7824 */ /* 0x040fe200078e02ff */
[----:B------:R-:W-:Y:S01]  /*eb10*/  SHF.R.S32.HI R5, RZ, 0x1f, R99 ;  /* 0x0000001fff057819 */ /* 0x000fe20000011463 */
[C---:B------:R-:W-:Y:S01]  /*eb20*/  IMAD R28, R99.reuse, 0x2d, RZ ;  /* 0x0000002d631c7824 */ /* 0x040fe200078e02ff */
[-C--:B-1----:R-:W-:Y:S01]  /*eb30*/  IADD3 R141, P5, R90, R97.reuse, RZ ;  /* 0x000000615a8d7210 */ /* 0x082fe20007fbe0ff */
[----:B------:R0:W-:Y:S01]  /*eb40*/  STL [R1+0xaf8], R139 ;  /* 0x000af88b01007387 */ /* 0x0001e20000100800 */
[C---:B------:R-:W-:Y:S01]  /*eb50*/  IMAD R27, R99.reuse, 0x2e, RZ ;  /* 0x0000002e631b7824 */ /* 0x040fe200078e02ff */
[----:B------:R-:W-:Y:S01]  /*eb60*/  SHF.R.S32.HI R100, RZ, 0x1f, R49 ;  /* 0x0000001fff647819 */ /* 0x000fe20000011431 */
[----:B--2---:R-:W-:Y:S01]  /*eb70*/  IMAD.X R140, R86, 0x1, R95, P2 ;  /* 0x00000001568c7824 */ /* 0x004fe200010e065f */
[----:B------:R1:W-:Y:S01]  /*eb80*/  STL [R1+0xb34], R141 ;  /* 0x000b348d01007387 */ /* 0x0003e20000100800 */
[C---:B------:R-:W-:Y:S01]  /*eb90*/  IMAD R26, R99.reuse, 0x2f, RZ ;  /* 0x0000002f631a7824 */ /* 0x040fe200078e02ff */
[----:B------:R-:W-:Y:S01]  /*eba0*/  SHF.R.S32.HI R101, RZ, 0x1f, R47 ;  /* 0x0000001fff657819 */ /* 0x000fe2000001142f */
[C---:B------:R-:W-:Y:S01]  /*ebb0*/  IMAD R25, R99.reuse, 0x30, RZ ;  /* 0x0000003063197824 */ /* 0x040fe200078e02ff */
[----:B------:R2:W-:Y:S01]  /*ebc0*/  STL [R1+0xb10], R140 ;  /* 0x000b108c01007387 */ /* 0x0005e20000100800 */
[C---:B------:R-:W-:Y:S01]  /*ebd0*/  IMAD R24, R99.reuse, 0x31, RZ ;  /* 0x0000003163187824 */ /* 0x040fe200078e02ff */
[-C--:B0-----:R-:W-:Y:S01]  /*ebe0*/  IADD3 R139, P2, R90, R96.reuse, RZ ;  /* 0x000000605a8b7210 */ /* 0x081fe20007f5e0ff */
[C---:B------:R-:W-:Y:S01]  /*ebf0*/  IMAD R23, R99.reuse, 0x32, RZ ;  /* 0x0000003263177824 */ /* 0x040fe200078e02ff */
[----:B------:R-:W-:Y:S01]  /*ec00*/  SHF.R.S32.HI R102, RZ, 0x1f, R46 ;  /* 0x0000001fff667819 */ /* 0x000fe2000001142e */
[C---:B------:R-:W-:Y:S01]  /*ec10*/  IMAD R22, R99.reuse, 0x33, RZ ;  /* 0x0000003363167824 */ /* 0x040fe200078e02ff */
[----:B------:R-:W-:Y:S01]  /*ec20*/  SHF.R.S32.HI R103, RZ, 0x1f, R45 ;  /* 0x0000001fff677819 */ /* 0x000fe2000001142d */
[----:B-1----:R-:W-:Y:S01]  /*ec30*/  IMAD.X R141, R86, 0x1, R94, P6 ;  /* 0x00000001568d7824 */ /* 0x002fe200030e065e */
[----:B------:R0:W-:Y:S01]  /*ec40*/  STL [R1+0xb3c], R139 ;  /* 0x000b3c8b01007387 */ /* 0x0001e20000100800 */
[----:B------:R-:W-:Y:S01]  /*ec50*/  IMAD R21, R99, 0x34, RZ ;  /* 0x0000003463157824 */ /* 0x000fe200078e02ff */
[-C--:B--2---:R-:W-:Y:S01]  /*ec60*/  IADD3 R140, P6, R89, R97.reuse, RZ ;  /* 0x00000061598c7210 */ /* 0x084fe20007fde0ff */
[C---:B------:R-:W-:Y:S01]  /*ec70*/  IMAD R20, R99.reuse, 0x35, RZ ;  /* 0x0000003563147824 */ /* 0x040fe200078e02ff */
[----:B------:R1:W-:Y:S01]  /*ec80*/  STL [R1+0xb18], R141 ;  /* 0x000b188d01007387 */ /* 0x0003e20000100800 */
[C---:B------:R-:W-:Y:S01]  /*ec90*/  IMAD R18, R99.reuse, 0x36, RZ ;  /* 0x0000003663127824 */ /* 0x040fe200078e02ff */
[----:B------:R-:W-:Y:S01]  /*eca0*/  SHF.R.S32.HI R104, RZ, 0x1f, R44 ;  /* 0x0000001fff687819 */ /* 0x000fe2000001142c */
[C---:B------:R-:W-:Y:S01]  /*ecb0*/  IMAD R17, R99.reuse, 0x37, RZ ;  /* 0x0000003763117824 */ /* 0x040fe200078e02ff */
[----:B------:R2:W-:Y:S01]  /*ecc0*/  STL [R1+0xb54], R140 ;  /* 0x000b548c01007387 */ /* 0x0005e20000100800 */
[C---:B------:R-:W-:Y:S01]  /*ecd0*/  IMAD R16, R99.reuse, 0x38, RZ ;  /* 0x0000003863107824 */ /* 0x040fe200078e02ff */
[----:B------:R-:W-:Y:S01]  /*ece0*/  SHF.R.S32.HI R105, RZ, 0x1f, R43 ;  /* 0x0000001fff697819 */ /* 0x000fe2000001142b */
[C---:B0-----:R-:W-:Y:S01]  /*ecf0*/  IMAD.X R139, R84.reuse, 0x1, R95, P5 ;  /* 0x00000001548b7824 */ /* 0x041fe200028e065f */
[----:B------:R-:W-:Y:S01]  /*ed00*/  SHF.R.S32.HI R106, RZ, 0x1f, R42 ;  /* 0x0000001fff6a7819 */ /* 0x000fe2000001142a */
[----:B------:R-:W-:Y:S01]  /*ed10*/  IMAD R15, R99, 0x39, RZ ;  /* 0x00000039630f7824 */ /* 0x000fe200078e02ff */
[-C--:B-1----:R-:W-:Y:S01]  /*ed20*/  IADD3 R141, P5, R89, R96.reuse, RZ ;  /* 0x00000060598d7210 */ /* 0x082fe20007fbe0ff */
[C---:B------:R-:W-:Y:S01]  /*ed30*/  IMAD R14, R99.reuse, 0x3a, RZ ;  /* 0x0000003a630e7824 */ /* 0x040fe200078e02ff */
        /* <DEDUP_REMOVED lines=9> */
[----:B------:R-:W-:Y:S01]  /*edd0*/  IMAD R9, R99, 0x3e, RZ ;  /* 0x0000003e63097824 */ /* 0x000fe200078e02ff */
[-C--:B0-----:R-:W-:Y:S01]  /*ede0*/  IADD3 R139, P2, R87, R97.reuse, RZ ;  /* 0x00000061578b7210 */ /* 0x081fe20007f5e0ff */
[----:B------:R-:W-:Y:S01]  /*edf0*/  IMAD R8, R99, 0x3f, RZ ;  /* 0x0000003f63087824 */ /* 0x000fe200078e02ff */
[----:B------:R-:W-:Y:S01]  /*ee00*/  SHF.R.S32.HI R99, RZ, 0x1f, R51 ;  /* 0x0000001fff637819 */ /* 0x000fe20000011433 */
[----:B------:R-:W0:Y:S01]  /*ee10*/  LDC R138, c[0x0][0x268] ;  /* 0x00009a00ff8a7b82 */ /* 0x000e220000000800 */
[C---:B-1----:R-:W-:Y:S01]  /*ee20*/  IMAD.X R141, R82.reuse, 0x1, R95, P6 ;  /* 0x00000001528d7824 */ /* 0x042fe200030e065f */
[----:B------:R1:W-:Y:S01]  /*ee30*/  STL [R1+0xb74], R139 ;  /* 0x000b748b01007387 */ /* 0x0003e20000100800 */
[----:B------:R-:W-:Y:S01]  /*ee40*/  SHF.R.S32.HI R109, RZ, 0x1f, R39 ;  /* 0x0000001fff6d7819 */ /* 0x000fe20000011427 */
[----:B------:R-:W-:Y:S01]  /*ee50*/  UIADD3.64 UR8, UR4, 0x2, URZ ;  /* 0x0000000204087897 */ /* 0x000fe2000fffe03f */
[-C--:B--2---:R-:W-:Y:S01]  /*ee60*/  IADD3 R140, P6, R87, R96.reuse, RZ ;  /* 0x00000060578c7210 */ /* 0x084fe20007fde0ff */
[----:B------:R2:W-:Y:S01]  /*ee70*/  STL [R1+0xb50], R141 ;  /* 0x000b508d01007387 */ /* 0x0005e20000100800 */
[----:B------:R-:W-:Y:S01]  /*ee80*/  SHF.R.S32.HI R110, RZ, 0x1f, R38 ;  /* 0x0000001fff6e7819 */ /* 0x000fe20000011426 */
[----:B------:R-:W3:Y:S01]  /*ee90*/  LDC R142, c[0x0][0x268] ;  /* 0x00009a00ff8e7b82 */ /* 0x000ee20000000800 */
[----:B------:R-:W-:Y:S01]  /*eea0*/  SHF.R.S32.HI R111, RZ, 0x1f, R37 ;  /* 0x0000001fff6f7819 */ /* 0x000fe20000011425 */
[----:B------:R4:W-:Y:S01]  /*eeb0*/  STL [R1+0xb7c], R140 ;  /* 0x000b7c8c01007387 */ /* 0x0009e20000100800 */
[----:B------:R-:W-:Y:S01]  /*eec0*/  SHF.R.S32.HI R112, RZ, 0x1f, R36 ;  /* 0x0000001fff707819 */ /* 0x000fe20000011424 */
[----:B-1----:R-:W-:Y:S01]  /*eed0*/  IMAD.X R139, R82, 0x1, R94, P5 ;  /* 0x00000001528b7824 */ /* 0x002fe200028e065e */
[----:B------:R-:W-:Y:S01]  /*eee0*/  SHF.R.S32.HI R113, RZ, 0x1f, R35 ;  /* 0x0000001fff717819 */ /* 0x000fe20000011423 */
[----:B------:R-:W-:Y:S01]  /*eef0*/  UIADD3.64 UR12, UR4, 0x4, URZ ;  /* 0x00000004040c7897 */ /* 0x000fe2000fffe03f */
[----:B------:R-:W-:Y:S01]  /*ef00*/  SHF.R.S32.HI R114, RZ, 0x1f, R34 ;  /* 0x0000001fff727819 */ /* 0x000fe20000011422 */
[----:B------:R-:W1:Y:S01]  /*ef10*/  LDC R143, c[0x0][0x268] ;  /* 0x00009a00ff8f7b82 */ /* 0x000e620000000800 */
[CC--:B--2---:R-:W-:Y:S01]  /*ef20*/  IADD3 R141, P5, R85.reuse, R97.reuse, RZ ;  /* 0x00000061558d7210 */ /* 0x0c4fe20007fbe0ff */
[----:B------:R2:W-:Y:S01]  /*ef30*/  STL [R1+0xb58], R139 ;  /* 0x000b588b01007387 */ /* 0x0005e20000100800 */
[----:B------:R-:W-:Y:S01]  /*ef40*/  SHF.R.S32.HI R115, RZ, 0x1f, R33 ;  /* 0x0000001fff737819 */ /* 0x000fe20000011421 */
[C---:B----4-:R-:W-:Y:S01]  /*ef50*/  IMAD.X R140, R80.reuse, 0x1, R95, P2 ;  /* 0x00000001508c7824 */ /* 0x050fe200010e065f */
[----:B------:R-:W-:Y:S01]  /*ef60*/  SHF.R.S32.HI R116, RZ, 0x1f, R32 ;  /* 0x0000001fff747819 */ /* 0x000fe20000011420 */
[----:B------:R4:W-:Y:S01]  /*ef70*/  STL [R1+0xb94], R141 ;  /* 0x000b948d01007387 */ /* 0x0009e20000100800 */
[----:B------:R-:W-:Y:S01]  /*ef80*/  SHF.R.S32.HI R117, RZ, 0x1f, R31 ;  /* 0x0000001fff757819 */ /* 0x000fe2000001141f */
[----:B------:R-:W5:Y:S01]  /*ef90*/  LDC R144, c[0x0][0x268] ;  /* 0x00009a00ff907b82 */ /* 0x000f620000000800 */
[----:B------:R-:W-:Y:S01]  /*efa0*/  SHF.R.S32.HI R118, RZ, 0x1f, R30 ;  /* 0x0000001fff767819 */ /* 0x000fe2000001141e */
[----:B------:R4:W-:Y:S01]  /*efb0*/  STL [R1+0xb70], R140 ;  /* 0x000b708c01007387 */ /* 0x0009e20000100800 */
[----:B------:R-:W-:Y:S01]  /*efc0*/  SHF.R.S32.HI R119, RZ, 0x1f, R29 ;  /* 0x0000001fff777819 */ /* 0x000fe2000001141d */
[----:B------:R-:W-:Y:S01]  /*efd0*/  UIADD3.64 UR14, UR4, 0x1fe, URZ ;  /* 0x000001fe040e7897 */ /* 0x000fe2000fffe03f */
[-C--:B--2---:R-:W-:Y:S01]  /*efe0*/  IADD3 R139, P2, R85, R96.reuse, RZ ;  /* 0x00000060558b7210 */ /* 0x084fe20007f5e0ff */
[----:B------:R-:W-:Y:S01]  /*eff0*/  UIADD3.64 UR18, UR4, 0x200, URZ ;  /* 0x0000020004127897 */ /* 0x000fe2000fffe03f */
[----:B------:R-:W-:Y:S01]  /*f000*/  SHF.R.S32.HI R120, RZ, 0x1f, R28 ;  /* 0x0000001fff787819 */ /* 0x000fe2000001141c */
[----:B----4-:R-:W-:Y:S01]  /*f010*/  IMAD.X R141, R80, 0x1, R94, P6 ;  /* 0x00000001508d7824 */ /* 0x010fe200030e065e */
[----:B------:R-:W-:Y:S01]  /*f020*/  SHF.R.S32.HI R121, RZ, 0x1f, R27 ;  /* 0x0000001fff797819 */ /* 0x000fe2000001141b */
[----:B------:R2:W-:Y:S01]  /*f030*/  STL [R1+0xb9c], R139 ;  /* 0x000b9c8b01007387 */ /* 0x0005e20000100800 */
[----:B------:R-:W-:Y:S01]  /*f040*/  SHF.R.S32.HI R122, RZ, 0x1f, R26 ;  /* 0x0000001fff7a7819 */ /* 0x000fe2000001141a */
[----:B------:R-:W4:Y:S01]  /*f050*/  LDC R145, c[0x0][0x268] ;  /* 0x00009a00ff917b82 */ /* 0x000f220000000800 */
[CC--:B------:R-:W-:Y:S01]  /*f060*/  IADD3 R140, P6, R83.reuse, R97.reuse, RZ ;  /* 0x00000061538c7210 */ /* 0x0c0fe20007fde0ff */
[----:B------:R0:W-:Y:S01]  /*f070*/  STL [R1+0xb78], R141 ;  /* 0x000b788d01007387 */ /* 0x0001e20000100800 */
[----:B------:R-:W-:Y:S01]  /*f080*/  SHF.R.S32.HI R123, RZ, 0x1f, R25 ;  /* 0x0000001fff7b7819 */ /* 0x000fe20000011419 */
[----:B------:R-:W-:Y:S01]  /*f090*/  UIADD3.64 UR22, UR4, 0x600, URZ ;  /* 0x0000060004167897 */ /* 0x000fe2000fffe03f */
[----:B------:R-:W-:Y:S01]  /*f0a0*/  SHF.R.S32.HI R124, RZ, 0x1f, R24 ;  /* 0x0000001fff7c7819 */ /* 0x000fe20000011418 */
[----:B------:R0:W-:Y:S01]  /*f0b0*/  STL [R1+0xbb4], R140 ;  /* 0x000bb48c01007387 */ /* 0x0001e20000100800 */
[----:B------:R-:W-:Y:S01]  /*f0c0*/  SHF.R.S32.HI R125, RZ, 0x1f, R23 ;  /* 0x0000001fff7d7819 */ /* 0x000fe20000011417 */
[C---:B--2---:R-:W-:Y:S01]  /*f0d0*/  IMAD.X R139, R78.reuse, 0x1, R95, P5 ;  /* 0x000000014e8b7824 */ /* 0x044fe200028e065f */
[----:B------:R-:W-:Y:S01]  /*f0e0*/  SHF.R.S32.HI R126, RZ, 0x1f, R22 ;  /* 0x0000001fff7e7819 */ /* 0x000fe20000011416 */
[----:B------:R-:W2:Y:S01]  /*f0f0*/  LDC R146, c[0x0][0x268] ;  /* 0x00009a00ff927b82 */ /* 0x000ea20000000800 */
[----:B------:R-:W-:Y:S01]  /*f100*/  SHF.R.S32.HI R127, RZ, 0x1f, R21 ;  /* 0x0000001fff7f7819 */ /* 0x000fe20000011415 */
[----:B------:R-:W-:Y:S01]  /*f110*/  UMOV UR49, UR10 ;  /* 0x0000000a00317c82 */ /* 0x000fe20008000000 */
[-C--:B0-----:R-:W-:Y:S01]  /*f120*/  IADD3 R141, P5, R83, R96.reuse, RZ ;  /* 0x00000060538d7210 */ /* 0x081fe20007fbe0ff */
[----:B------:R0:W-:Y:S01]  /*f130*/  STL [R1+0xb90], R139 ;  /* 0x000b908b01007387 */ /* 0x0001e20000100800 */
[----:B------:R-:W-:Y:S01]  /*f140*/  SHF.R.S32.HI R128, RZ, 0x1f, R20 ;  /* 0x0000001fff807819 */ /* 0x000fe20000011414 */
[----:B------:R-:W-:Y:S01]  /*f150*/  IMAD.X R140, R78, 0x1, R94, P2 ;  /* 0x000000014e8c7824 */ /* 0x000fe200010e065e */
[----:B------:R-:W-:Y:S01]  /*f160*/  SHF.R.S32.HI R129, RZ, 0x1f, R18 ;  /* 0x0000001fff817819 */ /* 0x000fe20000011412 */
[----:B------:R3:W-:Y:S01]  /*f170*/  STL [R1+0xbbc], R141 ;  /* 0x000bbc8d01007387 */ /* 0x0007e20000100800 */
[----:B------:R-:W-:Y:S01]  /*f180*/  SHF.R.S32.HI R130, RZ, 0x1f, R17 ;  /* 0x0000001fff827819 */ /* 0x000fe20000011411 */
[----:B------:R-:W2:Y:S01]  /*f190*/  LDC R147, c[0x0][0x268] ;  /* 0x00009a00ff937b82 */ /* 0x000ea20000000800 */
[----:B------:R-:W-:Y:S01]  /*f1a0*/  SHF.R.S32.HI R131, RZ, 0x1f, R16 ;  /* 0x0000001fff837819 */ /* 0x000fe20000011410 */
[----:B------:R1:W-:Y:S01]  /*f1b0*/  STL [R1+0xb98], R140 ;  /* 0x000b988c01007387 */ /* 0x0003e20000100800 */
[----:B------:R-:W-:Y:S01]  /*f1c0*/  SHF.R.S32.HI R132, RZ, 0x1f, R15 ;  /* 0x0000001fff847819 */ /* 0x000fe2000001140f */
[----:B------:R-:W-:Y:S01]  /*f1d0*/  UIADD3.64 UR10, UR4, 0x9fe, URZ ;  /* 0x000009fe040a7897 */ /* 0x000fe2000fffe03f */
[CC--:B0-----:R-:W-:Y:S01]  /*f1e0*/  IADD3 R139, P2, R81.reuse, R97.reuse, RZ ;  /* 0x00000061518b7210 */ /* 0x0c1fe20007f5e0ff */
[----:B------:R-:W-:Y:S01]  /*f1f0*/  UMOV UR48, UR6 ;  /* 0x0000000600307c82 */ /* 0x000fe20008000000 */
[----:B------:R-:W-:Y:S01]  /*f200*/  SHF.R.S32.HI R133, RZ, 0x1f, R14 ;  /* 0x0000001fff857819 */ /* 0x000fe2000001140e */
[C---:B---3--:R-:W-:Y:S01]  /*f210*/  IMAD.X R141, R76.reuse, 0x1, R95, P6 ;  /* 0x000000014c8d7824 */ /* 0x048fe200030e065f */
[----:B------:R-:W-:Y:S01]  /*f220*/  SHF.R.S32.HI R134, RZ, 0x1f, R13 ;  /* 0x0000001fff867819 */ /* 0x000fe2000001140d */
[----:B------:R0:W-:Y:S01]  /*f230*/  STL [R1+0xbd4], R139 ;  /* 0x000bd48b01007387 */ /* 0x0001e20000100800 */
[----:B------:R-:W-:Y:S01]  /*f240*/  SHF.R.S32.HI R135, RZ, 0x1f, R12 ;  /* 0x0000001fff877819 */ /* 0x000fe2000001140c */
[----:B------:R-:W3:Y:S01]  /*f250*/  LDC R148, c[0x0][0x268] ;  /* 0x00009a00ff947b82 */ /* 0x000ee20000000800 */
[----:B-1----:R-:W-:Y:S01]  /*f260*/  IADD3 R140, P6, R81, R96, RZ ;  /* 0x00000060518c7210 */ /* 0x002fe20007fde0ff */
[----:B------:R1:W-:Y:S01]  /*f270*/  STL [R1+0xbb0], R141 ;  /* 0x000bb08d01007387 */ /* 0x0003e20000100800 */
[----:B------:R-:W-:Y:S01]  /*f280*/  SHF.R.S32.HI R136, RZ, 0x1f, R10 ;  /* 0x0000001fff887819 */ /* 0x000fe2000001140a */
[----:B------:R-:W-:Y:S01]  /*f290*/  UIADD3.64 UR54, UR48, 0x3fe, URZ ;  /* 0x000003fe30367897 */ /* 0x000fe2000fffe03f */
[----:B------:R-:W-:Y:S01]  /*f2a0*/  SHF.R.S32.HI R137, RZ, 0x1f, R9 ;  /* 0x0000001fff897819 */ /* 0x000fe20000011409 */
[----:B------:R5:W-:Y:S01]  /*f2b0*/  STL [R1+0xbdc], R140 ;  /* 0x000bdc8c01007387 */ /* 0x000be20000100800 */
[----:B------:R-:W-:Y:S01]  /*f2c0*/  SHF.R.S32.HI R4, RZ, 0x1f, R8 ;  /* 0x0000001fff047819 */ /* 0x000fe20000011408 */
[----:B0-----:R-:W-:Y:S01]  /*f2d0*/  IMAD.X R139, R76, 0x1, R94, P5 ;  /* 0x000000014c8b7824 */ /* 0x001fe200028e065e */
[----:B------:R-:W0:Y:S01]  /*f2e0*/  LDC R149, c[0x0][0x268] ;  /* 0x00009a00ff957b82 */ /* 0x000e220000000800 */
[----:B------:R-:W-:Y:S01]  /*f2f0*/  UIADD3.64 UR16, UR4, 0x7fe, URZ ;  /* 0x000007fe04107897 */ /* 0x000fe2000fffe03f */
[----:B-1----:R-:W-:-:S02]  /*f300*/  IADD3 R141, P5, R79, R97, RZ ;  /* 0x000000614f8d7210 */ /* 0x002fc40007fbe0ff */
[----:B------:R1:W-:Y:S01]  /*f310*/  STL [R1+0xbb8], R139 ;  /* 0x000bb88b01007387 */ /* 0x0003e20000100800 */
[----:B------:R-:W-:Y:S01]  /*f320*/  UIADD3.64 UR20, UR4, 0x800, URZ ;  /* 0x0000080004147897 */ /* 0x000fe2000fffe03f */
[----:B-----5:R-:W-:Y:S02]  /*f330*/  IMAD.X R140, R74, 0x1, R95, P2 ;  /* 0x000000014a8c7824 */ /* 0x020fe400010e065f */
[----:B------:R5:W-:Y:S01]  /*f340*/  STL [R1+0xbf4], R141 ;  /* 0x000bf48d01007387 */ /* 0x000be20000100800 */
[----:B------:R-:W0:Y:S01]  /*f350*/  LDC R150, c[0x0][0x268] ;  /* 0x00009a00ff967b82 */ /* 0x000e220000000800 */
[----:B------:R-:W-:Y:S02]  /*f360*/  UIADD3.64 UR24, UR4, 0x802, URZ ;  /* 0x0000080204187897 */ /* 0x000fe4000fffe03f */
[----:B------:R4:W-:Y:S01]  /*f370*/  STL [R1+0xbd0], R140 ;  /* 0x000bd08c01007387 */ /* 0x0009e20000100800 */
[----:B------:R-:W-:Y:S01]  /*f380*/  UIADD3.64 UR28, UR4, 0x804, URZ ;  /* 0x00000804041c7897 */ /* 0x000fe2000fffe03f */
[----:B-1----:R-:W-:Y:S01]  /*f390*/  IADD3 R139, P2, R79, R96, RZ ;  /* 0x000000604f8b7210 */ /* 0x002fe20007f5e0ff */
[----:B------:R-:W-:-:S02]  /*f3a0*/  UIADD3.64 UR32, UR4, 0xbfe, URZ ;  /* 0x00000bfe04207897 */ /* 0x000fc4000fffe03f */
[----:B------:R-:W1:Y:S01]  /*f3b0*/  LDC R151, c[0x0][0x268] ;  /* 0x00009a00ff977b82 */ /* 0x000e620000000800 */
[----:B-----5:R-:W-:Y:S01]  /*f3c0*/  IMAD.X R141, R74, 0x1, R94, P6 ;  /* 0x000000014a8d7824 */ /* 0x020fe200030e065e */
[----:B------:R5:W-:Y:S01]  /*f3d0*/  STL [R1+0xbfc], R139 ;  /* 0x000bfc8b01007387 */ /* 0x000be20000100800 */
[----:B------:R-:W-:Y:S01]  /*f3e0*/  UIADD3.64 UR36, UR4, 0xc00, URZ ;  /* 0x00000c0004247897 */ /* 0x000fe2000fffe03f */
[----:B----4-:R-:W-:Y:S02]  /*f3f0*/  IADD3 R140, P6, R77, R97, RZ ;  /* 0x000000614d8c7210 */ /* 0x010fe40007fde0ff */
[----:B------:R4:W-:Y:S01]  /*f400*/  STL [R1+0xbd8], R141 ;  /* 0x000bd88d01007387 */ /* 0x0009e20000100800 */
[----:B------:R-:W-:Y:S01]  /*f410*/  UIADD3.64 UR40, UR4, 0xc02, URZ ;  /* 0x00000c0204287897 */ /* 0x000fe2000fffe03f */
[----:B------:R-:W1:Y:S01]  /*f420*/  LDC R152, c[0x0][0x268] ;  /* 0x00009a00ff987b82 */ /* 0x000e620000000800 */
[----:B------:R-:W-:Y:S01]  /*f430*/  UIADD3.64 UR44, UR4, 0xc04, URZ ;  /* 0x00000c04042c7897 */ /* 0x000fe2000fffe03f */
[----:B------:R2:W-:Y:S01]  /*f440*/  STL [R1+0xc14], R140 ;  /* 0x000c148c01007387 */ /* 0x0005e20000100800 */
[----:B------:R-:W-:Y:S01]  /*f450*/  UIADD3.64 UR52, UR4, 0xe02, URZ ;  /* 0x00000e0204347897 */ /* 0x000fe2000fffe03f */
[----:B-----5:R-:W-:Y:S01]  /*f460*/  IMAD.X R139, R72, 0x1, R95, P5 ;  /* 0x00000001488b7824 */ /* 0x020fe200028e065f */
[----:B------:R-:W-:-:S02]  /*f470*/  UIADD3.64 UR56, UR4, 0xe04, URZ ;  /* 0x00000e0404387897 */ /* 0x000fc4000fffe03f */
[----:B------:R-:W-:Y:S01]  /*f480*/  UIADD3.64 UR26, UR6, 0x402, URZ ;  /* 0x00000402061a7897 */ /* 0x000fe2000fffe03f */
[----:B----4-:R-:W-:Y:S01]  /*f490*/  IADD3 R141, P5, R77, R96, RZ ;  /* 0x000000604d8d7210 */ /* 0x010fe20007fbe0ff */
[----:B------:R4:W-:Y:S01]  /*f4a0*/  STL [R1+0xbf0], R139 ;  /* 0x000bf08b01007387 */ /* 0x0009e20000100800 */
[----:B------:R-:W5:Y:S01]  /*f4b0*/  LDC R153, c[0x0][0x268] ;  /* 0x00009a00ff997b82 */ /* 0x000f620000000800 */
[----:B------:R-:W-:Y:S01]  /*f4c0*/  UIADD3.64 UR30, UR6, 0x404, URZ ;  /* 0x00000404061e7897 */ /* 0x000fe2000fffe03f */
[----:B--2---:R-:W-:Y:S01]  /*f4d0*/  IMAD.X R140, R72, 0x1, R94, P2 ;  /* 0x00000001488c7824 */ /* 0x004fe200010e065e */
[----:B------:R2:W-:Y:S01]  /*f4e0*/  STL [R1+0xc1c], R141 ;  /* 0x000c1c8d01007387 */ /* 0x0005e20000100800 */
[----:B------:R-:W-:Y:S02]  /*f4f0*/  UIADD3.64 UR34, UR6, 0x5fe, URZ ;  /* 0x000005fe06227897 */ /* 0x000fe4000fffe03f */
[----:B------:R-:W-:Y:S01]  /*f500*/  UIADD3.64 UR38, UR6, 0x600, URZ ;  /* 0x0000060006267897 */ /* 0x000fe2000fffe03f */
[----:B------:R3:W-:Y:S01]  /*f510*/  STL [R1+0xbf8], R140 ;  /* 0x000bf88c01007387 */ /* 0x0007e20000100800 */
[----:B------:R-:W5:Y:S01]  /*f520*/  LDC R154, c[0x0][0x268] ;  /* 0x00009a00ff9a7b82 */ /* 0x000f620000000800 */
[----:B----4-:R-:W-:Y:S01]  /*f530*/  IADD3 R139, P2, R75, R97, RZ ;  /* 0x000000614b8b7210 */ /* 0x010fe20007f5e0ff */
[----:B------:R-:W-:-:S02]  /*f540*/  UIADD3.64 UR42, UR6, 0x602, URZ ;  /* 0x00000602062a7897 */ /* 0x000fc4000fffe03f */
[----:B------:R-:W-:Y:S01]  /*f550*/  UIADD3.64 UR46, UR6, 0x604, URZ ;  /* 0x00000604062e7897 */ /* 0x000fe2000fffe03f */
[C---:B--2---:R-:W-:Y:S01]  /*f560*/  IMAD.X R141, R70.reuse, 0x1, R95, P6 ;  /* 0x00000001468d7824 */ /* 0x044fe200030e065f */
[----:B------:R2:W-:Y:S02]  /*f570*/  STL [R1+0xc34], R139 ;  /* 0x000c348b01007387 */ /* 0x0005e40000100800 */
[----:B------:R-:W4:Y:S01]  /*f580*/  LDC R155, c[0x0][0x268] ;  /* 0x00009a00ff9b7b82 */ /* 0x000f220000000800 */
[----:B---3--:R-:W-:Y:S01]  /*f590*/  IADD3 R140, P6, R75, R96, RZ ;  /* 0x000000604b8c7210 */ /* 0x008fe20007fde0ff */
[----:B------:R3:W-:Y:S04]  /*f5a0*/  STL [R1+0xc10], R141 ;  /* 0x000c108d01007387 */ /* 0x0007e80000100800 */
[----:B------:R0:W-:Y:S01]  /*f5b0*/  STL [R1+0xc3c], R140 ;  /* 0x000c3c8c01007387 */ /* 0x0001e20000100800 */
[----:B--2---:R-:W-:Y:S01]  /*f5c0*/  IMAD.X R139, R70, 0x1, R94, P5 ;  /* 0x00000001468b7824 */ /* 0x004fe200028e065e */
[----:B------:R-:W2:Y:S01]  /*f5d0*/  LDC R156, c[0x0][0x268] ;  /* 0x00009a00ff9c7b82 */ /* 0x000ea20000000800 */
[----:B---3--:R-:W-:-:S03]  /*f5e0*/  IADD3 R141, P5, R73, R97, RZ ;  /* 0x00000061498d7210 */ /* 0x008fc60007fbe0ff */
[----:B------:R3:W-:Y:S01]  /*f5f0*/  STL [R1+0xc18], R139 ;  /* 0x000c188b01007387 */ /* 0x0007e20000100800 */
[----:B0-----:R-:W-:-:S03]  /*f600*/  IMAD.X R140, R68, 0x1, R95, P2 ;  /* 0x00000001448c7824 */ /* 0x001fc600010e065f */
[----:B------:R0:W-:Y:S01]  /*f610*/  STL [R1+0xc54], R141 ;  /* 0x000c548d01007387 */ /* 0x0001e20000100800 */
[----:B------:R-:W2:Y:S03]  /*f620*/  LDC R157, c[0x0][0x268] ;  /* 0x00009a00ff9d7b82 */ /* 0x000ea60000000800 */
[----:B------:R1:W-:Y:S01]  /*f630*/  STL [R1+0xc30], R140 ;  /* 0x000c308c01007387 */ /* 0x0003e20000100800 */
[----:B---3--:R-:W-:-:S04]  /*f640*/  IADD3 R139, P2, R73, R96, RZ ;  /* 0x00000060498b7210 */ /* 0x008fc80007f5e0ff */
[----:B------:R-:W3:Y:S01]  /*f650*/  LDC R158, c[0x0][0x268] ;  /* 0x00009a00ff9e7b82 */ /* 0x000ee20000000800 */
[----:B0-----:R-:W-:Y:S01]  /*f660*/  IMAD.X R141, R68, 0x1, R94, P6 ;  /* 0x00000001448d7824 */ /* 0x001fe200030e065e */
[----:B------:R0:W-:Y:S01]  /*f670*/  STL [R1+0xc5c], R139 ;  /* 0x000c5c8b01007387 */ /* 0x0001e20000100800 */
[----:B-1----:R-:W-:-:S03]  /*f680*/  IADD3 R140, P6, R71, R97, RZ ;  /* 0x00000061478c7210 */ /* 0x002fc60007fde0ff */
[----:B------:R1:W-:Y:S02]  /*f690*/  STL [R1+0xc38], R141 ;  /* 0x000c388d01007387 */ /* 0x0003e40000100800 */
[----:B------:R-:W3:Y:S02]  /*f6a0*/  LDC R159, c[0x0][0x268] ;  /* 0x00009a00ff9f7b82 */ /* 0x000ee40000000800 */
[----:B------:R5:W-:Y:S01]  /*f6b0*/  STL [R1+0xc74], R140 ;  /* 0x000c748c01007387 */ /* 0x000be20000100800 */
[----:B0-----:R-:W-:Y:S01]  /*f6c0*/  IMAD.X R139, R66, 0x1, R95, P5 ;  /* 0x00000001428b7824 */ /* 0x001fe200028e065f */
[----:B-1----:R-:W-:-:S04]  /*f6d0*/  IADD3 R141, P5, R71, R96, RZ ;  /* 0x00000060478d7210 */ /* 0x002fc80007fbe0ff */
[----:B------:R0:W-:Y:S01]  /*f6e0*/  STL [R1+0xc50], R139 ;  /* 0x000c508b01007387 */ /* 0x0001e20000100800 */
[----:B------:R-:W1:Y:S01]  /*f6f0*/  LDC R160, c[0x0][0x268] ;  /* 0x00009a00ffa07b82 */ /* 0x000e620000000800 */
[----:B-----5:R-:W-:Y:S02]  /*f700*/  IMAD.X R140, R66, 0x1, R94, P2 ;  /* 0x00000001428c7824 */ /* 0x020fe400010e065e */
[----:B------:R5:W-:Y:S04]  /*f710*/  STL [R1+0xc7c], R141 ;  /* 0x000c7c8d01007387 */ /* 0x000be80000100800 */
[----:B------:R4:W-:Y:S01]  /*f720*/  STL [R1+0xc58], R140 ;  /* 0x000c588c01007387 */ /* 0x0009e20000100800 */
[----:B------:R-:W1:Y:S01]  /*f730*/  LDC R161, c[0x0][0x268] ;  /* 0x00009a00ffa17b82 */ /* 0x000e620000000800 */
[----:B0-----:R-:W-:Y:S01]  /*f740*/  IADD3 R139, P2, R69, R97, RZ ;  /* 0x00000061458b7210 */ /* 0x001fe20007f5e0ff */
[----:B-----5:R-:W-:-:S04]  /*f750*/  IMAD.X R141, R64, 0x1, R95, P6 ;  /* 0x00000001408d7824 */ /* 0x020fc800030e065f */
[----:B------:R0:W-:Y:S02]  /*f760*/  STL [R1+0xc94], R139 ;  /* 0x000c948b01007387 */ /* 0x0001e40000100800 */
[----:B------:R-:W5:Y:S01]  /*f770*/  LDC R162, c[0x0][0x268] ;  /* 0x00009a00ffa27b82 */ /* 0x000f620000000800 */
[----:B----4-:R-:W-:Y:S01]  /*f780*/  IADD3 R140, P6, R69, R96, RZ ;  /* 0x00000060458c7210 */ /* 0x010fe20007fde0ff */
[----:B------:R4:W-:Y:S04]  /*f790*/  STL [R1+0xc70], R141 ;  /* 0x000c708d01007387 */ /* 0x0009e80000100800 */
[----:B------:R2:W-:Y:S01]  /*f7a0*/  STL [R1+0xc9c], R140 ;  /* 0x000c9c8c01007387 */ /* 0x0005e20000100800 */
[----:B0-----:R-:W-:Y:S01]  /*f7b0*/  IMAD.X R139, R64, 0x1, R94, P5 ;  /* 0x00000001408b7824 */ /* 0x001fe200028e065e */
[----:B------:R-:W0:Y:S01]  /*f7c0*/  LDC R163, c[0x0][0x268] ;  /* 0x00009a00ffa37b82 */ /* 0x000e220000000800 */
[----:B----4-:R-:W-:-:S03]  /*f7d0*/  IADD3 R141, P5, R67, R97, RZ ;  /* 0x00000061438d7210 */ /* 0x010fc60007fbe0ff */
[----:B------:R4:W-:Y:S01]  /*f7e0*/  STL [R1+0xc78], R139 ;  /* 0x000c788b01007387 */ /* 0x0009e20000100800 */
[----:B--2---:R-:W-:-:S03]  /*f7f0*/  IMAD.X R140, R62, 0x1, R95, P2 ;  /* 0x000000013e8c7824 */ /* 0x004fc600010e065f */
[----:B------:R2:W-:Y:S01]  /*f800*/  STL [R1+0xcb4], R141 ;  /* 0x000cb48d01007387 */ /* 0x0005e20000100800 */
[----:B------:R-:W0:Y:S03]  /*f810*/  LDC R164, c[0x0][0x268] ;  /* 0x00009a00ffa47b82 */ /* 0x000e260000000800 */
[----:B------:R3:W-:Y:S01]  /*f820*/  STL [R1+0xc90], R140 ;  /* 0x000c908c01007387 */ /* 0x0007e20000100800 */
[----:B----4-:R-:W-:-:S04]  /*f830*/  IADD3 R139, P2, R67, R96, RZ ;  /* 0x00000060438b7210 */ /* 0x010fc80007f5e0ff */
[----:B------:R-:W4:Y:S01]  /*f840*/  LDC R165, c[0x0][0x268] ;  /* 0x00009a00ffa57b82 */ /* 0x000f220000000800 */
[----:B--2---:R-:W-:Y:S01]  /*f850*/  IMAD.X R141, R62, 0x1, R94, P6 ;  /* 0x000000013e8d7824 */ /* 0x004fe200030e065e */
[----:B------:R2:W-:Y:S01]  /*f860*/  STL [R1+0xcbc], R139 ;  /* 0x000cbc8b01007387 */ /* 0x0005e20000100800 */
[----:B---3--:R-:W-:-:S03]  /*f870*/  IADD3 R140, P6, R65, R97, RZ ;  /* 0x00000061418c7210 */ /* 0x008fc60007fde0ff */
[----:B------:R3:W-:Y:S02]  /*f880*/  STL [R1+0xc98], R141 ;  /* 0x000c988d01007387 */ /* 0x0007e40000100800 */
[----:B------:R-:W4:Y:S02]  /*f890*/  LDC R166, c[0x0][0x268] ;  /* 0x00009a00ffa67b82 */ /* 0x000f240000000800 */
[----:B------:R1:W-:Y:S01]  /*f8a0*/  STL [R1+0xcd4], R140 ;  /* 0x000cd48c01007387 */ /* 0x0003e20000100800 */
[----:B--2---:R-:W-:Y:S01]  /*f8b0*/  IMAD.X R139, R60, 0x1, R95, P5 ;  /* 0x000000013c8b7824 */ /* 0x004fe200028e065f */
[----:B---3--:R-:W-:-:S04]  /*f8c0*/  IADD3 R141, P5, R65, R96, RZ ;  /* 0x00000060418d7210 */ /* 0x008fc80007fbe0ff */
[----:B------:R2:W-:Y:S01]  /*f8d0*/  STL [R1+0xcb0], R139 ;  /* 0x000cb08b01007387 */ /* 0x0005e20000100800 */
[----:B------:R-:W3:Y:S01]  /*f8e0*/  LDC R167, c[0x0][0x268] ;  /* 0x00009a00ffa77b82 */ /* 0x000ee20000000800 */
[----:B-1----:R-:W-:Y:S02]  /*f8f0*/  IMAD.X R140, R60, 0x1, R94, P2 ;  /* 0x000000013c8c7824 */ /* 0x002fe400010e065e */
[----:B------:R1:W-:Y:S04]  /*f900*/  STL [R1+0xcdc], R141 ;  /* 0x000cdc8d01007387 */ /* 0x0003e80000100800 */
[----:B------:R5:W-:Y:S01]  /*f910*/  STL [R1+0xcb8], R140 ;  /* 0x000cb88c01007387 */ /* 0x000be20000100800 */
[----:B------:R-:W3:Y:S01]  /*f920*/  LDC R168, c[0x0][0x268] ;  /* 0x00009a00ffa87b82 */ /* 0x000ee20000000800 */
[----:B--2---:R-:W-:Y:S01]  /*f930*/  IADD3 R139, P2, R63, R97, RZ ;  /* 0x000000613f8b7210 */ /* 0x004fe20007f5e0ff */
[----:B-1----:R-:W-:-:S04]  /*f940*/  IMAD.X R141, R58, 0x1, R95, P6 ;  /* 0x000000013a8d7824 */ /* 0x002fc800030e065f */
[----:B------:R1:W-:Y:S02]  /*f950*/  STL [R1+0xcf4], R139 ;  /* 0x000cf48b01007387 */ /* 0x0003e40000100800 */
[----:B------:R-:W2:Y:S01]  /*f960*/  LDC R169, c[0x0][0x268] ;  /* 0x00009a00ffa97b82 */ /* 0x000ea20000000800 */
[----:B-----5:R-:W-:Y:S01]  /*f970*/  IADD3 R140, P6, R63, R96, RZ ;  /* 0x000000603f8c7210 */ /* 0x020fe20007fde0ff */
[----:B------:R5:W-:Y:S04]  /*f980*/  STL [R1+0xcd0], R141 ;  /* 0x000cd08d01007387 */ /* 0x000be80000100800 */
[----:B------:R0:W-:Y:S01]  /*f990*/  STL [R1+0xcfc], R140 ;  /* 0x000cfc8c01007387 */ /* 0x0001e20000100800 */
[----:B-1----:R-:W-:Y:S01]  /*f9a0*/  IMAD.X R139, R58, 0x1, R94, P5 ;  /* 0x000000013a8b7824 */ /* 0x002fe200028e065e */
[----:B------:R-:W1:Y:S01]  /*f9b0*/  LDC R170, c[0x0][0x268] ;  /* 0x00009a00ffaa7b82 */ /* 0x000e620000000800 */
[----:B-----5:R-:W-:-:S03]  /*f9c0*/  IADD3 R141, P5, R61, R97, RZ ;  /* 0x000000613d8d7210 */ /* 0x020fc60007fbe0ff */
[----:B------:R5:W-:Y:S01]  /*f9d0*/  STL [R1+0xcd8], R139 ;  /* 0x000cd88b01007387 */ /* 0x000be20000100800 */
[----:B0-----:R-:W-:-:S03]  /*f9e0*/  IMAD.X R140, R56, 0x1, R95, P2 ;  /* 0x00000001388c7824 */ /* 0x001fc600010e065f */
[----:B------:R0:W-:Y:S01]  /*f9f0*/  STL [R1+0xd14], R141 ;  /* 0x000d148d01007387 */ /* 0x0001e20000100800 */
[----:B------:R-:W1:Y:S03]  /*fa00*/  LDC R171, c[0x0][0x268] ;  /* 0x00009a00ffab7b82 */ /* 0x000e660000000800 */
[----:B------:R4:W-:Y:S01]  /*fa10*/  STL [R1+0xcf0], R140 ;  /* 0x000cf08c01007387 */ /* 0x0009e20000100800 */
[----:B-----5:R-:W-:-:S04]  /*fa20*/  IADD3 R139, P2, R61, R96, RZ ;  /* 0x000000603d8b7210 */ /* 0x020fc80007f5e0ff */
[----:B------:R-:W5:Y:S01]  /*fa30*/  LDC R172, c[0x0][0x268] ;  /* 0x00009a00ffac7b82 */ /* 0x000f620000000800 */
[----:B0-----:R-:W-:Y:S01]  /*fa40*/  IMAD.X R141, R56, 0x1, R94, P6 ;  /* 0x00000001388d7824 */ /* 0x001fe200030e065e */
[----:B------:R0:W-:Y:S01]  /*fa50*/  STL [R1+0xd1c], R139 ;  /* 0x000d1c8b01007387 */ /* 0x0001e20000100800 */
[----:B----4-:R-:W-:-:S03]  /*fa60*/  IADD3 R140, P6, R59, R97, RZ ;  /* 0x000000613b8c7210 */ /* 0x010fc60007fde0ff */
[----:B------:R4:W-:Y:S02]  /*fa70*/  STL [R1+0xcf8], R141 ;  /* 0x000cf88d01007387 */ /* 0x0009e40000100800 */
[----:B------:R-:W5:Y:S02]  /*fa80*/  LDC R173, c[0x0][0x268] ;  /* 0x00009a00ffad7b82 */ /* 0x000f640000000800 */
[----:B------:R3:W-:Y:S01]  /*fa90*/  STL [R1+0xd34], R140 ;  /* 0x000d348c01007387 */ /* 0x0007e20000100800 */
[----:B0-----:R-:W-:Y:S01]  /*faa0*/  IMAD.X R139, R54, 0x1, R95, P5 ;  /* 0x00000001368b7824 */ /* 0x001fe200028e065f */
[----:B----4-:R-:W-:-:S04]  /*fab0*/  IADD3 R141, P5, R59, R96, RZ ;  /* 0x000000603b8d7210 */ /* 0x010fc80007fbe0ff */
[----:B------:R0:W-:Y:S01]  /*fac0*/  STL [R1+0xd10], R139 ;  /* 0x000d108b01007387 */ /* 0x0001e20000100800 */
[----:B------:R-:W4:Y:S01]  /*fad0*/  LDC R174, c[0x0][0x268] ;  /* 0x00009a00ffae7b82 */ /* 0x000f220000000800 */
[----:B---3--:R-:W-:Y:S02]  /*fae0*/  IMAD.X R140, R54, 0x1, R94, P2 ;  /* 0x00000001368c7824 */ /* 0x008fe400010e065e */
[----:B------:R3:W-:Y:S04]  /*faf0*/  STL [R1+0xd3c], R141 ;  /* 0x000d3c8d01007387 */ /* 0x0007e80000100800 */
[----:B------:R2:W-:Y:S01]  /*fb00*/  STL [R1+0xd18], R140 ;  /* 0x000d188c01007387 */ /* 0x0005e20000100800 */
[----:B------:R-:W4:Y:S01]  /*fb10*/  LDC R175, c[0x0][0x268] ;  /* 0x00009a00ffaf7b82 */ /* 0x000f220000000800 */
[----:B0-----:R-:W-:Y:S01]  /*fb20*/  IADD3 R139, P2, R57, R97, RZ ;  /* 0x00000061398b7210 */ /* 0x001fe20007f5e0ff */
[----:B---3--:R-:W-:-:S04]  /*fb30*/  IMAD.X R141, R52, 0x1, R95, P6 ;  /* 0x00000001348d7824 */ /* 0x008fc800030e065f */
[----:B------:R0:W-:Y:S02]  /*fb40*/  STL [R1+0x1540], R139 ;  /* 0x0015408b01007387 */ /* 0x0001e40000100800 */
[----:B------:R-:W3:Y:S01]  /*fb50*/  LDC R176, c[0x0][0x268] ;  /* 0x00009a00ffb07b82 */ /* 0x000ee20000000800 */
[----:B--2---:R-:W-:Y:S01]  /*fb60*/  IADD3 R140, P6, R57, R96, RZ ;  /* 0x00000060398c7210 */ /* 0x004fe20007fde0ff */
[----:B------:R2:W-:Y:S04]  /*fb70*/  STL [R1+0xd30], R141 ;  /* 0x000d308d01007387 */ /* 0x0005e80000100800 */
[----:B------:R1:W-:Y:S01]  /*fb80*/  STL [R1+0x1548], R140 ;  /* 0x0015488c01007387 */ /* 0x0003e20000100800 */
[----:B0-----:R-:W-:Y:S01]  /*fb90*/  IMAD.X R139, R52, 0x1, R94, P5 ;  /* 0x00000001348b7824 */ /* 0x001fe200028e065e */
[----:B------:R-:W0:Y:S01]  /*fba0*/  LDC R177, c[0x0][0x268] ;  /* 0x00009a00ffb17b82 */ /* 0x000e220000000800 */
[----:B--2---:R-:W-:-:S03]  /*fbb0*/  IADD3 R141, P5, R55, R97, RZ ;  /* 0x00000061378d7210 */ /* 0x004fc60007fbe0ff */
[----:B------:R2:W-:Y:S01]  /*fbc0*/  STL [R1+0xd38], R139 ;  /* 0x000d388b01007387 */ /* 0x0005e20000100800 */
[----:B-1----:R-:W-:-:S03]  /*fbd0*/  IMAD.X R140, R50, 0x1, R95, P2 ;  /* 0x00000001328c7824 */ /* 0x002fc600010e065f */
[----:B------:R1:W-:Y:S01]  /*fbe0*/  STL [R1+0x1560], R141 ;  /* 0x0015608d01007387 */ /* 0x0003e20000100800 */
[----:B------:R-:W0:Y:S03]  /*fbf0*/  LDC R178, c[0x0][0x268] ;  /* 0x00009a00ffb27b82 */ /* 0x000e260000000800 */
[----:B------:R5:W-:Y:S01]  /*fc00*/  STL [R1+0x153c], R140 ;  /* 0x00153c8c01007387 */ /* 0x000be20000100800 */
[----:B--2---:R-:W-:-:S04]  /*fc10*/  IADD3 R139, P2, R55, R96, RZ ;  /* 0x00000060378b7210 */ /* 0x004fc80007f5e0ff */
[----:B------:R-:W2:Y:S01]  /*fc20*/  LDC R179, c[0x0][0x268] ;  /* 0x00009a00ffb37b82 */ /* 0x000ea20000000800 */
[----:B-1----:R-:W-:Y:S01]  /*fc30*/  IMAD.X R141, R50, 0x1, R94, P6 ;  /* 0x00000001328d7824 */ /* 0x002fe200030e065e */
[----:B------:R1:W-:Y:S01]  /*fc40*/  STL [R1+0x1568], R139 ;  /* 0x0015688b01007387 */ /* 0x0003e20000100800 */
[----:B-----5:R-:W-:-:S03]  /*fc50*/  IADD3 R140, P6, R53, R97, RZ ;  /* 0x00000061358c7210 */ /* 0x020fc60007fde0ff */
[----:B------:R5:W-:Y:S02]  /*fc60*/  STL [R1+0x1544], R141 ;  /* 0x0015448d01007387 */ /* 0x000be40000100800 */
[----:B------:R-:W2:Y:S02]  /*fc70*/  LDC R180, c[0x0][0x268] ;  /* 0x00009a00ffb47b82 */ /* 0x000ea40000000800 */
[----:B------:R4:W-:Y:S01]  /*fc80*/  STL [R1+0x1580], R140 ;  /* 0x0015808c01007387 */ /* 0x0009e20000100800 */
[----:B-1----:R-:W-:Y:S01]  /*fc90*/  IMAD.X R139, R48, 0x1, R95, P5 ;  /* 0x00000001308b7824 */ /* 0x002fe200028e065f */
[----:B-----5:R-:W-:-:S04]  /*fca0*/  IADD3 R141, P5, R53, R96, RZ ;  /* 0x00000060358d7210 */ /* 0x020fc80007fbe0ff */
[----:B------:R1:W-:Y:S01]  /*fcb0*/  STL [R1+0x155c], R139 ;  /* 0x00155c8b01007387 */ /* 0x0003e20000100800 */
[----:B------:R-:W5:Y:S01]  /*fcc0*/  LDC R181, c[0x0][0x268] ;  /* 0x00009a00ffb57b82 */ /* 0x000f620000000800 */
[----:B----4-:R-:W-:Y:S02]  /*fcd0*/  IMAD.X R140, R48, 0x1, R94, P2 ;  /* 0x00000001308c7824 */ /* 0x010fe400010e065e */
[----:B------:R4:W-:Y:S04]  /*fce0*/  STL [R1+0x1588], R141 ;  /* 0x0015888d01007387 */ /* 0x0009e80000100800 */
[----:B------:R3:W-:Y:S01]  /*fcf0*/  STL [R1+0x1564], R140 ;  /* 0x0015648c01007387 */ /* 0x0007e20000100800 */
[----:B------:R-:W5:Y:S01]  /*fd00*/  LDC R183, c[0x0][0x268] ;  /* 0x00009a00ffb77b82 */ /* 0x000f620000000800 */
[----:B-1----:R-:W-:Y:S01]  /*fd10*/  IADD3 R139, P2, R51, R97, RZ ;  /* 0x00000061338b7210 */ /* 0x002fe20007f5e0ff */
[----:B----4-:R-:W-:-:S04]  /*fd20*/  IMAD.X R141, R98, 0x1, R95, P6 ;  /* 0x00000001628d7824 */ /* 0x010fc800030e065f */
[----:B------:R1:W-:Y:S02]  /*fd30*/  STL [R1+0x15a0], R139 ;  /* 0x0015a08b01007387 */ /* 0x0003e40000100800 */
[----:B------:R-:W4:Y:S01]  /*fd40*/  LDC R184, c[0x0][0x268] ;  /* 0x00009a00ffb87b82 */ /* 0x000f220000000800 */
[----:B---3--:R-:W-:Y:S01]  /*fd50*/  IADD3 R140, P6, R51, R96, RZ ;  /* 0x00000060338c7210 */ /* 0x008fe20007fde0ff */
[----:B------:R3:W-:Y:S04]  /*fd60*/  STL [R1+0x157c], R141 ;  /* 0x00157c8d01007387 */ /* 0x0007e80000100800 */
[----:B------:R0:W-:Y:S01]  /*fd70*/  STL [R1+0x15a8], R140 ;  /* 0x0015a88c01007387 */ /* 0x0001e20000100800 */
[----:B-1----:R-:W-:Y:S01]  /*fd80*/  IMAD.X R139, R98, 0x1, R94, P5 ;  /* 0x00000001628b7824 */ /* 0x002fe200028e065e */
[----:B------:R-:W1:Y:S01]  /*fd90*/  LDC R185, c[0x0][0x268] ;  /* 0x00009a00ffb97b82 */ /* 0x000e620000000800 */
[----:B---3--:R-:W-:-:S03]  /*fda0*/  IADD3 R141, P5, R49, R97, RZ ;  /* 0x00000061318d7210 */ /* 0x008fc60007fbe0ff */
[----:B------:R3:W-:Y:S01]  /*fdb0*/  STL [R1+0x1584], R139 ;  /* 0x0015848b01007387 */ /* 0x0007e20000100800 */
[----:B0-----:R-:W-:-:S03]  /*fdc0*/  IMAD.X R140, R99, 0x1, R95, P2 ;  /* 0x00000001638c7824 */ /* 0x001fc600010e065f */
[----:B------:R0:W-:Y:S01]  /*fdd0*/  STL [R1+0x15c0], R141 ;  /* 0x0015c08d01007387 */ /* 0x0001e20000100800 */
[----:B------:R-:W1:Y:S03]  /*fde0*/  LDC R186, c[0x0][0x268] ;  /* 0x00009a00ffba7b82 */ /* 0x000e660000000800 */
[----:B------:R2:W-:Y:S01]  /*fdf0*/  STL [R1+0x159c], R140 ;  /* 0x00159c8c01007387 */ /* 0x0005e20000100800 */
[----:B---3--:R-:W-:-:S04]  /*fe00*/  IADD3 R139, P2, R49, R96, RZ ;  /* 0x00000060318b7210 */ /* 0x008fc80007f5e0ff */
[----:B------:R-:W3:Y:S01]  /*fe10*/  LDC R187, c[0x0][0x268] ;  /* 0x00009a00ffbb7b82 */ /* 0x000ee20000000800 */
[----:B0-----:R-:W-:Y:S01]  /*fe20*/  IMAD.X R141, R99, 0x1, R94, P6 ;  /* 0x00000001638d7824 */ /* 0x001fe200030e065e */
[----:B------:R0:W-:Y:S01]  /*fe30*/  STL [R1+0x15c8], R139 ;  /* 0x0015c88b01007387 */ /* 0x0001e20000100800 */
[----:B--2---:R-:W-:-:S03]  /*fe40*/  IADD3 R140, P6, R47, R97, RZ ;  /* 0x000000612f8c7210 */ /* 0x004fc60007fde0ff */
[----:B------:R2:W-:Y:S02]  /*fe50*/  STL [R1+0x15a4], R141 ;  /* 0x0015a48d01007387 */ /* 0x0005e40000100800 */
[----:B------:R-:W3:Y:S02]  /*fe60*/  LDC R188, c[0x0][0x268] ;  /* 0x00009a00ffbc7b82 */ /* 0x000ee40000000800 */
[----:B------:R5:W-:Y:S01]  /*fe70*/  STL [R1+0x15e0], R140 ;  /* 0x0015e08c01007387 */ /* 0x000be20000100800 */
[----:B0-----:R-:W-:Y:S01]  /*fe80*/  IMAD.X R139, R100, 0x1, R95, P5 ;  /* 0x00000001648b7824 */ /* 0x001fe200028e065f */
[----:B--2---:R-:W-:-:S04]  /*fe90*/  IADD3 R141, P5, R47, R96, RZ ;  /* 0x000000602f8d7210 */ /* 0x004fc80007fbe0ff */
[----:B------:R0:W-:Y:S01]  /*fea0*/  STL [R1+0x15bc], R139 ;  /* 0x0015bc8b01007387 */ /* 0x0001e20000100800 */
[----:B------:R-:W2:Y:S01]  /*feb0*/  LDC R189, c[0x0][0x268] ;  /* 0x00009a00ffbd7b82 */ /* 0x000ea20000000800 */
[----:B-----5:R-:W-:Y:S02]  /*fec0*/  IMAD.X R140, R100, 0x1, R94, P2 ;  /* 0x00000001648c7824 */ /* 0x020fe400010e065e */
[----:B------:R5:W-:Y:S04]  /*fed0*/  STL [R1+0x15e8], R141 ;  /* 0x0015e88d01007387 */ /* 0x000be80000100800 */
[----:B------:R4:W-:Y:S01]  /*fee0*/  STL [R1+0x15c4], R140 ;  /* 0x0015c48c01007387 */ /* 0x0009e20000100800 */
[----:B------:R-:W2:Y:S01]  /*fef0*/  LDC R190, c[0x0][0x268] ;  /* 0x00009a00ffbe7b82 */ /* 0x000ea20000000800 */
        /* <DEDUP_REMOVED lines=11> */
[----:B-1----:R-:W-:-:S03]  /*ffb0*/  IMAD.X R140, R102, 0x1, R95, P2 ;  /* 0x00000001668c7824 */ /* 0x002fc600010e065f */
[----:B------:R1:W-:Y:S01]  /*ffc0*/  STL [R1+0x1768], R141 ;  /* 0x0017688d01007387 */ /* 0x0003e20000100800 */
[----:B------:R-:W0:Y:S03]  /*ffd0*/  LDC R193, c[0x0][0x268] ;  /* 0x00009a00ffc17b82 */ /* 0x000e260000000800 */
[----:B------:R3:W-:Y:S01]  /*ffe0*/  STL [R1+0x174c], R140 ;  /* 0x00174c8c01007387 */ /* 0x0007e20000100800 */
[----:B----4-:R-:W-:-:S04]  /*fff0*/  IADD3 R139, P2, R45, R96, RZ ;  /* 0x000000602d8b7210 */ /* 0x010fc80007f5e0ff */
[----:B------:R-:W4:Y:S01]  /*10000*/  LDC R194, c[0x0][0x268] ;  /* 0x00009a00ffc27b82 */ /* 0x000f220000000800 */
[----:B-1----:R-:W-:Y:S01]  /*10010*/  IMAD.X R141, R102, 0x1, R94, P6 ;  /* 0x00000001668d7824 */ /* 0x002fe200030e065e */
[----:B------:R1:W-:Y:S01]  /*10020*/  STL [R1+0x1770], R139 ;  /* 0x0017708b01007387 */ /* 0x0003e20000100800 */
[----:B---3--:R-:W-:-:S03]  /*10030*/  IADD3 R140, P6, R44, R97, RZ ;  /* 0x000000612c8c7210 */ /* 0x008fc60007fde0ff */
[----:B------:R3:W-:Y:S02]  /*10040*/  STL [R1+0x1754], R141 ;  /* 0x0017548d01007387 */ /* 0x0007e40000100800 */
[----:B------:R-:W4:Y:S02]  /*10050*/  LDC R195, c[0x0][0x268] ;  /* 0x00009a00ffc37b82 */ /* 0x000f240000000800 */
[----:B------:R2:W-:Y:S01]  /*10060*/  STL [R1+0x1780], R140 ;  /* 0x0017808c01007387 */ /* 0x0005e20000100800 */
[----:B-1----:R-:W-:Y:S01]  /*10070*/  IMAD.X R139, R103, 0x1, R95, P5 ;  /* 0x00000001678b7824 */ /* 0x002fe200028e065f */
[----:B---3--:R-:W-:-:S04]  /*10080*/  IADD3 R141, P5, R44, R96, RZ ;  /* 0x000000602c8d7210 */ /* 0x008fc80007fbe0ff */
[----:B------:R1:W-:Y:S01]  /*10090*/  STL [R1+0x1764], R139 ;  /* 0x0017648b01007387 */ /* 0x0003e20000100800 */
[----:B------:R-:W3:Y:S01]  /*100a0*/  LDC R196, c[0x0][0x268] ;  /* 0x00009a00ffc47b82 */ /* 0x000ee20000000800 */
[----:B--2---:R-:W-:Y:S02]  /*100b0*/  IMAD.X R140, R103, 0x1, R94, P2 ;  /* 0x00000001678c7824 */ /* 0x004fe400010e065e */
[----:B------:R2:W-:Y:S04]  /*100c0*/  STL [R1+0x1788], R141 ;  /* 0x0017888d01007387 */ /* 0x0005e80000100800 */
[----:B------:R5:W-:Y:S01]  /*100d0*/  STL [R1+0x176c], R140 ;  /* 0x00176c8c01007387 */ /* 0x000be20000100800 */
[----:B------:R-:W3:Y:S01]  /*100e0*/  LDC R197, c[0x0][0x268] ;  /* 0x00009a00ffc57b82 */ /* 0x000ee20000000800 */
[----:B-1----:R-:W-:Y:S01]  /*100f0*/  IADD3 R139, P2, R43, R97, RZ ;  /* 0x000000612b8b7210 */ /* 0x002fe20007f5e0ff */
[----:B--2---:R-:W-:-:S04]  /*10100*/  IMAD.X R141, R104, 0x1, R95, P6 ;  /* 0x00000001688d7824 */ /* 0x004fc800030e065f */
        /* <DEDUP_REMOVED lines=241> */
[----:B--2---:R-:W-:-:S03]  /*11020*/  IMAD.X R140, R127, 0x1, R94, P2 ;  /* 0x000000017f8c7824 */ /* 0x004fc600010e065e */
[----:B------:R2:W-:Y:S04]  /*11030*/  STL [R1+0x1a34], R141 ;  /* 0x001a348d01007387 */ /* 0x0005e80000100800 */
[----:B------:R3:W-:Y:S01]  /*11040*/  STL [R1+0x1a20], R140 ;  /* 0x001a208c01007387 */ /* 0x0007e20000100800 */
[----:B-1----:R-:W-:Y:S01]  /*11050*/  IADD3 R139, P2, R18, R97, RZ ;  /* 0x00000061128b7210 */ /* 0x002fe20007f5e0ff */
[----:B--2---:R-:W-:-:S04]  /*11060*/  IMAD.X R141, R128, 0x1, R95, P6 ;  /* 0x00000001808d7824 */ /* 0x004fc800030e065f */
[----:B------:R1:W-:Y:S01]  /*11070*/  STL [R1+0x1a3c], R139 ;  /* 0x001a3c8b01007387 */ /* 0x0003e20000100800 */
[----:B---3--:R-:W-:-:S03]  /*11080*/  IADD3 R140, P6, R18, R96, RZ ;  /* 0x00000060128c7210 */ /* 0x008fc60007fde0ff */
[----:B------:R2:W-:Y:S04]  /*11090*/  STL [R1+0x1a28], R141 ;  /* 0x001a288d01007387 */ /* 0x0005e80000100800 */
[----:B------:R3:W-:Y:S01]  /*110a0*/  STL [R1+0x1a44], R140 ;  /* 0x001a448c01007387 */ /* 0x0007e20000100800 */
[----:B-1----:R-:W-:Y:S01]  /*110b0*/  IMAD.X R139, R128, 0x1, R94, P5 ;  /* 0x00000001808b7824 */ /* 0x002fe200028e065e */
[----:B--2---:R-:W-:-:S04]  /*110c0*/  IADD3 R141, P5, R17, R97, RZ ;  /* 0x00000061118d7210 */ /* 0x004fc80007fbe0ff */
[----:B------:R1:W-:Y:S01]  /*110d0*/  STL [R1+0x1a30], R139 ;  /* 0x001a308b01007387 */ /* 0x0003e20000100800 */
[----:B---3--:R-:W-:-:S03]  /*110e0*/  IMAD.X R140, R129, 0x1, R95, P2 ;  /* 0x00000001818c7824 */ /* 0x008fc600010e065f */
        /* <DEDUP_REMOVED lines=56> */
[--C-:B-1----:R-:W-:Y:S01]  /*11470*/  IMAD.X R139, R136, 0x1, R95.reuse, P5 ;  /* 0x00000001888b7824 */ /* 0x102fe200028e065f */
[----:B------:R-:W-:Y:S01]  /*11480*/  IADD3 R97, P5, R10, R96, RZ ;  /* 0x000000600a617210 */ /* 0x000fe20007fbe0ff */
[----:B--2---:R-:W1:Y:S03]  /*11490*/  LDC R141, c[0x0][0x268] ;  /* 0x00009a00ff8d7b82 */ /* 0x004e660000000800 */
[----:B------:R2:W-:Y:S01]  /*114a0*/  STL [R1+0x1934], R139 ;  /* 0x0019348b01007387 */ /* 0x0005e20000100800 */
[----:B---3--:R-:W-:-:S03]  /*114b0*/  IMAD.X R140, R137, 0x1, R95, P2 ;  /* 0x00000001898c7824 */ /* 0x008fc600010e065f */
[----:B------:R3:W-:Y:S04]  /*114c0*/  STL [R1+0x1938], R97 ;  /* 0x0019386101007387 */ /* 0x0007e80000100800 */
[----:B------:R5:W-:Y:S01]  /*114d0*/  STL [R1+0x193c], R140 ;  /* 0x00193c8c01007387 */ /* 0x000be20000100800 */
[-C--:B--2---:R-:W-:Y:S01]  /*114e0*/  IADD3 R139, P2, R9, R96.reuse, RZ ;  /* 0x00000060098b7210 */ /* 0x084fe20007f5e0ff */
[--C-:B---3--:R-:W-:Y:S01]  /*114f0*/  IMAD.X R97, R5, 0x1, R95.reuse, P4 ;  /* 0x0000000105617824 */ /* 0x108fe200020e065f */
[----:B------:R-:W-:Y:S01]  /*11500*/  IADD3 R96, P4, R8, R96, RZ ;  /* 0x0000006008607210 */ /* 0x000fe20007f9e0ff */
[----:B------:R-:W-:Y:S02]  /*11510*/  IMAD.X R95, R4, 0x1, R95, P6 ;  /* 0x00000001045f7824 */ /* 0x000fe400030e065f */
[----:B------:R2:W-:Y:S01]  /*11520*/  STL [R1+0x1940], R139 ;  /* 0x0019408b01007387 */ /* 0x0005e20000100800 */
[----:B-----5:R-:W3:Y:S03]  /*11530*/  LDC R140, c[0x0][0x268] ;  /* 0x00009a00ff8c7b82 */ /* 0x020ee60000000800 */
[----:B------:R5:W-:Y:S04]  /*11540*/  STL [R1+0xacc], R97 ;  /* 0x000acc6101007387 */ /* 0x000be80000100800 */
[----:B------:R0:W-:Y:S01]  /*11550*/  STL [R1+0x1930], R96 ;  /* 0x0019306001007387 */ /* 0x0001e20000100800 */
[----:B--2---:R-:W2:Y:S03]  /*11560*/  LDC R139, c[0x0][0x268] ;  /* 0x00009a00ff8b7b82 */ /* 0x004ea60000000800 */
[----:B------:R4:W-:Y:S01]  /*11570*/  STL [R1+0x192c], R95 ;  /* 0x00192c5f01007387 */ /* 0x0009e20000100800 */
[----:B-----5:R-:W-:-:S02]  /*11580*/  IMAD.X R97, R136, 0x1, R94, P5 ;  /* 0x0000000188617824 */ /* 0x020fc400028e065e */
[----:B0-----:R-:W-:-:S03]  /*11590*/  IMAD.X R96, R137, 0x1, R94, P2 ;  /* 0x0000000189607824 */ /* 0x001fc600010e065e */
[----:B------:R0:W-:Y:S01]  /*115a0*/  STL [R1+0x1918], R97 ;  /* 0x0019186101007387 */ /* 0x0001e20000100800 */
[----:B----4-:R-:W-:-:S03]  /*115b0*/  IMAD.X R95, R5, 0x1, R94, P3 ;  /* 0x00000001055f7824 */ /* 0x010fc600018e065e */
[----:B------:R4:W-:Y:S01]  /*115c0*/  STL [R1+0x1928], R96 ;  /* 0x0019286001007387 */ /* 0x0009e20000100800 */
[----:B------:R-:W-:-:S03]  /*115d0*/  IMAD.X R94, R4, 0x1, R94, P4 ;  /* 0x00000001045e7824 */ /* 0x000fc600020e065e */
[----:B------:R5:W-:Y:S01]  /*115e0*/  STL [R1+0xad8], R95 ;  /* 0x000ad85f01007387 */ /* 0x000be20000100800 */
[----:B0-----:R-:W0:Y:S03]  /*115f0*/  LDC R97, c[0x0][0x268] ;  /* 0x00009a00ff617b82 */ /* 0x001e260000000800 */
[----:B------:R1:W-:Y:S01]  /*11600*/  STL [R1+0x1924], R94 ;  /* 0x0019245e01007387 */ /* 0x0003e20000100800 */
[-C--:B----4-:R-:W-:Y:S02]  /*11610*/  IADD3 R96, P2, R92, R93.reuse, RZ ;  /* 0x0000005d5c607210 */ /* 0x090fe40007f5e0ff */
[----:B-----5:R-:W-:-:S03]  /*11620*/  IADD3 R95, P3, R91, R93, RZ ;  /* 0x0000005d5b5f7210 */ /* 0x020fc60007f7e0ff */
[----:B------:R4:W-:Y:S01]  /*11630*/  STL [R1+0xb04], R96 ;  /* 0x000b046001007387 */ /* 0x0009e20000100800 */
[----:B-1----:R-:W-:-:S03]  /*11640*/  IADD3 R94, P4, R90, R93, RZ ;  /* 0x0000005d5a5e7210 */ /* 0x002fc60007f9e0ff */
[----:B------:R1:W-:Y:S04]  /*11650*/  STL [R1+0xb24], R95 ;  /* 0x000b245f01007387 */ /* 0x0003e80000100800 */
[----:B------:R5:W-:Y:S01]  /*11660*/  STL [R1+0xb44], R94 ;  /* 0x000b445e01007387 */ /* 0x000be20000100800 */
[----:B----4-:R-:W-:Y:S01]  /*11670*/  IADD3 R96, P5, R89, R93, RZ ;  /* 0x0000005d59607210 */ /* 0x010fe20007fbe0ff */
[----:B-1----:R-:W-:-:S04]  /*11680*/  IMAD.X R95, R88, 0x1, R6, P2 ;  /* 0x00000001585f7824 */ /* 0x002fc800010e0606 */
[----:B------:R1:W-:Y:S01]  /*11690*/  STL [R1+0xb64], R96 ;  /* 0x000b646001007387 */ /* 0x0003e20000100800 */
[----:B-----5:R-:W-:-:S03]  /*116a0*/  IADD3 R94, P2, R87, R93, RZ ;  /* 0x0000005d575e7210 */ /* 0x020fc60007f5e0ff */
[----:B------:R4:W-:Y:S04]  /*116b0*/  STL [R1+0xb00], R95 ;  /* 0x000b005f01007387 */ /* 0x0009e80000100800 */
[----:B------:R5:W-:Y:S01]  /*116c0*/  STL [R1+0xb84], R94 ;  /* 0x000b845e01007387 */ /* 0x000be20000100800 */
[----:B-1----:R-:W-:Y:S01]  /*116d0*/  IMAD.X R96, R86, 0x1, R6, P3 ;  /* 0x0000000156607824 */ /* 0x002fe200018e0606 */
[----:B----4-:R-:W-:-:S04]  /*116e0*/  IADD3 R95, P3, R85, R93, RZ ;  /* 0x0000005d555f7210 */ /* 0x010fc80007f7e0ff */
[----:B------:R1:W-:Y:S01]  /*116f0*/  STL [R1+0xb20], R96 ;  /* 0x000b206001007387 */ /* 0x0003e20000100800 */
[----:B-----5:R-:W-:-:S03]  /*11700*/  IMAD.X R94, R84, 0x1, R6, P4 ;  /* 0x00000001545e7824 */ /* 0x020fc600020e0606 */
[----:B------:R4:W-:Y:S04]  /*11710*/  STL [R1+0xba4], R95 ;  /* 0x000ba45f01007387 */ /* 0x0009e80000100800 */
[----:B------:R5:W-:Y:S01]  /*11720*/  STL [R1+0xb40], R94 ;  /* 0x000b405e01007387 */ /* 0x000be20000100800 */
[----:B-1----:R-:W-:Y:S01]  /*11730*/  IADD3 R96, P4, R83, R93, RZ ;  /* 0x0000005d53607210 */ /* 0x002fe20007f9e0ff */
[----:B----4-:R-:W-:-:S04]  /*11740*/  IMAD.X R95, R82, 0x1, R6, P5 ;  /* 0x00000001525f7824 */ /* 0x010fc800028e0606 */
        /* <DEDUP_REMOVED lines=217> */
[----:B-----5:R-:W-:Y:S01]  /*124e0*/  IADD3 R94, P3, R8, R93, RZ ;  /* 0x0000005d085e7210 */ /* 0x020fe20007f7e0ff */
[----:B------:R-:W-:Y:S01]  /*124f0*/  IMAD.X R93, R135, 0x1, R6, P4 ;  /* 0x00000001875d7824 */ /* 0x000fe200020e0606 */
[-C--:B------:R-:W-:Y:S01]  /*12500*/  IADD3 R92, P4, R92, R7.reuse, RZ ;  /* 0x000000075c5c7210 */ /* 0x080fe20007f9e0ff */
[----:B------:R-:W-:Y:S01]  /*12510*/  STL [R1+0x190c], R95 ;  /* 0x00190c5f01007387 */ /* 0x000fe20000100800 */
[----:B------:R-:W-:-:S03]  /*12520*/  IADD3 R8, P6, R8, R7, RZ ;  /* 0x0000000708087210 */ /* 0x000fc60007fde0ff */
[----:B------:R4:W-:Y:S01]  /*12530*/  STL [R1+0x1748], R94 ;  /* 0x0017485e01007387 */ /* 0x0009e20000100800 */
[--C-:B------:R-:W-:Y:S01]  /*12540*/  IMAD.X R88, R88, 0x1, R3.reuse, P4 ;  /* 0x0000000158587824 */ /* 0x100fe200020e0603 */
[-C--:B------:R-:W-:Y:S01]  /*12550*/  IADD3 R87, P4, R87, R7.reuse, RZ ;  /* 0x0000000757577210 */ /* 0x080fe20007f9e0ff */
[----:B-1----:R-:W1:Y:S01]  /*12560*/  LDC R96, c[0x0][0x268] ;  /* 0x00009a00ff607b82 */ /* 0x002e620000000800 */
[----:B------:R5:W-:Y:S03]  /*12570*/  STL [R1+0x173c], R93 ;  /* 0x00173c5d01007387 */ /* 0x000be60000100800 */
[----:B------:R-:W-:Y:S01]  /*12580*/  IMAD.X R80, R80, 0x1, R3, P4 ;  /* 0x0000000150507824 */ /* 0x000fe200020e0603 */
[----:B------:R3:W-:Y:S01]  /*12590*/  STL [R1+0xb0c], R92 ;  /* 0x000b0c5c01007387 */ /* 0x0007e20000100800 */
[-C--:B------:R-:W-:Y:S01]  /*125a0*/  IADD3 R79, P4, R79, R7.reuse, RZ ;  /* 0x000000074f4f7210 */ /* 0x080fe20007f9e0ff */
[----:B----4-:R-:W-:Y:S01]  /*125b0*/  IMAD.X R94, R136, 0x1, R6, P5 ;  /* 0x00000001885e7824 */ /* 0x010fe200028e0606 */
[----:B------:R-:W4:Y:S01]  /*125c0*/  LDC R95, c[0x0][0x268] ;  /* 0x00009a00ff5f7b82 */ /* 0x000f220000000800 */
[----:B-----5:R-:W-:-:S03]  /*125d0*/  IADD3 R93, P5, R91, R7, RZ ;  /* 0x000000075b5d7210 */ /* 0x020fc60007fbe0ff */
[----:B------:R-:W-:Y:S01]  /*125e0*/  STL [R1+0x1744], R94 ;  /* 0x0017445e01007387 */ /* 0x000fe20000100800 */
[--C-:B------:R-:W-:Y:S01]  /*125f0*/  IMAD.X R72, R72, 0x1, R3.reuse, P4 ;  /* 0x0000000148487824 */ /* 0x100fe200020e0603 */
[-C--:B------:R-:W-:Y:S01]  /*12600*/  IADD3 R71, P4, R71, R7.reuse, RZ ;  /* 0x0000000747477210 */ /* 0x080fe20007f9e0ff */
[--C-:B---3--:R-:W-:Y:S01]  /*12610*/  IMAD.X R92, R137, 0x1, R6.reuse, P2 ;  /* 0x00000001895c7824 */ /* 0x108fe200010e0606 */
[-C--:B------:R-:W-:Y:S01]  /*12620*/  IADD3 R91, P2, R90, R7.reuse, RZ ;  /* 0x000000075a5b7210 */ /* 0x080fe20007f5e0ff */
[----:B------:R-:W-:Y:S01]  /*12630*/  IMAD.X R90, R5, 0x1, R6, P0 ;  /* 0x00000001055a7824 */ /* 0x000fe200000e0606 */
[-C--:B------:R-:W-:Y:S01]  /*12640*/  IADD3 R89, P0, R89, R7.reuse, RZ ;  /* 0x0000000759597210 */ /* 0x080fe20007f1e0ff */
[----:B------:R3:W-:Y:S01]  /*12650*/  STL [R1+0xb2c], R93 ;  /* 0x000b2c5d01007387 */ /* 0x0007e20000100800 */
[--C-:B------:R-:W-:Y:S01]  /*12660*/  IMAD.X R86, R86, 0x1, R3.reuse, P5 ;  /* 0x0000000156567824 */ /* 0x100fe200028e0603 */
[-C--:B------:R-:W-:Y:S01]  /*12670*/  IADD3 R85, P5, R85, R7.reuse, RZ ;  /* 0x0000000755557210 */ /* 0x080fe20007fbe0ff */
[--C-:B------:R-:W-:Y:S01]  /*12680*/  IMAD.X R84, R84, 0x1, R3.reuse, P2 ;  /* 0x0000000154547824 */ /* 0x100fe200010e0603 */
[----:B------:R-:W-:Y:S01]  /*12690*/  STL [R1+0x1740], R92 ;  /* 0x0017405c01007387 */ /* 0x000fe20000100800 */
[-C--:B------:R-:W-:Y:S01]  /*126a0*/  IADD3 R83, P2, R83, R7.reuse, RZ ;  /* 0x0000000753537210 */ /* 0x080fe20007f5e0ff */
[--C-:B------:R-:W-:Y:S01]  /*126b0*/  IMAD.X R82, R82, 0x1, R3.reuse, P0 ;  /* 0x0000000152527824 */ /* 0x100fe200000e0603 */
[-C--:B------:R-:W-:Y:S01]  /*126c0*/  IADD3 R81, P0, R81, R7.reuse, RZ ;  /* 0x0000000751517210 */ /* 0x080fe20007f1e0ff */
[----:B------:R-:W-:Y:S01]  /*126d0*/  STL [R1+0xb4c], R91 ;  /* 0x000b4c5b01007387 */ /* 0x000fe20000100800 */
        /* <DEDUP_REMOVED lines=27> */
[----:B------:R5:W-:Y:S01]  /*12890*/  STL [R1+0xb48], R84 ;  /* 0x000b485401007387 */ /* 0x000be20000100800 */
        /* <DEDUP_REMOVED lines=10> */
[----:B------:R-:W-:Y:S01]  /*12940*/  IADD3 R47, P4, R47, R7, RZ ;  /* 0x000000072f2f7210 */ /* 0x000fe20007f9e0ff */
[----:B------:R2:W-:Y:S01]  /*12950*/  STL [R1+0xbec], R81 ;  /* 0x000bec5101007387 */ /* 0x0005e20000100800 */
[----:B------:R-:W-:Y:S01]  /*12960*/  IMAD.X R5, R5, 0x1, R3, P1 ;  /* 0x0000000105057824 */ /* 0x000fe200008e0603 */
[----:B---3--:R-:W3:Y:S01]  /*12970*/  LDC R93, c[0x0][0x268] ;  /* 0x00009a00ff5d7b82 */ /* 0x008ee20000000800 */
[C---:B-----5:R-:W-:Y:S01]  /*12980*/  LEA.HI R84, R182.reuse, 0x18e, RZ, 0x1a ;  /* 0x0000018eb6547811 */ /* 0x060fe200078fd0ff */
[----:B------:R5:W-:Y:S01]  /*12990*/  STL [R1+0xb88], R80 ;  /* 0x000b885001007387 */ /* 0x000be20000100800 */
[----:B------:R-:W-:-:S02]  /*129a0*/  LEA.HI R86, R182, 0x12e, RZ, 0x1a ;  /* 0x0000012eb6567811 */ /* 0x000fc400078fd0ff */
[C---:B------:R-:W-:Y:S01]  /*129b0*/  LEA.HI R90, R182.reuse, 0x6e, RZ, 0x1a ;  /* 0x0000006eb65a7811 */ /* 0x040fe200078fd0ff */
[----:B------:R0:W-:Y:S01]  /*129c0*/  STL [R1+0xc0c], R79 ;  /* 0x000c0c4f01007387 */ /* 0x0001e20000100800 */
[C---:B------:R-:W-:Y:S01]  /*129d0*/  LEA.HI R91, R182.reuse, 0x3e, RZ, 0x1a ;  /* 0x0000003eb65b7811 */ /* 0x040fe200078fd0ff */
[----:B--2---:R-:W2:Y:S01]  /*129e0*/  LDC R81, c[0x0][0x268] ;  /* 0x00009a00ff517b82 */ /* 0x004ea20000000800 */
[C---:B------:R-:W-:Y:S01]  /*129f0*/  LEA.HI R89, R182.reuse, 0x9e, RZ, 0x1a ;  /* 0x0000009eb6597811 */ /* 0x040fe200078fd0ff */
[----:B------:R1:W-:Y:S01]  /*12a00*/  STL [R1+0xba8], R78 ;  /* 0x000ba84e01007387 */ /* 0x0003e20000100800 */
[C---:B------:R-:W-:Y:S02]  /*12a10*/  LEA.HI R92, R182.reuse, 0xe, RZ, 0x1a ;  /* 0x0000000eb65c7811 */ /* 0x040fe400078fd0ff */
[C---:B------:R-:W-:Y:S01]  /*12a20*/  LEA.HI R82, R182.reuse, 0x1ce, RZ, 0x1a ;  /* 0x000001ceb6527811 */ /* 0x040fe200078fd0ff */
[----:B------:R4:W-:Y:S01]  /*12a30*/  STL [R1+0xc2c], R77 ;  /* 0x000c2c4d01007387 */ /* 0x0009e20000100800 */
[C---:B------:R-:W-:Y:S01]  /*12a40*/  LEA.HI R88, R182.reuse, 0xce, RZ, 0x1a ;  /* 0x000000ceb6587811 */ /* 0x040fe200078fd0ff */
[----:B-----5:R-:W5:Y:S01]  /*12a50*/  LDC R80, c[0x0][0x268] ;  /* 0x00009a00ff507b82 */ /* 0x020f620000000800 */
[C---:B------:R-:W-:Y:S01]  /*12a60*/  LEA.HI R87, R182.reuse, 0xfe, RZ, 0x1a ;  /* 0x000000feb6577811 */ /* 0x040fe200078fd0ff */
[----:B------:R4:W-:Y:S01]  /*12a70*/  STL [R1+0xbc8], R76 ;  /* 0x000bc84c01007387 */ /* 0x0009e20000100800 */
[----:B------:R-:W-:-:S02]  /*12a80*/  LEA.HI R85, R182, 0x15e, RZ, 0x1a ;  /* 0x0000015eb6557811 */ /* 0x000fc400078fd0ff */
[----:B------:R-:W-:Y:S01]  /*12a90*/  LEA.HI R83, R182, 0x1ae, RZ, 0x1a ;  /* 0x000001aeb6537811 */ /* 0x000fe200078fd0ff */
[----:B------:R3:W-:Y:S02]  /*12aa0*/  STL [R1+0xc4c], R75 ;  /* 0x000c4c4b01007387 */ /* 0x0007e40000100800 */
[----:B0-----:R-:W0:Y:S02]  /*12ab0*/  LDC R79, c[0x0][0x268] ;  /* 0x00009a00ff4f7b82 */ /* 0x001e240000000800 */
[----:B------:R3:W-:Y:S04]  /*12ac0*/  STL [R1+0xbe8], R74 ;  /* 0x000be84a01007387 */ /* 0x0007e80000100800 */
[----:B------:R2:W-:Y:S02]  /*12ad0*/  STL [R1+0xc6c], R73 ;  /* 0x000c6c4901007387 */ /* 0x0005e40000100800 */
[----:B-1----:R-:W1:Y:S02]  /*12ae0*/  LDC R78, c[0x0][0x268] ;  /* 0x00009a00ff4e7b82 */ /* 0x002e640000000800 */
[----:B------:R-:W-:Y:S04]  /*12af0*/  STL [R1+0xc08], R72 ;  /* 0x000c084801007387 */ /* 0x000fe80000100800 */
[----:B------:R-:W-:Y:S02]  /*12b00*/  STL [R1+0xc8c], R71 ;  /* 0x000c8c4701007387 */ /* 0x000fe40000100800 */
[----:B----4-:R-:W4:Y:S02]  /*12b10*/  LDC R77, c[0x0][0x268] ;  /* 0x00009a00ff4d7b82 */ /* 0x010f240000000800 */
[----:B------:R-:W-:Y:S04]  /*12b20*/  STL [R1+0xc28], R70 ;  /* 0x000c284601007387 */ /* 0x000fe80000100800 */
[----:B------:R-:W-:Y:S02]  /*12b30*/  STL [R1+0xcac], R69 ;  /* 0x000cac4501007387 */ /* 0x000fe40000100800 */
[----:B------:R-:W4:Y:S02]  /*12b40*/  LDC R76, c[0x0][0x268] ;  /* 0x00009a00ff4c7b82 */ /* 0x000f240000000800 */
[----:B------:R-:W-:Y:S04]  /*12b50*/  STL [R1+0xc48], R68 ;  /* 0x000c484401007387 */ /* 0x000fe80000100800 */
[----:B------:R-:W-:Y:S02]  /*12b60*/  STL [R1+0xccc], R67 ;  /* 0x000ccc4301007387 */ /* 0x000fe40000100800 */
[----:B---3--:R-:W3:Y:S02]  /*12b70*/  LDC R75, c[0x0][0x268] ;  /* 0x00009a00ff4b7b82 */ /* 0x008ee40000000800 */
[----:B------:R-:W-:Y:S04]  /*12b80*/  STL [R1+0xc68], R66 ;  /* 0x000c684201007387 */ /* 0x000fe80000100800 */
[----:B------:R-:W-:Y:S02]  /*12b90*/  STL [R1+0xcec], R65 ;  /* 0x000cec4101007387 */ /* 0x000fe40000100800 */
[----:B------:R-:W3:Y:S02]  /*12ba0*/  LDC R74, c[0x0][0x268] ;  /* 0x00009a00ff4a7b82 */ /* 0x000ee40000000800 */
[----:B------:R-:W-:Y:S04]  /*12bb0*/  STL [R1+0xc88], R64 ;  /* 0x000c884001007387 */ /* 0x000fe80000100800 */
[----:B------:R5:W-:Y:S02]  /*12bc0*/  STL [R1+0xd0c], R63 ;  /* 0x000d0c3f01007387 */ /* 0x000be40000100800 */
[----:B--2---:R-:W2:Y:S02]  /*12bd0*/  LDC R73, c[0x0][0x268] ;  /* 0x00009a00ff497b82 */ /* 0x004ea40000000800 */
[----:B------:R0:W-:Y:S04]  /*12be0*/  STL [R1+0xca8], R62 ;  /* 0x000ca83e01007387 */ /* 0x0001e80000100800 */
[----:B------:R1:W-:Y:S01]  /*12bf0*/  STL [R1+0xd2c], R61 ;  /* 0x000d2c3d01007387 */ /* 0x0003e20000100800 */
[----:B-----5:R-:W-:Y:S01]  /*12c00*/  SHF.R.U32.HI R63, RZ, 0x6, R182 ;  /* 0x00000006ff3f7819 */ /* 0x020fe200000116b6 */
[----:B------:R-:W5:Y:S02]  /*12c10*/  LDC R72, c[0x0][0x268] ;  /* 0x00009a00ff487b82 */ /* 0x000f640000000800 */
[----:B------:R1:W-:Y:S01]  /*12c20*/  STL [R1+0xcc8], R60 ;  /* 0x000cc83c01007387 */ /* 0x0003e20000100800 */
[----:B------:R-:W-:-:S03]  /*12c30*/  SGXT.U32 R63, R63, 0x1 ;  /* 0x000000013f3f781a */ /* 0x000fc60000000000 */
[----:B------:R4:W-:Y:S01]  /*12c40*/  STL [R1+0x1538], R59 ;  /* 0x0015383b01007387 */ /* 0x0009e20000100800 */
[C---:B0-----:R-:W-:Y:S02]  /*12c50*/  LEA.HI R62, R182.reuse, 0x4e, RZ, 0x1a ;  /* 0x0000004eb63e7811 */ /* 0x041fe400078fd0ff */
[C---:B-1----:R-:W-:Y:S01]  /*12c60*/  LEA.HI R61, R182.reuse, 0x8e, RZ, 0x1a ;  /* 0x0000008eb63d7811 */ /* 0x042fe200078fd0ff */
[----:B------:R0:W-:Y:S01]  /*12c70*/  STL [R1+0xce8], R58 ;  /* 0x000ce83a01007387 */ /* 0x0001e20000100800 */
[----:B------:R-:W-:Y:S01]  /*12c80*/  IMAD R63, R63, R138, RZ ;  /* 0x0000008a3f3f7224 */ /* 0x000fe200078e02ff */
[C---:B------:R-:W-:Y:S01]  /*12c90*/  LEA.HI R60, R182.reuse, 0xde, RZ, 0x1a ;  /* 0x000000deb63c7811 */ /* 0x040fe200078fd0ff */
[----:B------:R-:W1:Y:S01]  /*12ca0*/  LDC R71, c[0x0][0x268] ;  /* 0x00009a00ff477b82 */ /* 0x000e620000000800 */
[----:B------:R0:W-:Y:S01]  /*12cb0*/  STL [R1+0x1558], R57 ;  /* 0x0015583901007387 */ /* 0x0001e20000100800 */
[----:B----4-:R-:W-:-:S03]  /*12cc0*/  LEA.HI R59, R182, 0x11e, RZ, 0x1a ;  /* 0x0000011eb63b7811 */ /* 0x010fc600078fd0ff */
[----:B------:R4:W-:Y:S01]  /*12cd0*/  STL [R1+0xd08], R56 ;  /* 0x000d083801007387 */ /* 0x0009e20000100800 */
[C---:B------:R-:W-:Y:S02]  /*12ce0*/  IADD3 R94, P1, R63.reuse, R2, RZ ;  /* 0x000000023f5e7210 */ /* 0x040fe40007f3e0ff */
[C---:B0-----:R-:W-:Y:S01]  /*12cf0*/  LEA.HI R58, R182.reuse, 0x16e, RZ, 0x1a ;  /* 0x0000016eb63a7811 */ /* 0x041fe200078fd0ff */
[----:B------:R0:W-:Y:S01]  /*12d00*/  STL [R1+0x1578], R55 ;  /* 0x0015783701007387 */ /* 0x0001e20000100800 */
[----:B------:R-:W1:Y:S01]  /*12d10*/  LDC R70, c[0x0][0x268] ;  /* 0x00009a00ff467b82 */ /* 0x000e620000000800 */
[----:B------:R-:W-:Y:S02]  /*12d20*/  LEA.HI R57, R182, 0x1be, RZ, 0x1a ;  /* 0x000001beb6397811 */ /* 0x000fe400078fd0ff */
[----:B------:R3:W-:Y:S04]  /*12d30*/  STL [R1+0xd28], R54 ;  /* 0x000d283601007387 */ /* 0x0007e80000100800 */
[----:B------:R2:W-:Y:S01]  /*12d40*/  STL [R1+0x1598], R53 ;  /* 0x0015983501007387 */ /* 0x0005e20000100800 */
[----:B----4-:R-:W4:Y:S03]  /*12d50*/  LDC R56, c[0x0][0x268] ;  /* 0x00009a00ff387b82 */ /* 0x010f260000000800 */
[----:B------:R-:W-:Y:S04]  /*12d60*/  STL [R1+0x1534], R52 ;  /* 0x0015343401007387 */ /* 0x000fe80000100800 */
[----:B------:R-:W-:Y:S01]  /*12d70*/  STL [R1+0x15b8], R51 ;  /* 0x0015b83301007387 */ /* 0x000fe20000100800 */
[----:B0-----:R-:W0:Y:S03]  /*12d80*/  LDC R55, c[0x0][0x268] ;  /* 0x00009a00ff377b82 */ /* 0x001e260000000800 */
[----:B------:R-:W-:Y:S04]  /*12d90*/  STL [R1+0x1554], R50 ;  /* 0x0015543201007387 */ /* 0x000fe80000100800 */
[----:B------:R5:W-:Y:S01]  /*12da0*/  STL [R1+0x15d8], R49 ;  /* 0x0015d83101007387 */ /* 0x000be20000100800 */
[----:B---3--:R-:W3:Y:S03]  /*12db0*/  LDC R54, c[0x0][0x268] ;  /* 0x00009a00ff367b82 */ /* 0x008ee60000000800 */
[----:B------:R5:W-:Y:S04]  /*12dc0*/  STL [R1+0x1574], R48 ;  /* 0x0015743001007387 */ /* 0x000be80000100800 */
[----:B------:R5:W-:Y:S01]  /*12dd0*/  STL [R1+0x1738], R47 ;  /* 0x0017382f01007387 */ /* 0x000be20000100800 */
[----:B----4-:R-:W-:Y:S01]  /*12de0*/  IMAD R56, R56, 0x2, R63 ;  /* 0x0000000238387824 */ /* 0x010fe200078e023f */
[----:B--2---:R-:W2:Y:S01]  /*12df0*/  LDC R53, c[0x0][0x268] ;  /* 0x00009a00ff357b82 */ /* 0x004ea20000000800 */
[----:B-----5:R-:W-:Y:S01]  /*12e00*/  IMAD.X R49, R98, 0x1, R3, P5 ;  /* 0x0000000162317824 */ /* 0x020fe200028e0603 */
[----:B------:R-:W-:-:S02]  /*12e10*/  LEA.HI.X.SX32 R63, R63, R0, 0x1, P1 ;  /* 0x000000003f3f7211 */ /* 0x000fc400008f0eff */
[-C--:B------:R-:W-:Y:S02]  /*12e20*/  IADD3 R48, P5, R46, R7.reuse, RZ ;  /* 0x000000072e307210 */ /* 0x080fe40007fbe0ff */
[----:B------:R-:W-:Y:S01]  /*12e30*/  STL [R1+0x1594], R49 ;  /* 0x0015943101007387 */ /* 0x000fe20000100800 */
[--C-:B------:R-:W-:Y:S01]  /*12e40*/  IMAD.X R47, R99, 0x1, R3.reuse, P2 ;  /* 0x00000001632f7824 */ /* 0x100fe200010e0603 */
[-C--:B------:R-:W-:Y:S01]  /*12e50*/  IADD3 R46, P2, R45, R7.reuse, RZ ;  /* 0x000000072d2e7210 */ /* 0x080fe20007f5e0ff */
[--C-:B------:R-:W-:Y:S01]  /*12e60*/  IMAD.X R45, R100, 0x1, R3.reuse, P0 ;  /* 0x00000001642d7824 */ /* 0x100fe200000e0603 */
[-C--:B------:R-:W-:Y:S01]  /*12e70*/  IADD3 R44, P0, R44, R7.reuse, RZ ;  /* 0x000000072c2c7210 */ /* 0x080fe20007f1e0ff */
[----:B------:R-:W-:Y:S01]  /*12e80*/  STL [R1+0x1734], R48 ;  /* 0x0017343001007387 */ /* 0x000fe20000100800 */
[----:B------:R-:W4:Y:S03]  /*12e90*/  LDC R52, c[0x0][0x268] ;  /* 0x00009a00ff347b82 */ /* 0x000f260000000800 */
[----:B------:R-:W-:Y:S04]  /*12ea0*/  STL [R1+0x15b4], R47 ;  /* 0x0015b42f01007387 */ /* 0x000fe80000100800 */
[----:B------:R5:W-:Y:S01]  /*12eb0*/  STL [R1+0x1730], R46 ;  /* 0x0017302e01007387 */ /* 0x000be20000100800 */
[----:B------:R-:W1:Y:S03]  /*12ec0*/  LDC R51, c[0x0][0x268] ;  /* 0x00009a00ff337b82 */ /* 0x000e660000000800 */
[----:B------:R0:W-:Y:S04]  /*12ed0*/  STL [R1+0x15d4], R45 ;  /* 0x0015d42d01007387 */ /* 0x0001e80000100800 */
[----:B------:R3:W-:Y:S01]  /*12ee0*/  STL [R1+0x172c], R44 ;  /* 0x00172c2c01007387 */ /* 0x0007e20000100800 */
[----:B------:R-:W1:Y:S01]  /*12ef0*/  LDC R50, c[0x0][0x268] ;  /* 0x00009a00ff327b82 */ /* 0x000e620000000800 */
[----:B-----5:R-:W-:Y:S01]  /*12f00*/  IMAD.X R46, R101, 0x1, R3, P4 ;  /* 0x00000001652e7824 */ /* 0x020fe200020e0603 */
[----:B0-----:R-:W-:-:S04]  /*12f10*/  IADD3 R45, P4, R43, R7, RZ ;  /* 0x000000072b2d7210 */ /* 0x001fc80007f9e0ff */
[----:B------:R-:W-:Y:S02]  /*12f20*/  STL [R1+0x15f4], R46 ;  /* 0x0015f42e01007387 */ /* 0x000fe40000100800 */
[----:B------:R-:W0:Y:S01]  /*12f30*/  LDC R49, c[0x0][0x268] ;  /* 0x00009a00ff317b82 */ /* 0x000e220000000800 */
[--C-:B---3--:R-:W-:Y:S01]  /*12f40*/  IMAD.X R44, R102, 0x1, R3.reuse, P5 ;  /* 0x00000001662c7824 */ /* 0x108fe200028e0603 */
[-C--:B------:R-:W-:Y:S01]  /*12f50*/  IADD3 R43, P5, R42, R7.reuse, RZ ;  /* 0x000000072a2b7210 */ /* 0x080fe20007fbe0ff */
[--C-:B------:R-:W-:Y:S01]  /*12f60*/  IMAD.X R42, R103, 0x1, R3.reuse, P2 ;  /* 0x00000001672a7824 */ /* 0x100fe200010e0603 */
[----:B------:R-:W-:Y:S01]  /*12f70*/  IADD3 R41, P2, R41, R7, RZ ;  /* 0x0000000729297210 */ /* 0x000fe20007f5e0ff */
[----:B------:R-:W-:Y:S03]  /*12f80*/  STL [R1+0x1728], R45 ;  /* 0x0017282d01007387 */ /* 0x000fe60000100800 */
[----:B------:R-:W3:Y:S01]  /*12f90*/  LDC R48, c[0x0][0x268] ;  /* 0x00009a00ff307b82 */ /* 0x000ee20000000800 */
[----:B------:R-:W-:Y:S04]  /*12fa0*/  STL [R1+0x15f8], R44 ;  /* 0x0015f82c01007387 */ /* 0x000fe80000100800 */
[----:B------:R5:W-:Y:S03]  /*12fb0*/  STL [R1+0x1724], R43 ;  /* 0x0017242b01007387 */ /* 0x000be60000100800 */
[----:B------:R-:W3:Y:S01]  /*12fc0*/  LDC R69, c[0x0][0x268] ;  /* 0x00009a00ff457b82 */ /* 0x000ee20000000800 */
[----:B------:R2:W-:Y:S04]  /*12fd0*/  STL [R1+0x15fc], R42 ;  /* 0x0015fc2a01007387 */ /* 0x0005e80000100800 */
[----:B------:R4:W-:Y:S01]  /*12fe0*/  STL [R1+0x1720], R41 ;  /* 0x0017202901007387 */ /* 0x0009e20000100800 */
[----:B-----5:R-:W-:-:S02]  /*12ff0*/  IMAD.X R43, R104, 0x1, R3, P0 ;  /* 0x00000001682b7824 */ /* 0x020fc400000e0603 */
[----:B------:R-:W5:Y:S01]  /*13000*/  LDC R47, c[0x0][0x268] ;  /* 0x00009a00ff2f7b82 */ /* 0x000f620000000800 */
[-C--:B--2---:R-:W-:Y:S02]  /*13010*/  IADD3 R42, P0, R40, R7.reuse, RZ ;  /* 0x00000007282a7210 */ /* 0x084fe40007f1e0ff */
[----:B------:R2:W-:Y:S01]  /*13020*/  STL [R1+0x1600], R43 ;  /* 0x0016002b01007387 */ /* 0x0005e20000100800 */
[--C-:B----4-:R-:W-:Y:S01]  /*13030*/  IMAD.X R41, R105, 0x1, R3.reuse, P4 ;  /* 0x0000000169297824 */ /* 0x110fe200020e0603 */
[-C--:B------:R-:W-:Y:S01]  /*13040*/  IADD3 R40, P4, R39, R7.reuse, RZ ;  /* 0x0000000727287210 */ /* 0x080fe20007f9e0ff */
[----:B------:R-:W-:Y:S01]  /*13050*/  IMAD.X R39, R106, 0x1, R3, P5 ;  /* 0x000000016a277824 */ /* 0x000fe200028e0603 */
[----:B------:R-:W-:Y:S01]  /*13060*/  IADD3 R38, P5, R38, R7, RZ ;  /* 0x0000000726267210 */ /* 0x000fe20007fbe0ff */
[----:B------:R4:W-:Y:S01]  /*13070*/  STL [R1+0x171c], R42 ;  /* 0x00171c2a01007387 */ /* 0x0009e20000100800 */
[----:B------:R-:W5:Y:S01]  /*13080*/  LDC R68, c[0x0][0x268] ;  /* 0x00009a00ff447b82 */ /* 0x000f620000000800 */
[----:B--2---:R-:W-:-:S02]  /*13090*/  LEA.HI R43, R182, 0x1e, RZ, 0x1a ;  /* 0x0000001eb62b7811 */ /* 0x004fc400078fd0ff */
[----:B------:R2:W-:Y:S04]  /*130a0*/  STL [R1+0x1604], R41 ;  /* 0x0016042901007387 */ /* 0x0005e80000100800 */
[----:B------:R1:W-:Y:S01]  /*130b0*/  STL [R1+0x1718], R40 ;  /* 0x0017182801007387 */ /* 0x0003e20000100800 */
[----:B------:R-:W5:Y:S01]  /*130c0*/  LDC R67, c[0x0][0x268] ;  /* 0x00009a00ff437b82 */ /* 0x000f620000000800 */
[C---:B----4-:R-:W-:Y:S02]  /*130d0*/  LEA.HI R42, R182.reuse, 0xae, RZ, 0x1a ;  /* 0x000000aeb62a7811 */ /* 0x050fe400078fd0ff */
[----:B------:R4:W-:Y:S01]  /*130e0*/  STL [R1+0x1608], R39 ;  /* 0x0016082701007387 */ /* 0x0009e20000100800 */
[----:B--2---:R-:W-:-:S03]  /*130f0*/  LEA.HI R41, R182, 0xee, RZ, 0x1a ;  /* 0x000000eeb6297811 */ /* 0x004fc600078fd0ff */
[----:B------:R2:W-:Y:S01]  /*13100*/  STL [R1+0x1714], R38 ;  /* 0x0017142601007387 */ /* 0x0005e20000100800 */
[----:B------:R-:W5:Y:S01]  /*13110*/  LDC R46, c[0x0][0x268] ;  /* 0x00009a00ff2e7b82 */ /* 0x000f620000000800 */
[----:B-1----:R-:W-:Y:S01]  /*13120*/  IMAD.X R40, R107, 0x1, R3, P2 ;  /* 0x000000016b287824 */ /* 0x002fe200010e0603 */
[----:B----4-:R-:W-:-:S04]  /*13130*/  IADD3 R39, P2, R37, R7, RZ ;  /* 0x0000000725277210 */ /* 0x010fc80007f5e0ff */
[----:B------:R1:W-:Y:S02]  /*13140*/  STL [R1+0x160c], R40 ;  /* 0x00160c2801007387 */ /* 0x0003e40000100800 */
[----:B------:R-:W4:Y:S01]  /*13150*/  LDC R66, c[0x0][0x268] ;  /* 0x00009a00ff427b82 */ /* 0x000f220000000800 */
[--C-:B--2---:R-:W-:Y:S01]  /*13160*/  IMAD.X R38, R108, 0x1, R3.reuse, P0 ;  /* 0x000000016c267824 */ /* 0x104fe200000e0603 */
[-C--:B------:R-:W-:Y:S01]  /*13170*/  IADD3 R37, P0, R36, R7.reuse, RZ ;  /* 0x0000000724257210 */ /* 0x080fe20007f1e0ff */
[----:B------:R-:W-:Y:S01]  /*13180*/  IMAD.X R36, R109, 0x1, R3, P4 ;  /* 0x000000016d247824 */ /* 0x000fe200020e0603 */
[----:B------:R-:W-:Y:S01]  /*13190*/  IADD3 R35, P4, R35, R7, RZ ;  /* 0x0000000723237210 */ /* 0x000fe20007f9e0ff */
[----:B------:R2:W-:Y:S01]  /*131a0*/  STL [R1+0x1710], R39 ;  /* 0x0017102701007387 */ /* 0x0005e20000100800 */
[----:B-1----:R-:W-:-:S03]  /*131b0*/  LEA.HI R40, R182, 0x17e, RZ, 0x1a ;  /* 0x0000017eb6287811 */ /* 0x002fc600078fd0ff */
[----:B------:R-:W-:Y:S01]  /*131c0*/  STL [R1+0x1610], R38 ;  /* 0x0016102601007387 */ /* 0x000fe20000100800 */
[----:B------:R-:W1:Y:S03]  /*131d0*/  LDC R45, c[0x0][0x268] ;  /* 0x00009a00ff2d7b82 */ /* 0x000e660000000800 */
[----:B------:R0:W-:Y:S01]  /*131e0*/  STL [R1+0x170c], R37 ;  /* 0x00170c2501007387 */ /* 0x0001e20000100800 */
[----:B--2---:R-:W-:-:S03]  /*131f0*/  LEA.HI R39, R182, 0x1de, RZ, 0x1a ;  /* 0x000001deb6277811 */ /* 0x004fc600078fd0ff */
[----:B------:R2:W-:Y:S01]  /*13200*/  STL [R1+0x1614], R36 ;  /* 0x0016142401007387 */ /* 0x0005e20000100800 */
[----:B------:R-:W1:Y:S03]  /*13210*/  LDC R65, c[0x0][0x268] ;  /* 0x00009a00ff417b82 */ /* 0x000e660000000800 */
[----:B------:R3:W-:Y:S01]  /*13220*/  STL [R1+0x1708], R35 ;  /* 0x0017082301007387 */ /* 0x0007e20000100800 */
[----:B0-----:R-:W-:-:S04]  /*13230*/  IMAD.X R37, R110, 0x1, R3, P5 ;  /* 0x000000016e257824 */ /* 0x001fc800028e0603 */
[----:B------:R-:W0:Y:S01]  /*13240*/  LDC R38, c[0x0][0x268] ;  /* 0x00009a00ff267b82 */ /* 0x000e220000000800 */
[-C--:B--2---:R-:W-:Y:S01]  /*13250*/  IADD3 R36, P5, R34, R7.reuse, RZ ;  /* 0x0000000722247210 */ /* 0x084fe20007fbe0ff */
[----:B------:R2:W-:Y:S01]  /*13260*/  STL [R1+0x1618], R37 ;  /* 0x0016182501007387 */ /* 0x0005e20000100800 */
[--C-:B---3--:R-:W-:Y:S01]  /*13270*/  IMAD.X R35, R111, 0x1, R3.reuse, P2 ;  /* 0x000000016f237824 */ /* 0x108fe200010e0603 */
[-C--:B------:R-:W-:Y:S01]  /*13280*/  IADD3 R34, P2, R33, R7.reuse, RZ ;  /* 0x0000000721227210 */ /* 0x080fe20007f5e0ff */
[--C-:B------:R-:W-:Y:S01]  /*13290*/  IMAD.X R33, R112, 0x1, R3.reuse, P0 ;  /* 0x0000000170217824 */ /* 0x100fe200000e0603 */
[-C--:B------:R-:W-:Y:S01]  /*132a0*/  IADD3 R32, P0, R32, R7.reuse, RZ ;  /* 0x0000000720207210 */ /* 0x080fe20007f1e0ff */
[----:B------:R3:W-:Y:S01]  /*132b0*/  STL [R1+0x1704], R36 ;  /* 0x0017042401007387 */ /* 0x0007e20000100800 */
[----:B------:R-:W1:Y:S03]  /*132c0*/  LDC R64, c[0x0][0x268] ;  /* 0x00009a00ff407b82 */ /* 0x000e660000000800 */
[----:B------:R-:W-:Y:S04]  /*132d0*/  STL [R1+0x161c], R35 ;  /* 0x00161c2301007387 */ /* 0x000fe80000100800 */
[----:B------:R5:W-:Y:S01]  /*132e0*/  STL [R1+0x1700], R34 ;  /* 0x0017002201007387 */ /* 0x000be20000100800 */
[----:B--2---:R-:W2:Y:S03]  /*132f0*/  LDC R37, c[0x0][0x268] ;  /* 0x00009a00ff257b82 */ /* 0x004ea60000000800 */
[----:B------:R4:W-:Y:S04]  /*13300*/  STL [R1+0x1620], R33 ;  /* 0x0016202101007387 */ /* 0x0009e80000100800 */
[----:B------:R4:W-:Y:S01]  /*13310*/  STL [R1+0x16fc], R32 ;  /* 0x0016fc2001007387 */ /* 0x0009e20000100800 */
[----:B---3--:R-:W3:Y:S01]  /*13320*/  LDC R36, c[0x0][0x268] ;  /* 0x00009a00ff247b82 */ /* 0x008ee20000000800 */
[----:B-----5:R-:W-:Y:S01]  /*13330*/  IMAD.X R34, R113, 0x1, R3, P4 ;  /* 0x0000000171227824 */ /* 0x020fe200020e0603 */
[----:B----4-:R-:W-:-:S04]  /*13340*/  IADD3 R33, P4, R31, R7, RZ ;  /* 0x000000071f217210 */ /* 0x010fc80007f9e0ff */
[----:B------:R4:W-:Y:S02]  /*13350*/  STL [R1+0x1624], R34 ;  /* 0x0016242201007387 */ /* 0x0009e40000100800 */
[----:B------:R-:W5:Y:S01]  /*13360*/  LDC R35, c[0x0][0x268] ;  /* 0x00009a00ff237b82 */ /* 0x000f620000000800 */
[--C-:B------:R-:W-:Y:S01]  /*13370*/  IMAD.X R32, R114, 0x1, R3.reuse, P5 ;  /* 0x0000000172207824 */ /* 0x100fe200028e0603 */
[-C--:B------:R-:W-:Y:S01]  /*13380*/  IADD3 R31, P5, R30, R7.reuse, RZ ;  /* 0x000000071e1f7210 */ /* 0x080fe20007fbe0ff */
[--C-:B------:R-:W-:Y:S01]  /*13390*/  IMAD.X R30, R115, 0x1, R3.reuse, P2 ;  /* 0x00000001731e7824 */ /* 0x100fe200010e0603 */
[----:B------:R-:W-:Y:S01]  /*133a0*/  IADD3 R29, P2, R29, R7, RZ ;  /* 0x000000071d1d7210 */ /* 0x000fe20007f5e0ff */
[----:B------:R0:W-:Y:S03]  /*133b0*/  STL [R1+0x16f8], R33 ;  /* 0x0016f82101007387 */ /* 0x0001e60000100800 */
[----:B----4-:R-:W4:Y:S01]  /*133c0*/  LDC R34, c[0x0][0x268] ;  /* 0x00009a00ff227b82 */ /* 0x010f220000000800 */
[----:B------:R-:W-:Y:S04]  /*133d0*/  STL [R1+0x1628], R32 ;  /* 0x0016282001007387 */ /* 0x000fe80000100800 */
[----:B------:R1:W-:Y:S03]  /*133e0*/  STL [R1+0x16f4], R31 ;  /* 0x0016f41f01007387 */ /* 0x0003e60000100800 */
[----:B0-----:R-:W0:Y:S01]  /*133f0*/  LDC R33, c[0x0][0x268] ;  /* 0x00009a00ff217b82 */ /* 0x001e220000000800 */
[----:B------:R1:W-:Y:S04]  /*13400*/  STL [R1+0x162c], R30 ;  /* 0x00162c1e01007387 */ /* 0x0003e80000100800 */
[----:B------:R2:W-:Y:S01]  /*13410*/  STL [R1+0x16f0], R29 ;  /* 0x0016f01d01007387 */ /* 0x0005e20000100800 */
[----:B-1----:R-:W-:-:S02]  /*13420*/  IMAD.X R31, R116, 0x1, R3, P0 ;  /* 0x00000001741f7824 */ /* 0x002fc400000e0603 */
[----:B------:R-:W1:Y:S01]  /*13430*/  LDC R32, c[0x0][0x268] ;  /* 0x00009a00ff207b82 */ /* 0x000e620000000800 */
[-C--:B------:R-:W-:Y:S02]  /*13440*/  IADD3 R30, P0, R28, R7.reuse, RZ ;  /* 0x000000071c1e7210 */ /* 0x080fe40007f1e0ff */
[----:B------:R3:W-:Y:S01]  /*13450*/  STL [R1+0x1630], R31 ;  /* 0x0016301f01007387 */ /* 0x0007e20000100800 */
[--C-:B--2---:R-:W-:Y:S01]  /*13460*/  IMAD.X R29, R117, 0x1, R3.reuse, P4 ;  /* 0x00000001751d7824 */ /* 0x104fe200020e0603 */
[-C--:B------:R-:W-:Y:S01]  /*13470*/  IADD3 R28, P4, R27, R7.reuse, RZ ;  /* 0x000000071b1c7210 */ /* 0x080fe20007f9e0ff */
[----:B------:R-:W-:Y:S01]  /*13480*/  IMAD.X R27, R118, 0x1, R3, P5 ;  /* 0x00000001761b7824 */ /* 0x000fe200028e0603 */
[----:B------:R-:W-:Y:S01]  /*13490*/  IADD3 R26, P5, R26, R7, RZ ;  /* 0x000000071a1a7210 */ /* 0x000fe20007fbe0ff */
[----:B------:R2:W-:Y:S01]  /*134a0*/  STL [R1+0x16ec], R30 ;  /* 0x0016ec1e01007387 */ /* 0x0005e20000100800 */
[----:B------:R-:W1:Y:S03]  /*134b0*/  LDC R44, c[0x0][0x268] ;  /* 0x00009a00ff2c7b82 */ /* 0x000e660000000800 */
[----:B------:R5:W-:Y:S04]  /*134c0*/  STL [R1+0x1634], R29 ;  /* 0x0016341d01007387 */ /* 0x000be80000100800 */
[----:B------:R4:W-:Y:S01]  /*134d0*/  STL [R1+0x16e8], R28 ;  /* 0x0016e81c01007387 */ /* 0x0009e20000100800 */
[----:B---3--:R-:W3:Y:S01]  /*134e0*/  LDC R31, c[0x0][0x268] ;  /* 0x00009a00ff1f7b82 */ /* 0x008ee20000000800 */
[----:B--2---:R-:W-:-:S02]  /*134f0*/  LEA.HI R30, R182, 0x5e, RZ, 0x1a ;  /* 0x0000005eb61e7811 */ /* 0x004fc400078fd0ff */
[----:B------:R2:W-:Y:S01]  /*13500*/  STL [R1+0x1638], R27 ;  /* 0x0016381b01007387 */ /* 0x0005e20000100800 */
[----:B-----5:R-:W-:-:S03]  /*13510*/  LEA.HI R29, R182, 0xbe, RZ, 0x1a ;  /* 0x000000beb61d7811 */ /* 0x020fc600078fd0ff */
[----:B------:R5:W-:Y:S01]  /*13520*/  STL [R1+0x16e4], R26 ;  /* 0x0016e41a01007387 */ /* 0x000be20000100800 */
[----:B------:R-:W3:Y:S01]  /*13530*/  LDC R98, c[0x0][0x268] ;  /* 0x00009a00ff627b82 */ /* 0x000ee20000000800 */
[----:B----4-:R-:W-:Y:S01]  /*13540*/  IMAD.X R28, R119, 0x1, R3, P2 ;  /* 0x00000001771c7824 */ /* 0x010fe200010e0603 */
[----:B--2---:R-:W-:-:S04]  /*13550*/  IADD3 R27, P2, R25, R7, RZ ;  /* 0x00000007191b7210 */ /* 0x004fc80007f5e0ff */
[----:B------:R2:W-:Y:S02]  /*13560*/  STL [R1+0x163c], R28 ;  /* 0x00163c1c01007387 */ /* 0x0005e40000100800 */
[----:B------:R-:W4:Y:S01]  /*13570*/  LDC R99, c[0x0][0x268] ;  /* 0x00009a00ff637b82 */ /* 0x000f220000000800 */
[--C-:B-----5:R-:W-:Y:S01]  /*13580*/  IMAD.X R26, R120, 0x1, R3.reuse, P0 ;  /* 0x00000001781a7824 */ /* 0x120fe200000e0603 */
[-C--:B------:R-:W-:Y:S01]  /*13590*/  IADD3 R25, P0, R24, R7.reuse, RZ ;  /* 0x0000000718197210 */ /* 0x080fe20007f1e0ff */
[----:B------:R-:W-:Y:S01]  /*135a0*/  IMAD.X R24, R121, 0x1, R3, P4 ;  /* 0x0000000179187824 */ /* 0x000fe200020e0603 */
[----:B------:R-:W-:Y:S01]  /*135b0*/  IADD3 R23, P4, R23, R7, RZ ;  /* 0x0000000717177210 */ /* 0x000fe20007f9e0ff */
[----:B------:R5:W-:Y:S01]  /*135c0*/  STL [R1+0x16e0], R27 ;  /* 0x0016e01b01007387 */ /* 0x000be20000100800 */
[----:B--2---:R-:W-:-:S03]  /*135d0*/  LEA.HI R28, R182, 0x19e, RZ, 0x1a ;  /* 0x0000019eb61c7811 */ /* 0x004fc600078fd0ff */
[----:B------:R-:W-:Y:S01]  /*135e0*/  STL [R1+0x1640], R26 ;  /* 0x0016401a01007387 */ /* 0x000fe20000100800 */
[----:B------:R-:W2:Y:S03]  /*135f0*/  LDC R100, c[0x0][0x268] ;  /* 0x00009a00ff647b82 */ /* 0x000ea60000000800 */
[----:B------:R0:W-:Y:S04]  /*13600*/  STL [R1+0x16dc], R25 ;  /* 0x0016dc1901007387 */ /* 0x0001e80000100800 */
[----:B------:R1:W-:Y:S01]  /*13610*/  STL [R1+0x1644], R24 ;  /* 0x0016441801007387 */ /* 0x0003e20000100800 */
[----:B-----5:R-:W5:Y:S03]  /*13620*/  LDC R27, c[0x0][0x268] ;  /* 0x00009a00ff1b7b82 */ /* 0x020f660000000800 */
[----:B------:R1:W-:Y:S01]  /*13630*/  STL [R1+0x16d8], R23 ;  /* 0x0016d81701007387 */ /* 0x0003e20000100800 */
[----:B0-----:R-:W-:-:S04]  /*13640*/  IMAD.X R25, R122, 0x1, R3, P5 ;  /* 0x000000017a197824 */ /* 0x001fc800028e0603 */
[----:B------:R-:W0:Y:S01]  /*13650*/  LDC R26, c[0x0][0x268] ;  /* 0x00009a00ff1a7b82 */ /* 0x000e220000000800 */
[-C--:B-1----:R-:W-:Y:S01]  /*13660*/  IADD3 R24, P5, R22, R7.reuse, RZ ;  /* 0x0000000716187210 */ /* 0x082fe20007fbe0ff */
[----:B------:R1:W-:Y:S01]  /*13670*/  STL [R1+0x1648], R25 ;  /* 0x0016481901007387 */ /* 0x0003e20000100800 */
[--C-:B------:R-:W-:Y:S01]  /*13680*/  IMAD.X R23, R123, 0x1, R3.reuse, P2 ;  /* 0x000000017b177824 */ /* 0x100fe200010e0603 */
[-C--:B------:R-:W-:Y:S01]  /*13690*/  IADD3 R22, P2, R21, R7.reuse, RZ ;  /* 0x0000000715167210 */ /* 0x080fe20007f5e0ff */
[----:B------:R-:W-:Y:S01]  /*136a0*/  IMAD.X R21, R124, 0x1, R3, P0 ;  /* 0x000000017c157824 */ /* 0x000fe200000e0603 */
[----:B------:R-:W-:Y:S01]  /*136b0*/  IADD3 R20, P0, R20, R7, RZ ;  /* 0x0000000714147210 */ /* 0x000fe20007f1e0ff */
[----:B------:R3:W-:Y:S01]  /*136c0*/  STL [R1+0x16d4], R24 ;  /* 0x0016d41801007387 */ /* 0x0007e20000100800 */
[----:B------:R-:W2:Y:S03]  /*136d0*/  LDC R101, c[0x0][0x268] ;  /* 0x00009a00ff657b82 */ /* 0x000ea60000000800 */
[----:B------:R-:W-:Y:S01]  /*136e0*/  STL [R1+0x164c], R23 ;  /* 0x00164c1701007387 */ /* 0x000fe20000100800 */
[----:B-----5:R-:W-:-:S03]  /*136f0*/  IMAD R27, R27, 0x2, R56 ;  /* 0x000000021b1b7824 */ /* 0x020fc600078e0238 */
[----:B------:R5:W-:Y:S01]  /*13700*/  STL [R1+0x16d0], R22 ;  /* 0x0016d01601007387 */ /* 0x000be20000100800 */
[----:B-1----:R-:W1:Y:S01]  /*13710*/  LDC R25, c[0x0][0x268] ;  /* 0x00009a00ff197b82 */ /* 0x002e620000000800 */
[----:B------:R-:W-:Y:S02]  /*13720*/  IMAD R93, R93, 0x2, R27 ;  /* 0x000000025d5d7824 */ /* 0x000fe400078e021b */
[----:B------:R4:W-:Y:S02]  /*13730*/  STL [R1+0x1650], R21 ;  /* 0x0016501501007387 */ /* 0x0009e40000100800 */
[----:B------:R-:W-:Y:S02]  /*13740*/  IMAD R81, R81, 0x2, R93 ;  /* 0x0000000251517824 */ /* 0x000fe400078e025d */
[----:B------:R0:W-:Y:S01]  /*13750*/  STL [R1+0x16cc], R20 ;  /* 0x0016cc1401007387 */ /* 0x0001e20000100800 */
[----:B---3--:R-:W3:Y:S01]  /*13760*/  LDC R24, c[0x0][0x268] ;  /* 0x00009a00ff187b82 */ /* 0x008ee20000000800 */
[----:B-----5:R-:W-:-:S02]  /*13770*/  IMAD.X R22, R125, 0x1, R3, P4 ;  /* 0x000000017d167824 */ /* 0x020fc400020e0603 */
[----:B------:R-:W-:Y:S01]  /*13780*/  IMAD R55, R55, 0x2, R81 ;  /* 0x0000000237377824 */ /* 0x000fe200078e0251 */
[-C--:B----4-:R-:W-:Y:S02]  /*13790*/  IADD3 R21, P4, R18, R7.reuse, RZ ;  /* 0x0000000712157210 */ /* 0x090fe40007f9e0ff */
[----:B------:R4:W-:Y:S02]  /*137a0*/  STL [R1+0x1654], R22 ;  /* 0x0016541601007387 */ /* 0x0009e40000100800 */
[----:B------:R-:W5:Y:S01]  /*137b0*/  LDC R23, c[0x0][0x268] ;  /* 0x00009a00ff177b82 */ /* 0x000f620000000800 */
[--C-:B0-----:R-:W-:Y:S01]  /*137c0*/  IMAD.X R20, R126, 0x1, R3.reuse, P5 ;  /* 0x000000017e147824 */ /* 0x101fe200028e0603 */
[-C--:B------:R-:W-:Y:S01]  /*137d0*/  IADD3 R18, P5, R17, R7.reuse, RZ ;  /* 0x0000000711127210 */ /* 0x080fe20007fbe0ff */
[----:B------:R-:W-:Y:S01]  /*137e0*/  IMAD.X R17, R127, 0x1, R3, P2 ;  /* 0x000000017f117824 */ /* 0x000fe200010e0603 */
[----:B------:R-:W-:Y:S01]  /*137f0*/  IADD3 R16, P2, R16, R7, RZ ;  /* 0x0000000710107210 */ /* 0x000fe20007f5e0ff */
[----:B------:R0:W-:Y:S01]  /*13800*/  STL [R1+0x16c8], R21 ;  /* 0x0016c81501007387 */ /* 0x0001e20000100800 */
[----:B----4-:R-:W-:-:S03]  /*13810*/  LEA.HI R22, R182, 0x1fe, RZ, 0x1a ;  /* 0x000001feb6167811 */ /* 0x010fc600078fd0ff */
[----:B------:R4:W-:Y:S01]  /*13820*/  STL [R1+0x1658], R20 ;  /* 0x0016581401007387 */ /* 0x0009e20000100800 */
[----:B------:R-:W2:Y:S03]  /*13830*/  LDC R102, c[0x0][0x268] ;  /* 0x00009a00ff667b82 */ /* 0x000ea60000000800 */
[----:B------:R4:W-:Y:S01]  /*13840*/  STL [R1+0x16c4], R18 ;  /* 0x0016c41201007387 */ /* 0x0009e20000100800 */
[----:B0-----:R-:W-:-:S03]  /*13850*/  LEA.HI R21, R182, 0x2e, RZ, 0x1a ;  /* 0x0000002eb6157811 */ /* 0x001fc600078fd0ff */
[----:B------:R0:W-:Y:S01]  /*13860*/  STL [R1+0x165c], R17 ;  /* 0x00165c1101007387 */ /* 0x0001e20000100800 */
[----:B------:R-:W2:Y:S01]  /*13870*/  LDC R103, c[0x0][0x268] ;  /* 0x00009a00ff677b82 */ /* 0x000ea20000000800 */
[----:B----4-:R-:W-:Y:S02]  /*13880*/  LEA.HI R20, R182, 0x7e, RZ, 0x1a ;  /* 0x0000007eb6147811 */ /* 0x010fe400078fd0ff */
[----:B------:R4:W-:Y:S01]  /*13890*/  STL [R1+0x16c0], R16 ;  /* 0x0016c01001007387 */ /* 0x0009e20000100800 */
[----:B------:R-:W-:-:S04]  /*138a0*/  IMAD.X R18, R128, 0x1, R3, P0 ;  /* 0x0000000180127824 */ /* 0x000fc800000e0603 */
[----:B------:R-:W2:Y:S01]  /*138b0*/  LDC R104, c[0x0][0x268] ;  /* 0x00009a00ff687b82 */ /* 0x000ea20000000800 */
[-C--:B0-----:R-:W-:Y:S01]  /*138c0*/  IADD3 R17, P0, R15, R7.reuse, RZ ;  /* 0x000000070f117210 */ /* 0x081fe20007f1e0ff */
[----:B------:R0:W-:Y:S01]  /*138d0*/  STL [R1+0x1660], R18 ;  /* 0x0016601201007387 */ /* 0x0001e20000100800 */
[--C-:B----4-:R-:W-:Y:S01]  /*138e0*/  IMAD.X R16, R129, 0x1, R3.reuse, P4 ;  /* 0x0000000181107824 */ /* 0x110fe200020e0603 */
[-C--:B------:R-:W-:Y:S01]  /*138f0*/  IADD3 R15, P4, R14, R7.reuse, RZ ;  /* 0x000000070e0f7210 */ /* 0x080fe20007f9e0ff */
[----:B------:R-:W-:Y:S01]  /*13900*/  IMAD.X R14, R130, 0x1, R3, P5 ;  /* 0x00000001820e7824 */ /* 0x000fe200028e0603 */
[----:B------:R4:W-:Y:S01]  /*13910*/  STL [R1+0x16bc], R17 ;  /* 0x0016bc1101007387 */ /* 0x0009e20000100800 */
[----:B------:R-:W-:Y:S01]  /*13920*/  IADD3 R13, P5, R13, R7, RZ ;  /* 0x000000070d0d7210 */ /* 0x000fe20007fbe0ff */
[----:B------:R-:W2:Y:S02]  /*13930*/  LDC R105, c[0x0][0x268] ;  /* 0x00009a00ff697b82 */ /* 0x000ea40000000800 */
[----:B------:R-:W-:Y:S01]  /*13940*/  STL [R1+0x1664], R16 ;  /* 0x0016641001007387 */ /* 0x000fe20000100800 */
[----:B0-----:R-:W-:-:S03]  /*13950*/  LEA.HI R18, R182, 0x13e, RZ, 0x1a ;  /* 0x0000013eb6127811 */ /* 0x001fc600078fd0ff */
[----:B------:R0:W-:Y:S02]  /*13960*/  STL [R1+0x16b8], R15 ;  /* 0x0016b80f01007387 */ /* 0x0001e40000100800 */
[----:B----4-:R-:W4:Y:S02]  /*13970*/  LDC R17, c[0x0][0x268] ;  /* 0x00009a00ff117b82 */ /* 0x010f240000000800 */
[----:B------:R1:W-:Y:S04]  /*13980*/  STL [R1+0x1668], R14 ;  /* 0x0016680e01007387 */ /* 0x0003e80000100800 */
[----:B------:R3:W-:Y:S01]  /*13990*/  STL [R1+0x16b4], R13 ;  /* 0x0016b40d01007387 */ /* 0x0007e20000100800 */
[----:B0-----:R-:W-:Y:S01]  /*139a0*/  IMAD.X R15, R131, 0x1, R3, P2 ;  /* 0x00000001830f7824 */ /* 0x001fe200010e0603 */
[----:B------:R-:W0:Y:S01]  /*139b0*/  LDC R16, c[0x0][0x268] ;  /* 0x00009a00ff107b82 */ /* 0x000e220000000800 */
[----:B-1----:R-:W-:-:S03]  /*139c0*/  IADD3 R14, P2, R12, R7, RZ ;  /* 0x000000070c0e7210 */ /* 0x002fc60007f5e0ff */
[----:B------:R1:W-:Y:S01]  /*139d0*/  STL [R1+0x166c], R15 ;  /* 0x00166c0f01007387 */ /* 0x0003e20000100800 */
[--C-:B---3--:R-:W-:Y:S01]  /*139e0*/  IMAD.X R13, R132, 0x1, R3.reuse, P0 ;  /* 0x00000001840d7824 */ /* 0x108fe200000e0603 */
[-C--:B------:R-:W-:Y:S01]  /*139f0*/  IADD3 R12, P0, R10, R7.reuse, RZ ;  /* 0x000000070a0c7210 */ /* 0x080fe20007f1e0ff */
[----:B------:R-:W-:Y:S01]  /*13a00*/  IMAD.X R10, R133, 0x1, R3, P4 ;  /* 0x00000001850a7824 */ /* 0x000fe200020e0603 */
[----:B------:R3:W-:Y:S01]  /*13a10*/  STL [R1+0x16b0], R14 ;  /* 0x0016b00e01007387 */ /* 0x0007e20000100800 */
[----:B------:R-:W-:Y:S01]  /*13a20*/  IADD3 R9, P4, R9, R7, RZ ;  /* 0x0000000709097210 */ /* 0x000fe20007f9e0ff */
[----:B------:R-:W2:Y:S02]  /*13a30*/  LDC R106, c[0x0][0x268] ;  /* 0x00009a00ff6a7b82 */ /* 0x000ea40000000800 */
[----:B------:R5:W-:Y:S01]  /*13a40*/  STL [R1+0x1670], R13 ;  /* 0x0016700d01007387 */ /* 0x000be20000100800 */
[----:B----4-:R-:W-:Y:S01]  /*13a50*/  IMAD R28, R28, R17, RZ ;  /* 0x000000111c1c7224 */ /* 0x010fe200078e02ff */
[----:B------:R-:W-:-:S02]  /*13a60*/  LEA.HI R17, R182, 0x1ee, RZ, 0x1a ;  /* 0x000001eeb6117811 */ /* 0x000fc400078fd0ff */
[----:B------:R4:W-:Y:S02]  /*13a70*/  STL [R1+0x16ac], R12 ;  /* 0x0016ac0c01007387 */ /* 0x0009e40000100800 */
[----:B-1----:R-:W1:Y:S01]  /*13a80*/  LDC R15, c[0x0][0x268] ;  /* 0x00009a00ff0f7b82 */ /* 0x002e620000000800 */
[--C-:B---3--:R-:W-:Y:S01]  /*13a90*/  IMAD.X R14, R135, 0x1, R3.reuse, P2 ;  /* 0x00000001870e7824 */ /* 0x108fe200010e0603 */
[----:B------:R3:W-:Y:S01]  /*13aa0*/  STL [R1+0x1674], R10 ;  /* 0x0016740a01007387 */ /* 0x0007e20000100800 */
[----:B-----5:R-:W-:Y:S02]  /*13ab0*/  IMAD.X R13, R4, 0x1, R6, P3 ;  /* 0x00000001040d7824 */ /* 0x020fe400018e0606 */
[--C-:B------:R-:W-:Y:S01]  /*13ac0*/  IMAD.X R6, R134, 0x1, R3.reuse, P5 ;  /* 0x0000000186067824 */ /* 0x100fe200028e0603 */
[----:B------:R-:W-:Y:S01]  /*13ad0*/  STL [R1+0x16a0], R9 ;  /* 0x0016a00901007387 */ /* 0x000fe20000100800 */
[----:B0-----:R-:W-:Y:S01]  /*13ae0*/  IMAD R84, R84, R16, RZ ;  /* 0x0000001054547224 */ /* 0x001fe200078e02ff */
[----:B----4-:R-:W0:Y:S02]  /*13af0*/  LDC R12, c[0x0][0x268] ;  /* 0x00009a00ff0c7b82 */ /* 0x010e240000000800 */
[----:B------:R-:W-:Y:S04]  /*13b00*/  STL [R1+0x16a8], R8 ;  /* 0x0016a80801007387 */ /* 0x000fe80000100800 */
[----:B------:R4:W-:Y:S02]  /*13b10*/  STL [R1+0x16a4], R13 ;  /* 0x0016a40d01007387 */ /* 0x0009e40000100800 */
[----:B------:R-:W5:Y:S02]  /*13b20*/  LDC R16, c[0x0][0x268] ;  /* 0x00009a00ff107b82 */ /* 0x000f640000000800 */
[----:B------:R2:W-:Y:S04]  /*13b30*/  STL [R1+0x1678], R6 ;  /* 0x0016780601007387 */ /* 0x0005e80000100800 */
[----:B------:R2:W-:Y:S01]  /*13b40*/  STL [R1+0x167c], R14 ;  /* 0x00167c0e01007387 */ /* 0x0005e20000100800 */
[----:B-1----:R-:W-:Y:S01]  /*13b50*/  IMAD R61, R61, R15, RZ ;  /* 0x0000000f3d3d7224 */ /* 0x002fe200078e02ff */
[----:B---3--:R-:W1:Y:S01]  /*13b60*/  LDC R10, c[0x0][0x268] ;  /* 0x00009a00ff0a7b82 */ /* 0x008e620000000800 */
[--C-:B----4-:R-:W-:Y:S01]  /*13b70*/  IMAD.X R13, R136, 0x1, R3.reuse, P0 ;  /* 0x00000001880d7824 */ /* 0x110fe200000e0603 */
[----:B------:R-:W-:Y:S01]  /*13b80*/  LOP3.LUT P0, RZ, R182, 0x2, RZ, 0xc0, !PT ;  /* 0x00000002b6ff7812 */ /* 0x000fe2000780c0ff */
[----:B--2---:R-:W-:-:S02]  /*13b90*/  IMAD.X R6, R137, 0x1, R3, P4 ;  /* 0x0000000189067824 */ /* 0x004fc400020e0603 */
[----:B------:R-:W-:Y:S01]  /*13ba0*/  IMAD.X R3, R4, 0x1, R3, P6 ;  /* 0x0000000104037824 */ /* 0x000fe200030e0603 */
[----:B------:R2:W-:Y:S02]  /*13bb0*/  STL [R1+0x1680], R13 ;  /* 0x0016800d01007387 */ /* 0x0005e40000100800 */
[----:B------:R-:W3:Y:S01]  /*13bc0*/  LDC R14, c[0x0][0x268] ;  /* 0x00009a00ff0e7b82 */ /* 0x000ee20000000800 */
[----:B0-----:R-:W-:Y:S01]  /*13bd0*/  IMAD R91, R91, R12, RZ ;  /* 0x0000000c5b5b7224 */ /* 0x001fe200078e02ff */
[----:B------:R-:W-:Y:S01]  /*13be0*/  LOP3.LUT P6, RZ, R182, 0x1, RZ, 0xc0, !PT ;  /* 0x00000001b6ff7812 */ /* 0x000fe200078cc0ff */
[----:B------:R-:W-:Y:S04]  /*13bf0*/  STL [R1+0x1684], R6 ;  /* 0x0016840601007387 */ /* 0x000fe80000100800 */
[----:B------:R-:W-:Y:S01]  /*13c00*/  STL [R1+0xae8], R5 ;  /* 0x000ae80501007387 */ /* 0x000fe20000100800 */
[----:B------:R-:W0:Y:S01]  /*13c10*/  LDC R15, c[0x0][0x268] ;  /* 0x00009a00ff0f7b82 */ /* 0x000e220000000800 */
[----:B-----5:R-:W-:-:S02]  /*13c20*/  IMAD R16, R16, 0x2, R55 ;  /* 0x0000000210107824 */ /* 0x020fc400078e0237 */
[----:B------:R4:W-:Y:S02]  /*13c30*/  STL [R1+0x1688], R3 ;  /* 0x0016880301007387 */ /* 0x0009e40000100800 */
[----:B------:R-:W-:Y:S02]  /*13c40*/  IMAD R80, R80, 0x4, R16 ;  /* 0x0000000450507824 */ /* 0x000fe400078e0210 */
[----:B------:R5:W-:Y:S01]  /*13c50*/  STL [R1+0x168c], R94 ;  /* 0x00168c5e01007387 */ /* 0x000be20000100800 */
[----:B--2---:R-:W2:Y:S01]  /*13c60*/  LDC R13, c[0x0][0x268] ;  /* 0x00009a00ff0d7b82 */ /* 0x004ea20000000800 */
[----:B------:R-:W-:Y:S02]  /*13c70*/  IMAD R38, R38, 0x2, R80 ;  /* 0x0000000226267824 */ /* 0x000fe400078e0250 */
[----:B-1----:R-:W-:-:S05]  /*13c80*/  IMAD R21, R21, R10, RZ ;  /* 0x0000000a15157224 */ /* 0x002fca00078e02ff */
[----:B----4-:R-:W1:Y:S01]  /*13c90*/  LDC R3, c[0x0][0x268] ;  /* 0x00009a00ff037b82 */ /* 0x010e620000000800 */
[----:B---3--:R-:W-:-:S07]  /*13ca0*/  IMAD R20, R20, R14, RZ ;  /* 0x0000000e14147224 */ /* 0x008fce00078e02ff */
[----:B------:R-:W3:Y:S01]  /*13cb0*/  LDC R14, c[0x0][0x268] ;  /* 0x00009a00ff0e7b82 */ /* 0x000ee20000000800 */
[----:B0-----:R-:W-:-:S07]  /*13cc0*/  IMAD R40, R40, R15, RZ ;  /* 0x0000000f28287224 */ /* 0x001fce00078e02ff */
[----:B------:R-:W0:Y:S01]  /*13cd0*/  LDC R15, c[0x0][0x268] ;  /* 0x00009a00ff0f7b82 */ /* 0x000e220000000800 */
[----:B--2---:R-:W-:Y:S02]  /*13ce0*/  IMAD R90, R90, R13, RZ ;  /* 0x0000000d5a5a7224 */ /* 0x004fe400078e02ff */
[----:B-1----:R-:W-:-:S05]  /*13cf0*/  IMAD R62, R62, R3, RZ ;  /* 0x000000033e3e7224 */ /* 0x002fca00078e02ff */
[----:B------:R-:W1:Y:S01]  /*13d00*/  LDC R13, c[0x0][0x268] ;  /* 0x00009a00ff0d7b82 */ /* 0x000e620000000800 */
[----:B---3--:R-:W-:-:S07]  /*13d10*/  IMAD R86, R86, R14, RZ ;  /* 0x0000000e56567224 */ /* 0x008fce00078e02ff */
[----:B------:R-:W2:Y:S01]  /*13d20*/  LDC R3, c[0x0][0x268] ;  /* 0x00009a00ff037b82 */ /* 0x000ea20000000800 */
[----:B0-----:R-:W-:-:S07]  /*13d30*/  IMAD R15, R15, 0x2, R38 ;  /* 0x000000020f0f7824 */ /* 0x001fce00078e0226 */
[----:B------:R-:W0:Y:S01]  /*13d40*/  LDC R14, c[0x0][0x268] ;  /* 0x00009a00ff0e7b82 */ /* 0x000e220000000800 */
[----:B------:R-:W-:-:S04]  /*13d50*/  IMAD R79, R79, 0x2, R15 ;  /* 0x000000024f4f7824 */ /* 0x000fc800078e020f */
[----:B------:R-:W-:-:S03]  /*13d60*/  IMAD R54, R54, 0x2, R79 ;  /* 0x0000000236367824 */ /* 0x000fc600078e024f */
[----:B------:R-:W3:Y:S01]  /*13d70*/  LDC R12, c[0x0][0x268] ;  /* 0x00009a00ff0c7b82 */ /* 0x000ee20000000800 */
[----:B-1----:R-:W-:Y:S02]  /*13d80*/  IMAD R59, R59, R13, RZ ;  /* 0x0000000d3b3b7224 */ /* 0x002fe400078e02ff */
[----:B------:R-:W-:-:S04]  /*13d90*/  IMAD R37, R37, 0x2, R54 ;  /* 0x0000000225257824 */ /* 0x000fc800078e0236 */
[----:B------:R-:W-:Y:S01]  /*13da0*/  IMAD R78, R78, 0x2, R37 ;  /* 0x000000024e4e7824 */ /* 0x000fe200078e0225 */
[----:B------:R-:W1:Y:S01]  /*13db0*/  LDC R5, c[0x0][0x268] ;  /* 0x00009a00ff057b82 */ /* 0x000e620000000800 */
[----:B--2---:R-:W-:Y:S02]  /*13dc0*/  IMAD R18, R18, R3, RZ ;  /* 0x0000000312127224 */ /* 0x004fe400078e02ff */
[----:B------:R-:W-:-:S05]  /*13dd0*/  IMAD R53, R53, 0x4, R78 ;  /* 0x0000000435357824 */ /* 0x000fca00078e024e */
[----:B------:R-:W2:Y:S01]  /*13de0*/  LDC R3, c[0x0][0x268] ;  /* 0x00009a00ff037b82 */ /* 0x000ea20000000800 */
[----:B0-----:R-:W-:-:S07]  /*13df0*/  IMAD R17, R17, R14, RZ ;  /* 0x0000000e11117224 */ /* 0x001fce00078e02ff */
[----:B------:R-:W0:Y:S01]  /*13e00*/  LDC R14, c[0x0][0x268] ;  /* 0x00009a00ff0e7b82 */ /* 0x000e220000000800 */
[----:B---3--:R-:W-:-:S07]  /*13e10*/  IMAD R60, R60, R12, RZ ;  /* 0x0000000c3c3c7224 */ /* 0x008fce00078e02ff */
[----:B------:R-:W3:Y:S01]  /*13e20*/  LDC R10, c[0x0][0x268] ;  /* 0x00009a00ff0a7b82 */ /* 0x000ee20000000800 */
[----:B-1----:R-:W-:Y:S01]  /*13e30*/  IMAD R89, R89, R5, RZ ;  /* 0x0000000559597224 */ /* 0x002fe200078e02ff */
[----:B------:R-:W-:-:S06]  /*13e40*/  LEA.HI R5, R182, 0x10e, RZ, 0x1a ;  /* 0x0000010eb6057811 */ /* 0x000fcc00078fd0ff */
[----:B------:R-:W1:Y:S01]  /*13e50*/  LDC R13, c[0x0][0x268] ;  /* 0x00009a00ff0d7b82 */ /* 0x000e620000000800 */
[----:B--2---:R-:W-:-:S04]  /*13e60*/  IMAD R3, R3, 0x2, R53 ;  /* 0x0000000203037824 */ /* 0x004fc800078e0235 */
[----:B------:R-:W-:-:S03]  /*13e70*/  IMAD R77, R77, 0x2, R3 ;  /* 0x000000024d4d7824 */ /* 0x000fc600078e0203 */
[----:B------:R-:W2:Y:S01]  /*13e80*/  LDC R9, c[0x0][0x268] ;  /* 0x00009a00ff097b82 */ /* 0x000ea20000000800 */
[----:B------:R-:W-:-:S04]  /*13e90*/  IMAD R26, R26, 0x2, R77 ;  /* 0x000000021a1a7824 */ /* 0x000fc800078e024d */
[----:B0-----:R-:W-:-:S03]  /*13ea0*/  IMAD R14, R14, 0x2, R26 ;  /* 0x000000020e0e7824 */ /* 0x001fc600078e021a */
[----:B------:R-:W0:Y:S01]  /*13eb0*/  LDC R12, c[0x0][0x268] ;  /* 0x00009a00ff0c7b82 */ /* 0x000e220000000800 */
[----:B------:R-:W-:Y:S02]  /*13ec0*/  IMAD R76, R76, 0x2, R14 ;  /* 0x000000024c4c7824 */ /* 0x000fe400078e020e */
[----:B---3--:R-:W-:Y:S02]  /*13ed0*/  IMAD R5, R5, R10, RZ ;  /* 0x0000000a05057224 */ /* 0x008fe400078e02ff */
[----:B------:R-:W-:-:S03]  /*13ee0*/  IMAD R52, R52, 0x2, R76 ;  /* 0x0000000234347824 */ /* 0x000fc600078e024c */
[----:B------:R-:W3:Y:S01]  /*13ef0*/  LDC R8, c[0x0][0x268] ;  /* 0x00009a00ff087b82 */ /* 0x000ee20000000800 */
[----:B-1----:R-:W-:Y:S02]  /*13f00*/  IMAD R39, R39, R13, RZ ;  /* 0x0000000d27277224 */ /* 0x002fe400078e02ff */
[----:B------:R-:W-:-:S04]  /*13f10*/  IMAD R36, R36, 0x4, R52 ;  /* 0x0000000424247824 */ /* 0x000fc800078e0234 */
[----:B------:R-:W-:Y:S01]  /*13f20*/  IMAD R75, R75, 0x2, R36 ;  /* 0x000000024b4b7824 */ /* 0x000fe200078e0224 */
[----:B------:R-:W1:Y:S01]  /*13f30*/  LDC R10, c[0x0][0x268] ;  /* 0x00009a00ff0a7b82 */ /* 0x000e620000000800 */
[----:B--2---:R-:W-:Y:S02]  /*13f40*/  IMAD R43, R43, R9, RZ ;  /* 0x000000092b2b7224 */ /* 0x004fe400078e02ff */
[----:B------:R-:W-:-:S04]  /*13f50*/  IMAD R51, R51, 0x2, R75 ;  /* 0x0000000233337824 */ /* 0x000fc800078e024b */
[----:B------:R-:W-:Y:S01]  /*13f60*/  IMAD R25, R25, 0x2, R51 ;  /* 0x0000000219197824 */ /* 0x000fe200078e0233 */
[----:B------:R-:W2:Y:S01]  /*13f70*/  LDC R13, c[0x0][0x268] ;  /* 0x00009a00ff0d7b82 */ /* 0x000ea20000000800 */
[----:B0-----:R-:W-:Y:S02]  /*13f80*/  IMAD R58, R58, R12, RZ ;  /* 0x0000000c3a3a7224 */ /* 0x001fe400078e02ff */
[----:B------:R-:W-:-:S04]  /*13f90*/  IMAD R74, R74, 0x2, R25 ;  /* 0x000000024a4a7824 */ /* 0x000fc800078e0219 */
[----:B------:R-:W-:Y:S01]  /*13fa0*/  IMAD R35, R35, 0x2, R74 ;  /* 0x0000000223237824 */ /* 0x000fe200078e024a */
[----:B------:R-:W0:Y:S01]  /*13fb0*/  LDC R9, c[0x0][0x268] ;  /* 0x00009a00ff097b82 */ /* 0x000e220000000800 */
[----:B---3--:R-:W-:-:S07]  /*13fc0*/  IMAD R92, R92, R8, RZ ;  /* 0x000000085c5c7224 */ /* 0x008fce00078e02ff */
[----:B------:R-:W3:Y:S01]  /*13fd0*/  LDC R12, c[0x0][0x268] ;  /* 0x00009a00ff0c7b82 */ /* 0x000ee20000000800 */
[----:B-1----:R-:W-:-:S07]  /*13fe0*/  IMAD R82, R82, R10, RZ ;  /* 0x0000000a52527224 */ /* 0x002fce00078e02ff */
[----:B------:R-:W1:Y:S01]  /*13ff0*/  LDC R7, c[0x0][0x268] ;  /* 0x00009a00ff077b82 */ /* 0x000e620000000800 */
[----:B--2---:R-:W-:-:S04]  /*14000*/  IMAD R13, R13, 0x2, R35 ;  /* 0x000000020d0d7824 */ /* 0x004fc800078e0223 */
[----:B------:R-:W-:-:S03]  /*14010*/  IMAD R73, R73, 0x4, R13 ;  /* 0x0000000449497824 */ /* 0x000fc600078e020d */
[----:B------:R-:W2:Y:S01]  /*14020*/  LDC R8, c[0x0][0x268] ;  /* 0x00009a00ff087b82 */ /* 0x000ea20000000800 */
[----:B------:R-:W-:Y:S02]  /*14030*/  IMAD R50, R50, 0x2, R73 ;  /* 0x0000000232327824 */ /* 0x000fe400078e0249 */
[----:B0-----:R-:W-:-:S05]  /*14040*/  IMAD R88, R88, R9, RZ ;  /* 0x0000000958587224 */ /* 0x001fca00078e02ff */
[----:B------:R-:W0:Y:S01]  /*14050*/  LDC R10, c[0x0][0x268] ;  /* 0x00009a00ff0a7b82 */ /* 0x000e220000000800 */
[----:B---3--:R-:W-:-:S04]  /*14060*/  IMAD R12, R12, 0x2, R50 ;  /* 0x000000020c0c7824 */ /* 0x008fc800078e0232 */
[----:B------:R-:W-:-:S03]  /*14070*/  IMAD R72, R72, 0x2, R12 ;  /* 0x0000000248487824 */ /* 0x000fc600078e020c */
[----:B------:R-:W3:Y:S01]  /*14080*/  LDC R9, c[0x0][0x268] ;  /* 0x00009a00ff097b82 */ /* 0x000ee20000000800 */
[----:B------:R-:W-:Y:S02]  /*14090*/  IMAD R49, R49, 0x2, R72 ;  /* 0x0000000231317824 */ /* 0x000fe400078e0248 */
[----:B-1----:R-:W-:-:S05]  /*140a0*/  IMAD R22, R22, R7, RZ ;  /* 0x0000000716167224 */ /* 0x002fca00078e02ff */
[----:B------:R-:W1:Y:S01]  /*140b0*/  LDC R7, c[0x0][0x268] ;  /* 0x00009a00ff077b82 */ /* 0x000e620000000800 */
[----:B--2---:R-:W-:Y:S01]  /*140c0*/  IMAD R87, R87, R8, RZ ;  /* 0x0000000857577224 */ /* 0x004fe200078e02ff */
[----:B-----5:R-:W-:-:S04]  /*140d0*/  IADD3 R94, P4, R22, R2, RZ ;  /* 0x00000002165e7210 */ /* 0x020fc80007f9e0ff */
[----:B------:R-:W-:Y:S01]  /*140e0*/  LEA.HI.X.SX32 R22, R22, R0, 0x1, P4 ;  /* 0x0000000016167211 */ /* 0x000fe200020f0eff */
[----:B------:R2:W-:Y:S01]  /*140f0*/  STL [R1+0x169c], R94 ;  /* 0x00169c5e01007387 */ /* 0x0005e20000100800 */
[----:B------:R-:W4:Y:S01]  /*14100*/  LDC R8, c[0x0][0x268] ;  /* 0x00009a00ff087b82 */ /* 0x000f220000000800 */
[----:B0-----:R-:W-:-:S04]  /*14110*/  IMAD R10, R10, 0x2, R49 ;  /* 0x000000020a0a7824 */ /* 0x001fc800078e0231 */
[----:B------:R-:W-:-:S03]  /*14120*/  IMAD R71, R71, 0x2, R10 ;  /* 0x0000000247477824 */ /* 0x000fc600078e020a */
[----:B------:R-:W0:Y:S01]  /*14130*/  LDC R4, c[0x0][0x268] ;  /* 0x00009a00ff047b82 */ /* 0x000e220000000800 */
[----:B------:R-:W-:Y:S01]  /*14140*/  IMAD R34, R34, 0x4, R71 ;  /* 0x0000000422227824 */ /* 0x000fe200078e0247 */
[----:B--2---:R-:W-:Y:S01]  /*14150*/  IADD3 R94, P3, R92, R2, RZ ;  /* 0x000000025c5e7210 */ /* 0x004fe20007f7e0ff */
[----:B---3--:R-:W-:Y:S02]  /*14160*/  IMAD R85, R85, R9, RZ ;  /* 0x0000000955557224 */ /* 0x008fe400078e02ff */
[----:B------:R-:W-:Y:S02]  /*14170*/  IMAD R24, R24, 0x2, R34 ;  /* 0x0000000218187824 */ /* 0x000fe400078e0222 */
[----:B------:R2:W-:Y:S01]  /*14180*/  STL [R1+0x1690], R94 ;  /* 0x0016905e01007387 */ /* 0x0005e20000100800 */
[----:B------:R-:W3:Y:S01]  /*14190*/  LDC R6, c[0x0][0x268] ;  /* 0x00009a00ff067b82 */ /* 0x000ee20000000800 */
[----:B------:R-:W-:Y:S02]  /*141a0*/  IMAD R70, R70, 0x2, R24 ;  /* 0x0000000246467824 */ /* 0x000fe400078e0218 */
[----:B-1----:R-:W-:-:S02]  /*141b0*/  IMAD R29, R29, R7, RZ ;  /* 0x000000071d1d7224 */ /* 0x002fc400078e02ff */
[----:B------:R-:W-:-:S03]  /*141c0*/  IMAD R48, R48, 0x2, R70 ;  /* 0x0000000230307824 */ /* 0x000fc600078e0246 */
[----:B------:R-:W1:Y:S01]  /*141d0*/  LDC R9, c[0x0][0x268] ;  /* 0x00009a00ff097b82 */ /* 0x000e620000000800 */
[----:B----4-:R-:W-:Y:S01]  /*141e0*/  IMAD R57, R57, R8, RZ ;  /* 0x0000000839397224 */ /* 0x010fe200078e02ff */
[----:B--2---:R-:W-:Y:S01]  /*141f0*/  IADD3 R94, P2, R43, R2, RZ ;  /* 0x000000022b5e7210 */ /* 0x004fe20007f5e0ff */
[----:B------:R-:W-:-:S04]  /*14200*/  IMAD R33, R33, 0x2, R48 ;  /* 0x0000000221217824 */ /* 0x000fc800078e0230 */
[----:B------:R-:W-:Y:S01]  /*14210*/  IMAD R69, R69, 0x2, R33 ;  /* 0x0000000245457824 */ /* 0x000fe200078e0221 */
[----:B------:R-:W2:Y:S01]  /*14220*/  LDC R7, c[0x0][0x268] ;  /* 0x00009a00ff077b82 */ /* 0x000ea20000000800 */
[----:B0-----:R-:W-:Y:S01]  /*14230*/  IMAD R30, R30, R4, RZ ;  /* 0x000000041e1e7224 */ /* 0x001fe200078e02ff */
[----:B------:R0:W-:Y:S01]  /*14240*/  STL [R1+0x1694], R94 ;  /* 0x0016945e01007387 */ /* 0x0001e20000100800 */
[----:B------:R-:W-:-:S05]  /*14250*/  IMAD R47, R47, 0x2, R69 ;  /* 0x000000022f2f7824 */ /* 0x000fca00078e0245 */
[----:B------:R-:W4:Y:S01]  /*14260*/  LDC R8, c[0x0][0x268] ;  /* 0x00009a00ff087b82 */ /* 0x000f220000000800 */
[----:B---3--:R-:W-:Y:S01]  /*14270*/  IMAD R42, R42, R6, RZ ;  /* 0x000000062a2a7224 */ /* 0x008fe200078e02ff */
[----:B0-----:R-:W-:-:S06]  /*14280*/  IADD3 R94, P5, R21, R2, RZ ;  /* 0x00000002155e7210 */ /* 0x001fcc0007fbe0ff */
[----:B------:R-:W0:Y:S01]  /*14290*/  LDC R4, c[0x0][0x268] ;  /* 0x00009a00ff047b82 */ /* 0x000e220000000800 */
[----:B-1----:R-:W-:Y:S01]  /*142a0*/  IMAD R9, R9, 0x4, R47 ;  /* 0x0000000409097824 */ /* 0x002fe200078e022f */
[----:B------:R1:W-:Y:S03]  /*142b0*/  STL [R1+0x1698], R94 ;  /* 0x0016985e01007387 */ /* 0x0003e60000100800 */
[----:B------:R-:W-:Y:S01]  /*142c0*/  IMAD R68, R68, 0x2, R9 ;  /* 0x0000000244447824 */ /* 0x000fe200078e0209 */
[----:B------:R3:W-:Y:S02]  /*142d0*/  STL [R1+0x152c], R22 ;  /* 0x00152c1601007387 */ /* 0x0007e40000100800 */
[----:B------:R-:W5:Y:S01]  /*142e0*/  LDC R6, c[0x0][0x268] ;  /* 0x00009a00ff067b82 */ /* 0x000f620000000800 */
[----:B------:R-:W-:Y:S02]  /*142f0*/  IMAD R23, R23, 0x2, R68 ;  /* 0x0000000217177824 */ /* 0x000fe400078e0244 */
[----:B--2---:R-:W-:-:S05]  /*14300*/  IMAD R83, R83, R7, RZ ;  /* 0x0000000753537224 */ /* 0x004fca00078e02ff */
[----:B------:R-:W2:Y:S01]  /*14310*/  LDC R7, c[0x0][0x268] ;  /* 0x00009a00ff077b82 */ /* 0x000ea20000000800 */
[----:B----4-:R-:W-:-:S04]  /*14320*/  IMAD R8, R8, 0x2, R23 ;  /* 0x0000000208087824 */ /* 0x010fc800078e0217 */
[----:B------:R-:W-:Y:S02]  /*14330*/  IMAD R67, R67, 0x2, R8 ;  /* 0x0000000243437824 */ /* 0x000fe400078e0208 */
[----:B0-----:R-:W-:Y:S01]  /*14340*/  IMAD R41, R41, R4, RZ ;  /* 0x0000000429297224 */ /* 0x001fe200078e02ff */
[----:B------:R-:W-:Y:S01]  /*14350*/  LEA.HI R4, R182, 0x14e, RZ, 0x1a ;  /* 0x0000014eb6047811 */ /* 0x000fe200078fd0ff */
[----:B------:R-:W-:Y:S01]  /*14360*/  IMAD R46, R46, 0x2, R67 ;  /* 0x000000022e2e7824 */ /* 0x000fe200078e0243 */
[----:B-1----:R-:W3:Y:S03]  /*14370*/  LDC R94, c[0x0][0x268] ;  /* 0x00009a00ff5e7b82 */ /* 0x002ee60000000800 */
[----:B------:R-:W-:Y:S02]  /*14380*/  IMAD R32, R32, 0x2, R46 ;  /* 0x0000000220207824 */ /* 0x000fe400078e022e */
[----:B-----5:R-:W-:-:S02]  /*14390*/  IMAD R4, R4, R6, RZ ;  /* 0x0000000604047224 */ /* 0x020fc400078e02ff */
[----:B------:R-:W-:Y:S01]  /*143a0*/  IMAD R66, R66, 0x4, R32 ;  /* 0x0000000442427824 */ /* 0x000fe200078e0220 */
[----:B------:R-:W0:Y:S03]  /*143b0*/  LDC R6, c[0x0][0x268] ;  /* 0x00009a00ff067b82 */ /* 0x000e260000000800 */
[----:B------:R-:W-:-:S04]  /*143c0*/  IMAD R45, R45, 0x2, R66 ;  /* 0x000000022d2d7824 */ /* 0x000fc800078e0242 */
[----:B--2---:R-:W-:Y:S01]  /*143d0*/  IMAD R7, R7, 0x2, R45 ;  /* 0x0000000207077824 */ /* 0x004fe200078e022d */
[----:B------:R-:W1:Y:S03]  /*143e0*/  LDC R107, c[0x0][0x268] ;  /* 0x00009a00ff6b7b82 */ /* 0x000e660000000800 */
[----:B------:R-:W-:-:S04]  /*143f0*/  IMAD R65, R65, 0x2, R7 ;  /* 0x0000000241417824 */ /* 0x000fc800078e0207 */
[----:B------:R-:W-:Y:S01]  /*14400*/  IMAD R31, R31, 0x2, R65 ;  /* 0x000000021f1f7824 */ /* 0x000fe200078e0241 */
[----:B------:R-:W2:Y:S03]  /*14410*/  LDC R108, c[0x0][0x268] ;  /* 0x00009a00ff6c7b82 */ /* 0x000ea60000000800 */
[----:B0-----:R-:W-:-:S05]  /*14420*/  IMAD R6, R6, 0x2, R31 ;  /* 0x0000000206067824 */ /* 0x001fca00078e021f */
[----:B------:R-:W0:Y:S01]  /*14430*/  LDC R109, c[0x0][0x268] ;  /* 0x00009a00ff6d7b82 */ /* 0x000e220000000800 */
[----:B------:R-:W-:-:S04]  /*14440*/  IMAD R64, R64, 0x2, R6 ;  /* 0x0000000240407824 */ /* 0x000fc800078e0206 */
[----:B------:R-:W-:-:S03]  /*14450*/  IMAD R44, R44, 0x4, R64 ;  /* 0x000000042c2c7824 */ /* 0x000fc600078e0240 */
[----:B------:R-:W4:Y:S01]  /*14460*/  LDC R110, c[0x0][0x268] ;  /* 0x00009a00ff6e7b82 */ /* 0x000f220000000800 */
[----:B---3--:R-:W-:Y:S01]  /*14470*/  IMAD R22, R94, 0x2, R44 ;  /* 0x000000025e167824 */ /* 0x008fe200078e022c */
[----:B------:R-:W-:-:S06]  /*14480*/  IADD3 R94, P4, R91, R2, RZ ;  /* 0x000000025b5e7210 */ /* 0x000fcc0007f9e0ff */
[----:B------:R-:W3:Y:S01]  /*14490*/  LDC R111, c[0x0][0x268] ;  /* 0x00009a00ff6f7b82 */ /* 0x000ee20000000800 */
[----:B------:R5:W-:Y:S04]  /*144a0*/  STL [R1+0x1528], R94 ;  /* 0x0015285e01007387 */ /* 0x000be80000100800 */
[----:B------:R1:W-:Y:S03]  /*144b0*/  STL [R1+0x1520], R63 ;  /* 0x0015203f01007387 */ /* 0x0003e60000100800 */
[----:B------:R-:W3:Y:S01]  /*144c0*/  LDC R112, c[0x0][0x268] ;  /* 0x00009a00ff707b82 */ /* 0x000ee20000000800 */
[----:B-----5:R-:W-:Y:S01]  /*144d0*/  IADD3 R94, P1, R62, R2, RZ ;  /* 0x000000023e5e7210 */ /* 0x020fe20007f3e0ff */
[----:B-1----:R-:W-:Y:S01]  /*144e0*/  IMAD R63, R95, 0x2, R22 ;  /* 0x000000025f3f7824 */ /* 0x002fe200078e0216 */
[----:B------:R-:W-:-:S03]  /*144f0*/  LEA.HI.X.SX32 R95, R92, R0, 0x1, P3 ;  /* 0x000000005c5f7211 */ /* 0x000fc600018f0eff */
[----:B------:R1:W-:Y:S01]  /*14500*/  STL [R1+0x1524], R94 ;  /* 0x0015245e01007387 */ /* 0x0003e20000100800 */
[----:B------:R-:W-:Y:S01]  /*14510*/  LEA.HI.X.SX32 R92, R43, R0, 0x1, P2 ;  /* 0x000000002b5c7211 */ /* 0x000fe200010f0eff */
[----:B------:R-:W-:Y:S01]  /*14520*/  IMAD R43, R96, 0x2, R63 ;  /* 0x00000002602b7824 */ /* 0x000fe200078e023f */
[----:B------:R-:W5:Y:S01]  /*14530*/  LDC R113, c[0x0][0x268] ;  /* 0x00009a00ff717b82 */ /* 0x000f620000000800 */
[----:B------:R2:W-:Y:S01]  /*14540*/  STL [R1+0x1430], R95 ;  /* 0x0014305f01007387 */ /* 0x0005e20000100800 */
[----:B-1----:R-:W-:-:S06]  /*14550*/  IADD3 R94, P3, R30, R2, RZ ;  /* 0x000000021e5e7210 */ /* 0x002fcc0007f7e0ff */
[----:B------:R-:W1:Y:S01]  /*14560*/  LDC R114, c[0x0][0x268] ;  /* 0x00009a00ff727b82 */ /* 0x000e620000000800 */
[----:B--2---:R-:W-:Y:S01]  /*14570*/  IADD3 R95, P2, R90, R2, RZ ;  /* 0x000000025a5f7210 */ /* 0x004fe20007f5e0ff */
[----:B------:R2:W-:Y:S04]  /*14580*/  STL [R1+0x151c], R94 ;  /* 0x00151c5e01007387 */ /* 0x0005e80000100800 */
[----:B------:R0:W-:Y:S02]  /*14590*/  STL [R1+0x1514], R92 ;  /* 0x0015145c01007387 */ /* 0x0001e40000100800 */
[----:B------:R-:W1:Y:S02]  /*145a0*/  LDC R115, c[0x0][0x268] ;  /* 0x00009a00ff737b82 */ /* 0x000e640000000800 */
[----:B------:R-:W-:Y:S01]  /*145b0*/  STL [R1+0x1518], R95 ;  /* 0x0015185f01007387 */ /* 0x000fe20000100800 */
[----:B--2---:R-:W-:Y:S01]  /*145c0*/  LEA.HI.X.SX32 R94, R21, R0, 0x1, P5 ;  /* 0x00000000155e7211 */ /* 0x004fe200028f0eff */
[----:B------:R-:W-:Y:S01]  /*145d0*/  IMAD R21, R97, 0x2, R43 ;  /* 0x0000000261157824 */ /* 0x000fe200078e022b */
[----:B------:R-:W-:-:S03]  /*145e0*/  CS2R R96, SRZ ;  /* 0x0000000000607805 */ /* 0x000fc6000001ff00 */
[----:B------:R-:W2:Y:S01]  /*145f0*/  LDC R116, c[0x0][0x268] ;  /* 0x00009a00ff747b82 */ /* 0x000ea20000000800 */
[----:B0-----:R-:W-:Y:S01]  /*14600*/  IADD3 R92, P5, R20, R2, RZ ;  /* 0x00000002145c7210 */ /* 0x001fe20007fbe0ff */
[----:B------:R0:W-:Y:S04]  /*14610*/  STL [R1+0x150c], R94 ;  /* 0x00150c5e01007387 */ /* 0x0001e80000100800 */
[----:B------:R4:W-:Y:S02]  /*14620*/  STL [R1+0x1510], R92 ;  /* 0x0015105c01007387 */ /* 0x0009e40000100800 */
[----:B------:R-:W2:Y:S01]  /*14630*/  LDC R117, c[0x0][0x268] ;  /* 0x00009a00ff757b82 */ /* 0x000ea20000000800 */
[-C--:B0-----:R-:W-:Y:S02]  /*14640*/  LEA.HI.X.SX32 R94, R91, R0.reuse, 0x1, P4 ;  /* 0x000000005b5e7211 */ /* 0x081fe400020f0eff */
[----:B------:R-:W-:Y:S01]  /*14650*/  LEA.HI.X.SX32 R91, R62, R0, 0x1, P1 ;  /* 0x000000003e5b7211 */ /* 0x000fe200008f0eff */
[----:B------:R-:W-:Y:S01]  /*14660*/  IMAD R62, R98, 0x2, R21 ;  /* 0x00000002623e7824 */ /* 0x000fe200078e0215 */
[-C--:B----4-:R-:W-:Y:S01]  /*14670*/  IADD3 R92, P4, R61, R2.reuse, RZ ;  /* 0x000000023d5c7210 */ /* 0x090fe20007f9e0ff */
[----:B------:R0:W-:Y:S02]  /*14680*/  STL [R1+0x1440], R94 ;  /* 0x0014405e01007387 */ /* 0x0001e40000100800 */
[----:B------:R-:W4:Y:S02]  /*14690*/  LDC R118, c[0x0][0x268] ;  /* 0x00009a00ff767b82 */ /* 0x000f240000000800 */
[----:B------:R3:W-:Y:S04]  /*146a0*/  STL [R1+0x1508], R92 ;  /* 0x0015085c01007387 */ /* 0x0007e80000100800 */
[----:B------:R5:W-:Y:S02]  /*146b0*/  STL [R1+0x1500], R91 ;  /* 0x0015005b01007387 */ /* 0x000be40000100800 */
[----:B------:R-:W4:Y:S01]  /*146c0*/  LDC R119, c[0x0][0x268] ;  /* 0x00009a00ff777b82 */ /* 0x000f220000000800 */
[----:B0-----:R-:W-:-:S02]  /*146d0*/  IADD3 R94, P1, R89, R2, RZ ;  /* 0x00000002595e7210 */ /* 0x001fc40007f3e0ff */
[----:B---3--:R-:W-:-:S03]  /*146e0*/  LEA.HI.X.SX32 R92, R30, R0, 0x1, P3 ;  /* 0x000000001e5c7211 */ /* 0x008fc600018f0eff */
[----:B------:R-:W-:Y:S01]  /*146f0*/  STL [R1+0x1504], R94 ;  /* 0x0015045e01007387 */ /* 0x000fe20000100800 */
[----:B------:R-:W-:Y:S01]  /*14700*/  IMAD R30, R99, 0x2, R62 ;  /* 0x00000002631e7824 */ /* 0x000fe200078e023e */
[----:B------:R-:W0:Y:S01]  /*14710*/  LDC R120, c[0x0][0x268] ;  /* 0x00009a00ff787b82 */ /* 0x000e220000000800 */
[----:B-----5:R-:W-:Y:S01]  /*14720*/  IADD3 R91, P3, R42, R2, RZ ;  /* 0x000000022a5b7210 */ /* 0x020fe20007f7e0ff */
[----:B------:R3:W-:Y:S01]  /*14730*/  STL [R1+0x14f8], R92 ;  /* 0x0014f85c01007387 */ /* 0x0007e20000100800 */
[----:B------:R-:W-:-:S03]  /*14740*/  CS2R R98, SRZ ;  /* 0x0000000000627805 */ /* 0x000fc6000001ff00 */
[----:B------:R5:W-:Y:S02]  /*14750*/  STL [R1+0x14fc], R91 ;  /* 0x0014fc5b01007387 */ /* 0x000be40000100800 */
[----:B------:R-:W0:Y:S01]  /*14760*/  LDC R121, c[0x0][0x268] ;  /* 0x00009a00ff797b82 */ /* 0x000e220000000800 */
[-C--:B---3--:R-:W-:Y:S02]  /*14770*/  LEA.HI.X.SX32 R92, R90, R0.reuse, 0x1, P2 ;  /* 0x000000005a5c7211 */ /* 0x088fe400010f0eff */
[----:B------:R-:W-:Y:S01]  /*14780*/  LEA.HI.X.SX32 R90, R20, R0, 0x1, P5 ;  /* 0x00000000145a7211 */ /* 0x000fe200028f0eff */
[----:B------:R-:W-:Y:S01]  /*14790*/  IMAD R20, R100, 0x4, R30 ;  /* 0x0000000464147824 */ /* 0x000fe200078e021e */
[-C--:B-----5:R-:W-:Y:S01]  /*147a0*/  IADD3 R91, P2, R29, R2.reuse, RZ ;  /* 0x000000021d5b7210 */ /* 0x0a0fe20007f5e0ff */
[----:B------:R3:W-:Y:S02]  /*147b0*/  STL [R1+0x1444], R92 ;  /* 0x0014445c01007387 */ /* 0x0007e40000100800 */
[----:B------:R-:W5:Y:S02]  /*147c0*/  LDC R122, c[0x0][0x268] ;  /* 0x00009a00ff7a7b82 */ /* 0x000f640000000800 */
[----:B------:R1:W-:Y:S04]  /*147d0*/  STL [R1+0x14f4], R91 ;  /* 0x0014f45b01007387 */ /* 0x0003e80000100800 */
[----:B------:R2:W-:Y:S02]  /*147e0*/  STL [R1+0x14ec], R90 ;  /* 0x0014ec5a01007387 */ /* 0x0005e40000100800 */
[----:B------:R-:W5:Y:S01]  /*147f0*/  LDC R123, c[0x0][0x268] ;  /* 0x00009a00ff7b7b82 */ /* 0x000f620000000800 */
[----:B---3--:R-:W-:-:S02]  /*14800*/  IADD3 R92, P5, R88, R2, RZ ;  /* 0x00000002585c7210 */ /* 0x008fc40007fbe0ff */
[----:B-1----:R-:W-:-:S03]  /*14810*/  LEA.HI.X.SX32 R91, R61, R0, 0x1, P4 ;  /* 0x000000003d5b7211 */ /* 0x002fc600020f0eff */
[----:B------:R-:W-:Y:S01]  /*14820*/  STL [R1+0x14f0], R92 ;  /* 0x0014f05c01007387 */ /* 0x000fe20000100800 */
[----:B------:R-:W-:Y:S01]  /*14830*/  IMAD R61, R101, 0x2, R20 ;  /* 0x00000002653d7824 */ /* 0x000fe200078e0214 */
[----:B------:R-:W1:Y:S01]  /*14840*/  LDC R124, c[0x0][0x268] ;  /* 0x00009a00ff7c7b82 */ /* 0x000e620000000800 */
[----:B--2---:R-:W-:Y:S01]  /*14850*/  IADD3 R90, P4, R60, R2, RZ ;  /* 0x000000023c5a7210 */ /* 0x004fe20007f9e0ff */
[----:B------:R2:W-:Y:S01]  /*14860*/  STL [R1+0x14e4], R91 ;  /* 0x0014e45b01007387 */ /* 0x0005e20000100800 */
[----:B------:R-:W-:-:S03]  /*14870*/  CS2R R100, SRZ ;  /* 0x0000000000647805 */ /* 0x000fc6000001ff00 */
[----:B------:R3:W-:Y:S02]  /*14880*/  STL [R1+0x14e8], R90 ;  /* 0x0014e85a01007387 */ /* 0x0007e40000100800 */
[----:B------:R-:W1:Y:S01]  /*14890*/  LDC R125, c[0x0][0x268] ;  /* 0x00009a00ff7d7b82 */ /* 0x000e620000000800 */
[-C--:B--2---:R-:W-:Y:S02]  /*148a0*/  LEA.HI.X.SX32 R91, R89, R0.reuse, 0x1, P1 ;  /* 0x00000000595b7211 */ /* 0x084fe400008f0eff */
[----:B------:R-:W-:Y:S01]  /*148b0*/  LEA.HI.X.SX32 R89, R42, R0, 0x1, P3 ;  /* 0x000000002a597211 */ /* 0x000fe200018f0eff */
[----:B------:R-:W-:Y:S01]  /*148c0*/  IMAD R42, R102, 0x2, R61 ;  /* 0x00000002662a7824 */ /* 0x000fe200078e023d */
[-C--:B---3--:R-:W-:Y:S01]  /*148d0*/  IADD3 R90, P1, R41, R2.reuse, RZ ;  /* 0x00000002295a7210 */ /* 0x088fe20007f3e0ff */
[----:B------:R2:W-:Y:S02]  /*148e0*/  STL [R1+0x1448], R91 ;  /* 0x0014485b01007387 */ /* 0x0005e40000100800 */
[----:B------:R-:W3:Y:S02]  /*148f0*/  LDC R126, c[0x0][0x268] ;  /* 0x00009a00ff7e7b82 */ /* 0x000ee40000000800 */
[----:B------:R4:W-:Y:S04]  /*14900*/  STL [R1+0x14e0], R90 ;  /* 0x0014e05a01007387 */ /* 0x0009e80000100800 */
[----:B------:R0:W-:Y:S02]  /*14910*/  STL [R1+0x14d8], R89 ;  /* 0x0014d85901007387 */ /* 0x0001e40000100800 */
[----:B------:R-:W3:Y:S01]  /*14920*/  LDC R127, c[0x0][0x268] ;  /* 0x00009a00ff7f7b82 */ /* 0x000ee20000000800 */
[----:B--2---:R-:W-:-:S02]  /*14930*/  IADD3 R91, P3, R87, R2, RZ ;  /* 0x00000002575b7210 */ /* 0x004fc40007f7e0ff */
[----:B----4-:R-:W-:-:S03]  /*14940*/  LEA.HI.X.SX32 R90, R29, R0, 0x1, P2 ;  /* 0x000000001d5a7211 */ /* 0x010fc600010f0eff */
[----:B------:R-:W-:Y:S01]  /*14950*/  STL [R1+0x14dc], R91 ;  /* 0x0014dc5b01007387 */ /* 0x000fe20000100800 */
[----:B------:R-:W-:Y:S01]  /*14960*/  IMAD R29, R103, 0x2, R42 ;  /* 0x00000002671d7824 */ /* 0x000fe200078e022a */
[----:B------:R-:W2:Y:S01]  /*14970*/  LDC R128, c[0x0][0x268] ;  /* 0x00009a00ff807b82 */ /* 0x000ea20000000800 */
[----:B0-----:R-:W-:Y:S01]  /*14980*/  IADD3 R89, P2, R5, R2, RZ ;  /* 0x0000000205597210 */ /* 0x001fe20007f5e0ff */
[----:B------:R0:W-:Y:S01]  /*14990*/  STL [R1+0x14d0], R90 ;  /* 0x0014d05a01007387 */ /* 0x0001e20000100800 */
[----:B------:R-:W-:-:S03]  /*149a0*/  CS2R R102, SRZ ;  /* 0x0000000000667805 */ /* 0x000fc6000001ff00 */
        /* <DEDUP_REMOVED lines=12> */
[----:B-----5:R-:W-:-:S03]  /*14a70*/  LEA.HI.X.SX32 R89, R41, R0, 0x1, P1 ;  /* 0x0000000029597211 */ /* 0x020fc600008f0eff */
[----:B------:R0:W-:Y:S01]  /*14a80*/  STL [R1+0x14c8], R90 ;  /* 0x0014c85a01007387 */ /* 0x0001e20000100800 */
[----:B------:R-:W-:Y:S01]  /*14a90*/  IMAD R41, R105, 0x2, R60 ;  /* 0x0000000269297824 */ /* 0x000fe200078e023c */
[----:B------:R-:W5:Y:S01]  /*14aa0*/  LDC R132, c[0x0][0x268] ;  /* 0x00009a00ff847b82 */ /* 0x000f620000000800 */
[----:B-1----:R-:W-:Y:S01]  /*14ab0*/  IADD3 R88, P1, R18, R2, RZ ;  /* 0x0000000212587210 */ /* 0x002fe20007f3e0ff */
[----:B------:R1:W-:Y:S01]  /*14ac0*/  STL [R1+0x14bc], R89 ;  /* 0x0014bc5901007387 */ /* 0x0003e20000100800 */
[----:B------:R-:W-:-:S03]  /*14ad0*/  CS2R R104, SRZ ;  /* 0x0000000000687805 */ /* 0x000fc6000001ff00 */
[----:B------:R3:W-:Y:S02]  /*14ae0*/  STL [R1+0x14c0], R88 ;  /* 0x0014c05801007387 */ /* 0x0007e40000100800 */
[----:B------:R-:W5:Y:S01]  /*14af0*/  LDC R133, c[0x0][0x268] ;  /* 0x00009a00ff857b82 */ /* 0x000f620000000800 */
[----:B0-----:R-:W-:Y:S02]  /*14b00*/  CS2R R90, SRZ ;  /* 0x00000000005a7805 */ /* 0x001fe4000001ff00 */
[-C--:B-1----:R-:W-:Y:S02]  /*14b10*/  LEA.HI.X.SX32 R89, R87, R0.reuse, 0x1, P3 ;  /* 0x0000000057597211 */ /* 0x082fe400018f0eff */
[----:B------:R-:W-:Y:S01]  /*14b20*/  LEA.HI.X.SX32 R87, R5, R0, 0x1, P2 ;  /* 0x0000000005577211 */ /* 0x000fe200010f0eff */
[----:B------:R-:W-:Y:S01]  /*14b30*/  IMAD R5, R106, 0x2, R41 ;  /* 0x000000026a057824 */ /* 0x000fe200078e0229 */
[-C--:B---3--:R-:W-:Y:S01]  /*14b40*/  IADD3 R88, P3, R4, R2.reuse, RZ ;  /* 0x0000000204587210 */ /* 0x088fe20007f7e0ff */
[----:B------:R0:W-:Y:S01]  /*14b50*/  STL [R1+0x1450], R89 ;  /* 0x0014505901007387 */ /* 0x0001e20000100800 */
[----:B------:R-:W1:Y:S03]  /*14b60*/  LDC R134, c[0x0][0x268] ;  /* 0x00009a00ff867b82 */ /* 0x000e660000000800 */
[----:B------:R3:W-:Y:S04]  /*14b70*/  STL [R1+0x14b8], R88 ;  /* 0x0014b85801007387 */ /* 0x0007e80000100800 */
[----:B------:R2:W-:Y:S01]  /*14b80*/  STL [R1+0x14b0], R87 ;  /* 0x0014b05701007387 */ /* 0x0005e20000100800 */
[----:B------:R-:W1:Y:S01]  /*14b90*/  LDC R135, c[0x0][0x268] ;  /* 0x00009a00ff877b82 */ /* 0x000e620000000800 */
[----:B0-----:R-:W-:-:S02]  /*14ba0*/  IADD3 R89, P2, R85, R2, RZ ;  /* 0x0000000255597210 */ /* 0x001fc40007f5e0ff */
[----:B---3--:R-:W-:-:S03]  /*14bb0*/  LEA.HI.X.SX32 R88, R59, R0, 0x1, P5 ;  /* 0x000000003b587211 */ /* 0x008fc600028f0eff */
[----:B------:R-:W-:Y:S01]  /*14bc0*/  STL [R1+0x14b4], R89 ;  /* 0x0014b45901007387 */ /* 0x000fe20000100800 */
[----:B------:R-:W-:Y:S01]  /*14bd0*/  IMAD R59, R107, 0x4, R5 ;  /* 0x000000046b3b7824 */ /* 0x000fe200078e0205 */
[----:B------:R-:W0:Y:S01]  /*14be0*/  LDC R136, c[0x0][0x268] ;  /* 0x00009a00ff887b82 */ /* 0x000e220000000800 */
[----:B--2---:R-:W-:Y:S01]  /*14bf0*/  IADD3 R87, P5, R58, R2, RZ ;  /* 0x000000023a577210 */ /* 0x004fe20007fbe0ff */
[----:B------:R2:W-:Y:S01]  /*14c00*/  STL [R1+0x14a8], R88 ;  /* 0x0014a85801007387 */ /* 0x0005e20000100800 */
[----:B------:R-:W-:-:S03]  /*14c10*/  CS2R R106, SRZ ;  /* 0x00000000006a7805 */ /* 0x000fc6000001ff00 */
[----:B------:R3:W-:Y:S02]  /*14c20*/  STL [R1+0x14ac], R87 ;  /* 0x0014ac5701007387 */ /* 0x0007e40000100800 */
[----:B------:R-:W0:Y:S01]  /*14c30*/  LDC R137, c[0x0][0x268] ;  /* 0x00009a00ff897b82 */ /* 0x000e220000000800 */
        /* <DEDUP_REMOVED lines=11> */
[----:B------:R2:W-:Y:S01]  /*14cf0*/  STL [R1+0x14a0], R88 ;  /* 0x0014a05801007387 */ /* 0x0005e20000100800 */
[----:B------:R-:W-:Y:S01]  /*14d00*/  IMAD R4, R109, 0x2, R18 ;  /* 0x000000026d047824 */ /* 0x000fe200078e0212 */
[----:B------:R-:W-:Y:S02]  /*14d10*/  CS2R R108, SRZ ;  /* 0x00000000006c7805 */ /* 0x000fe4000001ff00 */
[----:B-----5:R-:W-:Y:S01]  /*14d20*/  IADD3 R86, P3, R28, R2, RZ ;  /* 0x000000021c567210 */ /* 0x020fe20007f7e0ff */
[----:B------:R4:W-:Y:S04]  /*14d30*/  STL [R1+0x1494], R87 ;  /* 0x0014945701007387 */ /* 0x0009e80000100800 */
[----:B------:R5:W-:Y:S01]  /*14d40*/  STL [R1+0x1498], R86 ;  /* 0x0014985601007387 */ /* 0x000be20000100800 */
[----:B--2---:R-:W-:-:S02]  /*14d50*/  CS2R R88, SRZ ;  /* 0x0000000000587805 */ /* 0x004fc4000001ff00 */
[-C--:B----4-:R-:W-:Y:S02]  /*14d60*/  LEA.HI.X.SX32 R87, R85, R0.reuse, 0x1, P2 ;  /* 0x0000000055577211 */ /* 0x090fe400010f0eff */
[----:B------:R-:W-:Y:S01]  /*14d70*/  LEA.HI.X.SX32 R85, R58, R0, 0x1, P5 ;  /* 0x000000003a557211 */ /* 0x000fe200028f0eff */
[----:B------:R-:W-:Y:S01]  /*14d80*/  IMAD R58, R110, 0x2, R4 ;  /* 0x000000026e3a7824 */ /* 0x000fe200078e0204 */
[-C--:B-----5:R-:W-:Y:S01]  /*14d90*/  IADD3 R86, P2, R83, R2.reuse, RZ ;  /* 0x0000000253567210 */ /* 0x0a0fe20007f5e0ff */
[----:B------:R2:W-:Y:S04]  /*14da0*/  STL [R1+0x1458], R87 ;  /* 0x0014585701007387 */ /* 0x0005e80000100800 */
[----:B------:R4:W-:Y:S04]  /*14db0*/  STL [R1+0x1490], R86 ;  /* 0x0014905601007387 */ /* 0x0009e80000100800 */
[----:B------:R5:W-:Y:S01]  /*14dc0*/  STL [R1+0x1488], R85 ;  /* 0x0014885501007387 */ /* 0x000be20000100800 */
[----:B--2---:R-:W-:-:S02]  /*14dd0*/  IADD3 R87, P5, R57, R2, RZ ;  /* 0x0000000239577210 */ /* 0x004fc40007fbe0ff */
[----:B----4-:R-:W-:-:S03]  /*14de0*/  LEA.HI.X.SX32 R86, R40, R0, 0x1, P4 ;  /* 0x0000000028567211 */ /* 0x010fc600020f0eff */
[----:B------:R-:W-:Y:S01]  /*14df0*/  STL [R1+0x148c], R87 ;  /* 0x00148c5701007387 */ /* 0x000fe20000100800 */
[----:B------:R-:W-:Y:S01]  /*14e00*/  IMAD R40, R111, 0x2, R58 ;  /* 0x000000026f287824 */ /* 0x000fe200078e023a */
[----:B------:R-:W-:Y:S02]  /*14e10*/  CS2R R110, SRZ ;  /* 0x00000000006e7805 */ /* 0x000fe4000001ff00 */
[----:B-----5:R-:W-:Y:S01]  /*14e20*/  IADD3 R85, P4, R82, R2, RZ ;  /* 0x0000000252557210 */ /* 0x020fe20007f9e0ff */
[----:B------:R2:W-:Y:S04]  /*14e30*/  STL [R1+0x1480], R86 ;  /* 0x0014805601007387 */ /* 0x0005e80000100800 */
[----:B------:R4:W-:Y:S01]  /*14e40*/  STL [R1+0x1484], R85 ;  /* 0x0014845501007387 */ /* 0x0009e20000100800 */
[----:B--2---:R-:W-:-:S02]  /*14e50*/  LEA.HI.X.SX32 R86, R84, R0, 0x1, P1 ;  /* 0x0000000054567211 */ /* 0x004fc400008f0eff */
[----:B------:R-:W-:Y:S01]  /*14e60*/  LEA.HI.X.SX32 R84, R28, R0, 0x1, P3 ;  /* 0x000000001c547211 */ /* 0x000fe200018f0eff */
[----:B------:R-:W-:Y:S01]  /*14e70*/  IMAD R28, R112, 0x2, R40 ;  /* 0x00000002701c7824 */ /* 0x000fe200078e0228 */
[----:B----4-:R-:W-:Y:S01]  /*14e80*/  IADD3 R85, P1, R39, R2, RZ ;  /* 0x0000000227557210 */ /* 0x010fe20007f3e0ff */
[----:B------:R2:W-:Y:S04]  /*14e90*/  STL [R1+0x145c], R86 ;  /* 0x00145c5601007387 */ /* 0x0005e80000100800 */
[----:B------:R4:W-:Y:S04]  /*14ea0*/  STL [R1+0x147c], R85 ;  /* 0x00147c5501007387 */ /* 0x0009e80000100800 */
[----:B------:R5:W-:Y:S01]  /*14eb0*/  STL [R1+0x1474], R84 ;  /* 0x0014745401007387 */ /* 0x000be20000100800 */
[----:B--2---:R-:W-:-:S02]  /*14ec0*/  CS2R R86, SRZ ;  /* 0x0000000000567805 */ /* 0x004fc4000001ff00 */
[----:B----4-:R-:W-:Y:S02]  /*14ed0*/  IADD3 R85, P3, R17, R2, RZ ;  /* 0x0000000211557210 */ /* 0x010fe40007f7e0ff */
[----:B-----5:R-:W-:-:S03]  /*14ee0*/  LEA.HI.X.SX32 R84, R83, R0, 0x1, P2 ;  /* 0x0000000053547211 */ /* 0x020fc600010f0eff */
[----:B------:R-:W-:Y:S01]  /*14ef0*/  STL [R1+0x1478], R85 ;  /* 0x0014785501007387 */ /* 0x000fe20000100800 */
[-C--:B------:R-:W-:Y:S01]  /*14f00*/  LEA.HI.X.SX32 R83, R57, R0.reuse, 0x1, P5 ;  /* 0x0000000039537211 */ /* 0x080fe200028f0eff */
[----:B------:R-:W-:Y:S01]  /*14f10*/  IMAD R57, R113, 0x2, R28 ;  /* 0x0000000271397824 */ /* 0x000fe200078e021c */
[----:B------:R-:W-:Y:S01]  /*14f20*/  CS2R R112, SRZ ;  /* 0x0000000000707805 */ /* 0x000fe2000001ff00 */
[----:B------:R2:W-:Y:S04]  /*14f30*/  STL [R1+0x1460], R84 ;  /* 0x0014605401007387 */ /* 0x0005e80000100800 */
[----:B------:R4:W-:Y:S01]  /*14f40*/  STL [R1+0x1470], R83 ;  /* 0x0014705301007387 */ /* 0x0009e20000100800 */
[-C--:B--2---:R-:W-:Y:S02]  /*14f50*/  LEA.HI.X.SX32 R84, R82, R0.reuse, 0x1, P4 ;  /* 0x0000000052547211 */ /* 0x084fe400020f0eff */
[----:B------:R-:W-:-:S02]  /*14f60*/  LEA.HI.X.SX32 R82, R17, R0, 0x1, P3 ;  /* 0x0000000011527211 */ /* 0x000fc400018f0eff */
[----:B----4-:R-:W-:Y:S01]  /*14f70*/  LEA.HI.X.SX32 R83, R39, R0, 0x1, P1 ;  /* 0x0000000027537211 */ /* 0x010fe200008f0eff */
[----:B------:R2:W-:Y:S01]  /*14f80*/  STL [R1+0x1464], R84 ;  /* 0x0014645401007387 */ /* 0x0005e20000100800 */
[----:B------:R-:W-:Y:S01]  /*14f90*/  IADD3 R17, P1, R56, R2, RZ ;  /* 0x0000000238117210 */ /* 0x000fe20007f3e0ff */
[----:B------:R-:W-:Y:S02]  /*14fa0*/  IMAD R39, R114, 0x4, R57 ;  /* 0x0000000472277824 */ /* 0x000fe400078e0239 */
[----:B------:R4:W-:Y:S01]  /*14fb0*/  STL [R1+0x1468], R83 ;  /* 0x0014685301007387 */ /* 0x0009e20000100800 */
[----:B------:R-:W-:-:S03]  /*14fc0*/  LEA.HI.X.SX32 R56, R56, R0, 0x1, P1 ;  /* 0x0000000038387211 */ /* 0x000fc600008f0eff */
[----:B------:R5:W-:Y:S01]  /*14fd0*/  STL [R1+0x146c], R82 ;  /* 0x00146c5201007387 */ /* 0x000be20000100800 */
[----:B--2---:R-:W-:-:S03]  /*14fe0*/  CS2R R84, SRZ ;  /* 0x0000000000547805 */ /* 0x004fc6000001ff00 */
[----:B------:R2:W-:Y:S01]  /*14ff0*/  STL [R1+0xd48], R17 ;  /* 0x000d481101007387 */ /* 0x0005e20000100800 */
[-C--:B----4-:R-:W-:Y:S02]  /*15000*/  IADD3 R83, P2, R27, R2.reuse, RZ ;  /* 0x000000021b537210 */ /* 0x090fe40007f5e0ff */
[----:B-----5:R-:W-:-:S03]  /*15010*/  IADD3 R82, P3, R93, R2, RZ ;  /* 0x000000025d527210 */ /* 0x020fc60007f7e0ff */
[----:B------:R-:W-:Y:S01]  /*15020*/  STL [R1+0xd50], R83 ;  /* 0x000d505301007387 */ /* 0x000fe20000100800 */
[----:B------:R-:W-:Y:S01]  /*15030*/  LEA.HI.X.SX32 R27, R27, R0, 0x1, P2 ;  /* 0x000000001b1b7211 */ /* 0x000fe200010f0eff */
[----:B--2---:R-:W-:Y:S02]  /*15040*/  IMAD R17, R115, 0x2, R39 ;  /* 0x0000000273117824 */ /* 0x004fe400078e0227 */
[----:B------:R2:W-:Y:S01]  /*15050*/  STL [R1+0xd58], R82 ;  /* 0x000d585201007387 */ /* 0x0005e20000100800 */
[----:B------:R-:W-:-:S03]  /*15060*/  CS2R R114, SRZ ;  /* 0x0000000000727805 */ /* 0x000fc6000001ff00 */
[----:B------:R4:W-:Y:S04]  /*15070*/  STL [R1+0xd44], R56 ;  /* 0x000d443801007387 */ /* 0x0009e80000100800 */
[----:B------:R5:W-:Y:S01]  /*15080*/  STL [R1+0xd4c], R27 ;  /* 0x000d4c1b01007387 */ /* 0x000be20000100800 */
[----:B--2---:R-:W-:Y:S02]  /*15090*/  LEA.HI.X.SX32 R82, R93, R0, 0x1, P3 ;  /* 0x000000005d527211 */ /* 0x004fe400018f0eff */
[----:B------:R-:W-:Y:S02]  /*150a0*/  CS2R R92, SRZ ;  /* 0x00000000005c7805 */ /* 0x000fe4000001ff00 */
[-C--:B------:R-:W-:Y:S01]  /*150b0*/  IADD3 R83, P3, R16, R2.reuse, RZ ;  /* 0x0000000210537210 */ /* 0x080fe20007f7e0ff */
[----:B----4-:R-:W-:Y:S01]  /*150c0*/  IMAD R56, R116, 0x2, R17 ;  /* 0x0000000274387824 */ /* 0x010fe200078e0211 */
[----:B------:R2:W-:Y:S01]  /*150d0*/  STL [R1+0xd54], R82 ;  /* 0x000d545201007387 */ /* 0x0005e20000100800 */
[----:B-----5:R-:W-:-:S05]  /*150e0*/  IADD3 R27, P1, R81, R2, RZ ;  /* 0x00000002511b7210 */ /* 0x020fca0007f3e0ff */
[----:B------:R4:W-:Y:S01]  /*150f0*/  STL [R1+0xd60], R27 ;  /* 0x000d601b01007387 */ /* 0x0009e20000100800 */
[----:B--2---:R-:W-:-:S04]  /*15100*/  IADD3 R82, P2, R55, R2, RZ ;  /* 0x0000000237527210 */ /* 0x004fc80007f5e0ff */
[----:B------:R-:W-:Y:S01]  /*15110*/  LEA.HI.X.SX32 R55, R55, R0, 0x1, P2 ;  /* 0x0000000037377211 */ /* 0x000fe200010f0eff */
[----:B------:R2:W-:Y:S01]  /*15120*/  STL [R1+0xd68], R82 ;  /* 0x000d685201007387 */ /* 0x0005e20000100800 */
[----:B----4-:R-:W-:-:S03]  /*15130*/  IMAD R27, R117, 0x2, R56 ;  /* 0x00000002751b7824 */ /* 0x010fc600078e0238 */
[----:B------:R-:W-:Y:S01]  /*15140*/  STL [R1+0xd70], R83 ;  /* 0x000d705301007387 */ /* 0x000fe20000100800 */
[----:B------:R-:W-:Y:S02]  /*15150*/  CS2R R116, SRZ ;  /* 0x0000000000747805 */ /* 0x000fe4000001ff00 */
[-C--:B--2---:R-:W-:Y:S02]  /*15160*/  LEA.HI.X.SX32 R82, R81, R0.reuse, 0x1, P1 ;  /* 0x0000000051527211 */ /* 0x084fe400008f0eff */
[----:B------:R-:W-:Y:S01]  /*15170*/  LEA.HI.X.SX32 R81, R16, R0, 0x1, P3 ;  /* 0x0000000010517211 */ /* 0x000fe200018f0eff */
[----:B------:R-:W-:Y:S02]  /*15180*/  IMAD R16, R118, 0x2, R27 ;  /* 0x0000000276107824 */ /* 0x000fe400078e021b */
[----:B------:R2:W-:Y:S04]  /*15190*/  STL [R1+0xd5c], R82 ;  /* 0x000d5c5201007387 */ /* 0x0005e80000100800 */
[----:B------:R4:W-:Y:S04]  /*151a0*/  STL [R1+0xd64], R55 ;  /* 0x000d643701007387 */ /* 0x0009e80000100800 */
[----:B------:R5:W-:Y:S01]  /*151b0*/  STL [R1+0xd6c], R81 ;  /* 0x000d6c5101007387 */ /* 0x000be20000100800 */
[----:B--2---:R-:W-:-:S02]  /*151c0*/  IADD3 R82, P2, R38, R2, RZ ;  /* 0x0000000226527210 */ /* 0x004fc40007f5e0ff */
[-C--:B----4-:R-:W-:Y:S02]  /*151d0*/  IADD3 R55, P1, R80, R2.reuse, RZ ;  /* 0x0000000250377210 */ /* 0x090fe40007f3e0ff */
[----:B-----5:R-:W-:-:S03]  /*151e0*/  IADD3 R81, P3, R15, R2, RZ ;  /* 0x000000020f517210 */ /* 0x020fc60007f7e0ff */
[----:B------:R2:W-:Y:S04]  /*151f0*/  STL [R1+0x1434], R55 ;  /* 0x0014343701007387 */ /* 0x0005e80000100800 */
[----:B------:R4:W-:Y:S04]  /*15200*/  STL [R1+0x1438], R82 ;  /* 0x0014385201007387 */ /* 0x0009e80000100800 */
[----:B------:R5:W-:Y:S01]  /*15210*/  STL [R1+0x143c], R81 ;  /* 0x00143c5101007387 */ /* 0x000be20000100800 */
[----:B--2---:R-:W-:Y:S01]  /*15220*/  IMAD R55, R119, 0x2, R16 ;  /* 0x0000000277377824 */ /* 0x004fe200078e0210 */
[----:B------:R-:W-:-:S02]  /*15230*/  CS2R R118, SRZ ;  /* 0x0000000000767805 */ /* 0x000fc4000001ff00 */
[-C--:B----4-:R-:W-:Y:S02]  /*15240*/  LEA.HI.X.SX32 R82, R80, R0.reuse, 0x1, P1 ;  /* 0x0000000050527211 */ /* 0x090fe400008f0eff */
[-C--:B------:R-:W-:Y:S02]  /*15250*/  LEA.HI.X.SX32 R80, R15, R0.reuse, 0x1, P3 ;  /* 0x000000000f507211 */ /* 0x080fe400018f0eff */
[----:B-----5:R-:W-:Y:S01]  /*15260*/  LEA.HI.X.SX32 R81, R38, R0, 0x1, P2 ;  /* 0x0000000026517211 */ /* 0x020fe200010f0eff */
[----:B------:R2:W-:Y:S01]  /*15270*/  STL [R1+0xd74], R82 ;  /* 0x000d745201007387 */ /* 0x0005e20000100800 */
[----:B------:R-:W-:Y:S01]  /*15280*/  IADD3 R15, P1, R79, R2, RZ ;  /* 0x000000024f0f7210 */ /* 0x000fe20007f3e0ff */
[----:B------:R-:W-:Y:S02]  /*15290*/  IMAD R38, R120, 0x2, R55 ;  /* 0x0000000278267824 */ /* 0x000fe400078e0237 */
[----:B------:R4:W-:Y:S04]  /*152a0*/  STL [R1+0x141c], R81 ;  /* 0x00141c5101007387 */ /* 0x0009e80000100800 */
[----:B------:R5:W-:Y:S01]  /*152b0*/  STL [R1+0x1420], R80 ;  /* 0x0014205001007387 */ /* 0x000be20000100800 */
[----:B--2---:R-:W-:-:S03]  /*152c0*/  CS2R R82, SRZ ;  /* 0x0000000000527805 */ /* 0x004fc6000001ff00 */
[----:B------:R2:W-:Y:S01]  /*152d0*/  STL [R1+0x1424], R15 ;  /* 0x0014240f01007387 */ /* 0x0005e20000100800 */
[-C--:B----4-:R-:W-:Y:S02]  /*152e0*/  IADD3 R81, P2, R54, R2.reuse, RZ ;  /* 0x0000000236517210 */ /* 0x090fe40007f5e0ff */
[----:B-----5:R-:W-:-:S03]  /*152f0*/  IADD3 R80, P3, R37, R2, RZ ;  /* 0x0000000225507210 */ /* 0x020fc60007f7e0ff */
[----:B------:R4:W-:Y:S01]  /*15300*/  STL [R1+0x1428], R81 ;  /* 0x0014285101007387 */ /* 0x0009e20000100800 */
[----:B--2---:R-:W-:-:S03]  /*15310*/  IMAD R15, R121, 0x4, R38 ;  /* 0x00000004790f7824 */ /* 0x004fc600078e0226 */
[----:B------:R2:W-:Y:S01]  /*15320*/  STL [R1+0x142c], R80 ;  /* 0x00142c5001007387 */ /* 0x0005e20000100800 */
[----:B------:R-:W-:Y:S02]  /*15330*/  CS2R R120, SRZ ;  /* 0x0000000000787805 */ /* 0x000fe4000001ff00 */
[-C--:B----4-:R-:W-:Y:S02]  /*15340*/  LEA.HI.X.SX32 R81, R79, R0.reuse, 0x1, P1 ;  /* 0x000000004f517211 */ /* 0x090fe400008f0eff */
[-C--:B------:R-:W-:Y:S02]  /*15350*/  LEA.HI.X.SX32 R79, R37, R0.reuse, 0x1, P3 ;  /* 0x00000000254f7211 */ /* 0x080fe400018f0eff */
[----:B--2---:R-:W-:Y:S01]  /*15360*/  LEA.HI.X.SX32 R80, R54, R0, 0x1, P2 ;  /* 0x0000000036507211 */ /* 0x004fe200010f0eff */
[----:B------:R-:W-:Y:S01]  /*15370*/  STL [R1+0xd78], R81 ;  /* 0x000d785101007387 */ /* 0x000fe20000100800 */
[----:B------:R-:W-:Y:S01]  /*15380*/  IADD3 R37, P1, R78, R2, RZ ;  /* 0x000000024e257210 */ /* 0x000fe20007f3e0ff */
[----:B------:R-:W-:-:S02]  /*15390*/  IMAD R54, R122, 0x2, R15 ;  /* 0x000000027a367824 */ /* 0x000fc400078e020f */
[----:B------:R2:W-:Y:S04]  /*153a0*/  STL [R1+0x1408], R80 ;  /* 0x0014085001007387 */ /* 0x0005e80000100800 */
[----:B------:R4:W-:Y:S04]  /*153b0*/  STL [R1+0x140c], R79 ;  /* 0x00140c4f01007387 */ /* 0x0009e80000100800 */
[----:B------:R5:W-:Y:S01]  /*153c0*/  STL [R1+0x1410], R37 ;  /* 0x0014102501007387 */ /* 0x000be20000100800 */
[-C--:B--2---:R-:W-:Y:S02]  /*153d0*/  IADD3 R80, P3, R3, R2.reuse, RZ ;  /* 0x0000000203507210 */ /* 0x084fe40007f7e0ff */
[----:B----4-:R-:W-:-:S04]  /*153e0*/  IADD3 R79, P2, R53, R2, RZ ;  /* 0x00000002354f7210 */ /* 0x010fc80007f5e0ff */
[-C--:B------:R-:W-:Y:S01]  /*153f0*/  LEA.HI.X.SX32 R53, R53, R0.reuse, 0x1, P2 ;  /* 0x0000000035357211 */ /* 0x080fe200010f0eff */
[----:B------:R2:W-:Y:S01]  /*15400*/  STL [R1+0x1414], R79 ;  /* 0x0014144f01007387 */ /* 0x0005e20000100800 */
[----:B-----5:R-:W-:Y:S01]  /*15410*/  IMAD R37, R123, 0x2, R54 ;  /* 0x000000027b257824 */ /* 0x020fe200078e0236 */
[----:B------:R-:W-:Y:S02]  /*15420*/  CS2R R122, SRZ ;  /* 0x00000000007a7805 */ /* 0x000fe4000001ff00 */
[----:B------:R4:W-:Y:S01]  /*15430*/  STL [R1+0x1418], R80 ;  /* 0x0014185001007387 */ /* 0x0009e20000100800 */
[-C--:B--2---:R-:W-:Y:S02]  /*15440*/  LEA.HI.X.SX32 R79, R78, R0.reuse, 0x1, P1 ;  /* 0x000000004e4f7211 */ /* 0x084fe400008f0eff */
[----:B------:R-:W-:Y:S01]  /*15450*/  LEA.HI.X.SX32 R78, R3, R0, 0x1, P3 ;  /* 0x00000000034e7211 */ /* 0x000fe200018f0eff */
[----:B------:R-:W-:Y:S01]  /*15460*/  IMAD R3, R124, 0x2, R37 ;  /* 0x000000027c037824 */ /* 0x000fe200078e0225 */
[----:B----4-:R-:W-:Y:S01]  /*15470*/  CS2R R80, SRZ ;  /* 0x0000000000507805 */ /* 0x010fe2000001ff00 */
        /* <DEDUP_REMOVED lines=14> */
[----:B------:R-:W-:Y:S01]  /*15560*/  STL [R1+0xd80], R79 ;  /* 0x000d804f01007387 */ /* 0x000fe20000100800 */
[-C--:B------:R-:W-:Y:S01]  /*15570*/  IADD3 R14, P1, R76, R2.reuse, RZ ;  /* 0x000000024c0e7210 */ /* 0x080fe20007f3e0ff */
[----:B------:R-:W-:Y:S02]  /*15580*/  IMAD R26, R126, 0x2, R53 ;  /* 0x000000027e1a7824 */ /* 0x000fe400078e0235 */
[----:B------:R2:W-:Y:S04]  /*15590*/  STL [R1+0x13e0], R78 ;  /* 0x0013e04e01007387 */ /* 0x0005e80000100800 */
[----:B------:R4:W-:Y:S04]  /*155a0*/  STL [R1+0x13e4], R77 ;  /* 0x0013e44d01007387 */ /* 0x0009e80000100800 */
[----:B------:R5:W-:Y:S01]  /*155b0*/  STL [R1+0x13e8], R14 ;  /* 0x0013e80e01007387 */ /* 0x000be20000100800 */
[----:B--2---:R-:W-:-:S02]  /*155c0*/  IADD3 R78, P2, R52, R2, RZ ;  /* 0x00000002344e7210 */ /* 0x004fc40007f5e0ff */
[----:B----4-:R-:W-:-:S03]  /*155d0*/  IADD3 R77, P3, R36, R2, RZ ;  /* 0x00000002244d7210 */ /* 0x010fc60007f7e0ff */
[----:B------:R2:W-:Y:S01]  /*155e0*/  STL [R1+0x13ec], R78 ;  /* 0x0013ec4e01007387 */ /* 0x0005e20000100800 */
[----:B-----5:R-:W-:-:S03]  /*155f0*/  IMAD R14, R127, 0x2, R26 ;  /* 0x000000027f0e7824 */ /* 0x020fc600078e021a */
[----:B------:R4:W-:Y:S01]  /*15600*/  STL [R1+0x13f0], R77 ;  /* 0x0013f04d01007387 */ /* 0x0009e20000100800 */
[----:B------:R-:W-:Y:S02]  /*15610*/  CS2R R126, SRZ ;  /* 0x00000000007e7805 */ /* 0x000fe4000001ff00 */
[-C--:B--2---:R-:W-:Y:S02]  /*15620*/  LEA.HI.X.SX32 R78, R76, R0.reuse, 0x1, P1 ;  /* 0x000000004c4e7211 */ /* 0x084fe400008f0eff */
[-C--:B------:R-:W-:Y:S02]  /*15630*/  LEA.HI.X.SX32 R76, R36, R0.reuse, 0x1, P3 ;  /* 0x00000000244c7211 */ /* 0x080fe400018f0eff */
[----:B----4-:R-:W-:Y:S01]  /*15640*/  LEA.HI.X.SX32 R77, R52, R0, 0x1, P2 ;  /* 0x00000000344d7211 */ /* 0x010fe200010f0eff */
[----:B------:R2:W-:Y:S01]  /*15650*/  STL [R1+0xd84], R78 ;  /* 0x000d844e01007387 */ /* 0x0005e20000100800 */
[----:B------:R-:W-:Y:S01]  /*15660*/  IADD3 R36, P1, R75, R2, RZ ;  /* 0x000000024b247210 */ /* 0x000fe20007f3e0ff */
[----:B------:R-:W-:-:S02]  /*15670*/  IMAD R52, R128, 0x4, R14 ;  /* 0x0000000480347824 */ /* 0x000fc400078e020e */
[----:B------:R4:W-:Y:S04]  /*15680*/  STL [R1+0x13cc], R77 ;  /* 0x0013cc4d01007387 */ /* 0x0009e80000100800 */
[----:B------:R5:W-:Y:S01]  /*15690*/  STL [R1+0x13d0], R76 ;  /* 0x0013d04c01007387 */ /* 0x000be20000100800 */
[----:B--2---:R-:W-:-:S03]  /*156a0*/  CS2R R78, SRZ ;  /* 0x00000000004e7805 */ /* 0x004fc6000001ff00 */
[----:B------:R2:W-:Y:S01]  /*156b0*/  STL [R1+0x13d4], R36 ;  /* 0x0013d42401007387 */ /* 0x0005e20000100800 */
[-C--:B----4-:R-:W-:Y:S02]  /*156c0*/  IADD3 R77, P3, R25, R2.reuse, RZ ;  /* 0x00000002194d7210 */ /* 0x090fe40007f7e0ff */
[----:B-----5:R-:W-:-:S04]  /*156d0*/  IADD3 R76, P2, R51, R2, RZ ;  /* 0x00000002334c7210 */ /* 0x020fc80007f5e0ff */
[-C--:B------:R-:W-:Y:S01]  /*156e0*/  LEA.HI.X.SX32 R51, R51, R0.reuse, 0x1, P2 ;  /* 0x0000000033337211 */ /* 0x080fe200010f0eff */
[----:B------:R4:W-:Y:S01]  /*156f0*/  STL [R1+0x13d8], R76 ;  /* 0x0013d84c01007387 */ /* 0x0009e20000100800 */
[----:B--2---:R-:W-:Y:S01]  /*15700*/  IMAD R36, R129, 0x2, R52 ;  /* 0x0000000281247824 */ /* 0x004fe200078e0234 */
[----:B------:R-:W-:Y:S02]  /*15710*/  CS2R R128, SRZ ;  /* 0x0000000000807805 */ /* 0x000fe4000001ff00 */
[----:B------:R-:W-:Y:S01]  /*15720*/  STL [R1+0x13dc], R77 ;  /* 0x0013dc4d01007387 */ /* 0x000fe20000100800 */
[-C--:B----4-:R-:W-:Y:S02]  /*15730*/  LEA.HI.X.SX32 R76, R75, R0.reuse, 0x1, P1 ;  /* 0x000000004b4c7211 */ /* 0x090fe400008f0eff */
        /* <DEDUP_REMOVED lines=34> */
[----:B-1----:R-:W-:-:S02]  /*15960*/  IMAD R50, R134, 0x2, R13 ;  /* 0x0000000286327824 */ /* 0x002fc400078e020d */
[----:B------:R1:W-:Y:S04]  /*15970*/  STL [R1+0x1390], R74 ;  /* 0x0013904a01007387 */ /* 0x0003e80000100800 */
[----:B------:R2:W-:Y:S04]  /*15980*/  STL [R1+0x1394], R73 ;  /* 0x0013944901007387 */ /* 0x0005e80000100800 */
[----:B------:R4:W-:Y:S01]  /*15990*/  STL [R1+0x1398], R12 ;  /* 0x0013980c01007387 */ /* 0x0009e20000100800 */
[-C--:B-1----:R-:W-:Y:S02]  /*159a0*/  IADD3 R74, P3, R10, R2.reuse, RZ ;  /* 0x000000020a4a7210 */ /* 0x082fe40007f7e0ff */
[----:B--2---:R-:W-:-:S04]  /*159b0*/  IADD3 R73, P2, R49, R2, RZ ;  /* 0x0000000231497210 */ /* 0x004fc80007f5e0ff */
[-C--:B------:R-:W-:Y:S01]  /*159c0*/  LEA.HI.X.SX32 R49, R49, R0.reuse, 0x1, P2 ;  /* 0x0000000031317211 */ /* 0x080fe200010f0eff */
[----:B------:R1:W-:Y:S01]  /*159d0*/  STL [R1+0x139c], R73 ;  /* 0x00139c4901007387 */ /* 0x0003e20000100800 */
[----:B----4-:R-:W-:Y:S01]  /*159e0*/  IMAD R12, R135, 0x4, R50 ;  /* 0x00000004870c7824 */ /* 0x010fe200078e0232 */
[----:B------:R-:W-:Y:S02]  /*159f0*/  CS2R R134, SRZ ;  /* 0x0000000000867805 */ /* 0x000fe4000001ff00 */
[----:B------:R2:W-:Y:S01]  /*15a00*/  STL [R1+0x13a0], R74 ;  /* 0x0013a04a01007387 */ /* 0x0005e20000100800 */
[-C--:B-1----:R-:W-:Y:S02]  /*15a10*/  LEA.HI.X.SX32 R73, R72, R0.reuse, 0x1, P1 ;  /* 0x0000000048497211 */ /* 0x082fe400008f0eff */
[----:B------:R-:W-:Y:S01]  /*15a20*/  LEA.HI.X.SX32 R72, R10, R0, 0x1, P3 ;  /* 0x000000000a487211 */ /* 0x000fe200018f0eff */
[----:B0-----:R-:W-:Y:S01]  /*15a30*/  IMAD R10, R136, 0x2, R12 ;  /* 0x00000002880a7824 */ /* 0x001fe200078e020c */
[----:B--2---:R-:W-:Y:S01]  /*15a40*/  CS2R R74, SRZ ;  /* 0x00000000004a7805 */ /* 0x004fe2000001ff00 */
[----:B------:R0:W-:Y:S04]  /*15a50*/  STL [R1+0xd94], R73 ;  /* 0x000d944901007387 */ /* 0x0001e80000100800 */
[----:B------:R1:W-:Y:S04]  /*15a60*/  STL [R1+0x137c], R49 ;  /* 0x00137c3101007387 */ /* 0x0003e80000100800 */
[----:B------:R2:W-:Y:S01]  /*15a70*/  STL [R1+0x1380], R72 ;  /* 0x0013804801007387 */ /* 0x0005e20000100800 */
[----:B0-----:R-:W-:-:S02]  /*15a80*/  IADD3 R73, P2, R34, R2, RZ ;  /* 0x0000000222497210 */ /* 0x001fc40007f5e0ff */
[-C--:B-1----:R-:W-:Y:S02]  /*15a90*/  IADD3 R49, P1, R71, R2.reuse, RZ ;  /* 0x0000000247317210 */ /* 0x082fe40007f3e0ff */
[----:B--2---:R-:W-:-:S03]  /*15aa0*/  IADD3 R72, P3, R24, R2, RZ ;  /* 0x0000000218487210 */ /* 0x004fc60007f7e0ff */
[----:B------:R0:W-:Y:S04]  /*15ab0*/  STL [R1+0x1384], R49 ;  /* 0x0013843101007387 */ /* 0x0001e80000100800 */
[----:B------:R1:W-:Y:S04]  /*15ac0*/  STL [R1+0x1388], R73 ;  /* 0x0013884901007387 */ /* 0x0003e80000100800 */
[----:B------:R2:W-:Y:S01]  /*15ad0*/  STL [R1+0x138c], R72 ;  /* 0x00138c4801007387 */ /* 0x0005e20000100800 */
[----:B0-----:R-:W-:Y:S01]  /*15ae0*/  IMAD R49, R137, 0x2, R10 ;  /* 0x0000000289317824 */ /* 0x001fe200078e020a */
[----:B------:R-:W-:-:S02]  /*15af0*/  CS2R R136, SRZ ;  /* 0x0000000000887805 */ /* 0x000fc4000001ff00 */
[-C--:B-1----:R-:W-:Y:S02]  /*15b00*/  LEA.HI.X.SX32 R73, R71, R0.reuse, 0x1, P1 ;  /* 0x0000000047497211 */ /* 0x082fe400008f0eff */
[-C--:B------:R-:W-:Y:S02]  /*15b10*/  LEA.HI.X.SX32 R71, R24, R0.reuse, 0x1, P3 ;  /* 0x0000000018477211 */ /* 0x080fe400018f0eff */
[----:B--2---:R-:W-:Y:S01]  /*15b20*/  LEA.HI.X.SX32 R72, R34, R0, 0x1, P2 ;  /* 0x0000000022487211 */ /* 0x004fe200010f0eff */
[----:B------:R-:W-:Y:S01]  /*15b30*/  STL [R1+0xd98], R73 ;  /* 0x000d984901007387 */ /* 0x000fe20000100800 */
[-C--:B------:R-:W-:Y:S01]  /*15b40*/  IADD3 R24, P1, R70, R2.reuse, RZ ;  /* 0x0000000246187210 */ /* 0x080fe20007f3e0ff */
[----:B---3--:R-:W-:Y:S02]  /*15b50*/  IMAD R34, R138, 0x2, R49 ;  /* 0x000000028a227824 */ /* 0x008fe400078e0231 */
[----:B------:R0:W-:Y:S04]  /*15b60*/  STL [R1+0x1368], R72 ;  /* 0x0013684801007387 */ /* 0x0001e80000100800 */
[----:B------:R1:W-:Y:S04]  /*15b70*/  STL [R1+0x136c], R71 ;  /* 0x00136c4701007387 */ /* 0x0003e80000100800 */
[----:B------:R2:W-:Y:S01]  /*15b80*/  STL [R1+0x1370], R24 ;  /* 0x0013701801007387 */ /* 0x0005e20000100800 */
[----:B0-----:R-:W-:-:S02]  /*15b90*/  IADD3 R72, P2, R48, R2, RZ ;  /* 0x0000000230487210 */ /* 0x001fc40007f5e0ff */
[----:B-1----:R-:W-:-:S03]  /*15ba0*/  IADD3 R71, P3, R33, R2, RZ ;  /* 0x0000000221477210 */ /* 0x002fc60007f7e0ff */
[----:B------:R0:W-:Y:S01]  /*15bb0*/  STL [R1+0x1374], R72 ;  /* 0x0013744801007387 */ /* 0x0001e20000100800 */
[----:B--2---:R-:W-:-:S03]  /*15bc0*/  IMAD R24, R139, 0x2, R34 ;  /* 0x000000028b187824 */ /* 0x004fc600078e0222 */
[----:B------:R1:W-:Y:S01]  /*15bd0*/  STL [R1+0x1378], R71 ;  /* 0x0013784701007387 */ /* 0x0003e20000100800 */
[----:B------:R-:W-:Y:S02]  /*15be0*/  CS2R R138, SRZ ;  /* 0x00000000008a7805 */ /* 0x000fe4000001ff00 */
[-C--:B0-----:R-:W-:Y:S02]  /*15bf0*/  LEA.HI.X.SX32 R72, R70, R0.reuse, 0x1, P1 ;  /* 0x0000000046487211 */ /* 0x081fe400008f0eff */
[-C--:B------:R-:W-:Y:S02]  /*15c00*/  LEA.HI.X.SX32 R70, R33, R0.reuse, 0x1, P3 ;  /* 0x0000000021467211 */ /* 0x080fe400018f0eff */
[----:B-1----:R-:W-:Y:S01]  /*15c10*/  LEA.HI.X.SX32 R71, R48, R0, 0x1, P2 ;  /* 0x0000000030477211 */ /* 0x002fe200010f0eff */
[----:B------:R0:W-:Y:S01]  /*15c20*/  STL [R1+0xd9c], R72 ;  /* 0x000d9c4801007387 */ /* 0x0001e20000100800 */
[----:B------:R-:W-:Y:S01]  /*15c30*/  IADD3 R33, P1, R69, R2, RZ ;  /* 0x0000000245217210 */ /* 0x000fe20007f3e0ff */
[----:B------:R-:W-:-:S02]  /*15c40*/  IMAD R48, R140, 0x2, R24 ;  /* 0x000000028c307824 */ /* 0x000fc400078e0218 */
[----:B------:R1:W-:Y:S04]  /*15c50*/  STL [R1+0x1354], R71 ;  /* 0x0013544701007387 */ /* 0x0003e80000100800 */
[----:B------:R2:W-:Y:S01]  /*15c60*/  STL [R1+0x1358], R70 ;  /* 0x0013584601007387 */ /* 0x0005e20000100800 */
[----:B0-----:R-:W-:-:S03]  /*15c70*/  CS2R R72, SRZ ;  /* 0x0000000000487805 */ /* 0x001fc6000001ff00 */
[----:B------:R0:W-:Y:S01]  /*15c80*/  STL [R1+0x135c], R33 ;  /* 0x00135c2101007387 */ /* 0x0001e20000100800 */
[-C--:B-1----:R-:W-:Y:S02]  /*15c90*/  IADD3 R71, P3, R9, R2.reuse, RZ ;  /* 0x0000000209477210 */ /* 0x082fe40007f7e0ff */
[----:B--2---:R-:W-:-:S04]  /*15ca0*/  IADD3 R70, P2, R47, R2, RZ ;  /* 0x000000022f467210 */ /* 0x004fc80007f5e0ff */
[-C--:B------:R-:W-:Y:S01]  /*15cb0*/  LEA.HI.X.SX32 R47, R47, R0.reuse, 0x1, P2 ;  /* 0x000000002f2f7211 */ /* 0x080fe200010f0eff */
[----:B------:R1:W-:Y:S01]  /*15cc0*/  STL [R1+0x1360], R70 ;  /* 0x0013604601007387 */ /* 0x0003e20000100800 */
[----:B0-----:R-:W-:Y:S01]  /*15cd0*/  IMAD R33, R141, 0x2, R48 ;  /* 0x000000028d217824 */ /* 0x001fe200078e0230 */
[----:B------:R-:W-:Y:S02]  /*15ce0*/  CS2R R140, SRZ ;  /* 0x00000000008c7805 */ /* 0x000fe4000001ff00 */
[----:B------:R-:W-:Y:S01]  /*15cf0*/  STL [R1+0x1364], R71 ;  /* 0x0013644701007387 */ /* 0x000fe20000100800 */
[-C--:B-1----:R-:W-:Y:S02]  /*15d00*/  LEA.HI.X.SX32 R70, R69, R0.reuse, 0x1, P1 ;  /* 0x0000000045467211 */ /* 0x082fe400008f0eff */
[----:B------:R-:W-:Y:S01]  /*15d10*/  LEA.HI.X.SX32 R69, R9, R0, 0x1, P3 ;  /* 0x0000000009457211 */ /* 0x000fe200018f0eff */
[----:B------:R-:W-:Y:S02]  /*15d20*/  IMAD R9, R142, 0x4, R33 ;  /* 0x000000048e097824 */ /* 0x000fe400078e0221 */
        /* <DEDUP_REMOVED lines=14> */
[----:B------:R0:W-:Y:S01]  /*15e10*/  STL [R1+0xda4], R70 ;  /* 0x000da44601007387 */ /* 0x0001e20000100800 */
[----:B------:R-:W-:Y:S01]  /*15e20*/  IADD3 R8, P1, R67, R2, RZ ;  /* 0x0000000243087210 */ /* 0x000fe20007f3e0ff */
[----:B------:R-:W-:Y:S02]  /*15e30*/  IMAD R23, R144, 0x2, R47 ;  /* 0x0000000290177824 */ /* 0x000fe400078e022f */
[----:B------:R1:W-:Y:S04]  /*15e40*/  STL [R1+0x132c], R69 ;  /* 0x00132c4501007387 */ /* 0x0003e80000100800 */
[----:B------:R2:W-:Y:S01]  /*15e50*/  STL [R1+0x1330], R68 ;  /* 0x0013304401007387 */ /* 0x0005e20000100800 */
[----:B0-----:R-:W-:-:S03]  /*15e60*/  CS2R R70, SRZ ;  /* 0x0000000000467805 */ /* 0x001fc6000001ff00 */
[----:B------:R0:W-:Y:S01]  /*15e70*/  STL [R1+0x1334], R8 ;  /* 0x0013340801007387 */ /* 0x0001e20000100800 */
[-C--:B-1----:R-:W-:Y:S02]  /*15e80*/  IADD3 R69, P2, R46, R2.reuse, RZ ;  /* 0x000000022e457210 */ /* 0x082fe40007f5e0ff */
[----:B--2---:R-:W-:-:S03]  /*15e90*/  IADD3 R68, P3, R32, R2, RZ ;  /* 0x0000000220447210 */ /* 0x004fc60007f7e0ff */
[----:B------:R1:W-:Y:S01]  /*15ea0*/  STL [R1+0x1338], R69 ;  /* 0x0013384501007387 */ /* 0x0003e20000100800 */
[----:B0-----:R-:W-:-:S03]  /*15eb0*/  IMAD R8, R145, 0x2, R23 ;  /* 0x0000000291087824 */ /* 0x001fc600078e0217 */
[----:B------:R0:W-:Y:S01]  /*15ec0*/  STL [R1+0x133c], R68 ;  /* 0x00133c4401007387 */ /* 0x0001e20000100800 */
[----:B------:R-:W-:Y:S02]  /*15ed0*/  CS2R R144, SRZ ;  /* 0x0000000000907805 */ /* 0x000fe4000001ff00 */
[-C--:B-1----:R-:W-:Y:S02]  /*15ee0*/  LEA.HI.X.SX32 R69, R67, R0.reuse, 0x1, P1 ;  /* 0x0000000043457211 */ /* 0x082fe400008f0eff */
[-C--:B------:R-:W-:Y:S02]  /*15ef0*/  LEA.HI.X.SX32 R67, R32, R0.reuse, 0x1, P3 ;  /* 0x0000000020437211 */ /* 0x080fe400018f0eff */
[----:B0-----:R-:W-:Y:S01]  /*15f00*/  LEA.HI.X.SX32 R68, R46, R0, 0x1, P2 ;  /* 0x000000002e447211 */ /* 0x001fe200010f0eff */
[----:B------:R-:W-:Y:S01]  /*15f10*/  STL [R1+0xda8], R69 ;  /* 0x000da84501007387 */ /* 0x000fe20000100800 */
[----:B------:R-:W-:Y:S01]  /*15f20*/  IADD3 R32, P1, R66, R2, RZ ;  /* 0x0000000242207210 */ /* 0x000fe20007f3e0ff */
[----:B------:R-:W-:-:S02]  /*15f30*/  IMAD R46, R146, 0x2, R8 ;  /* 0x00000002922e7824 */ /* 0x000fc400078e0208 */
[----:B------:R0:W-:Y:S04]  /*15f40*/  STL [R1+0x1318], R68 ;  /* 0x0013184401007387 */ /* 0x0001e80000100800 */
[----:B------:R1:W-:Y:S04]  /*15f50*/  STL [R1+0x131c], R67 ;  /* 0x00131c4301007387 */ /* 0x0003e80000100800 */
[----:B------:R2:W-:Y:S01]  /*15f60*/  STL [R1+0x1320], R32 ;  /* 0x0013202001007387 */ /* 0x0005e20000100800 */
[-C--:B0-----:R-:W-:Y:S02]  /*15f70*/  IADD3 R68, P3, R7, R2.reuse, RZ ;  /* 0x0000000207447210 */ /* 0x081fe40007f7e0ff */
[----:B-1----:R-:W-:-:S04]  /*15f80*/  IADD3 R67, P2, R45, R2, RZ ;  /* 0x000000022d437210 */ /* 0x002fc80007f5e0ff */
[-C--:B------:R-:W-:Y:S01]  /*15f90*/  LEA.HI.X.SX32 R45, R45, R0.reuse, 0x1, P2 ;  /* 0x000000002d2d7211 */ /* 0x080fe200010f0eff */
[----:B------:R0:W-:Y:S01]  /*15fa0*/  STL [R1+0x1324], R67 ;  /* 0x0013244301007387 */ /* 0x0001e20000100800 */
[----:B--2---:R-:W-:Y:S01]  /*15fb0*/  IMAD R32, R147, 0x2, R46 ;  /* 0x0000000293207824 */ /* 0x004fe200078e022e */
[----:B------:R-:W-:Y:S02]  /*15fc0*/  CS2R R146, SRZ ;  /* 0x0000000000927805 */ /* 0x000fe4000001ff00 */
[----:B------:R1:W-:Y:S01]  /*15fd0*/  STL [R1+0x1328], R68 ;  /* 0x0013284401007387 */ /* 0x0003e20000100800 */
[-C--:B0-----:R-:W-:Y:S02]  /*15fe0*/  LEA.HI.X.SX32 R67, R66, R0.reuse, 0x1, P1 ;  /* 0x0000000042437211 */ /* 0x081fe400008f0eff */
[----:B------:R-:W-:Y:S01]  /*15ff0*/  LEA.HI.X.SX32 R66, R7, R0, 0x1, P3 ;  /* 0x0000000007427211 */ /* 0x000fe200018f0eff */
[----:B------:R-:W-:Y:S01]  /*16000*/  IMAD R7, R148, 0x2, R32 ;  /* 0x0000000294077824 */ /* 0x000fe200078e0220 */
[----:B-1----:R-:W-:Y:S01]  /*16010*/  CS2R R68, SRZ ;  /* 0x0000000000447805 */ /* 0x002fe2000001ff00 */
        /* <DEDUP_REMOVED lines=16> */
[----:B------:R-:W-:Y:S02]  /*16120*/  IMAD R31, R150, 0x2, R45 ;  /* 0x00000002961f7824 */ /* 0x000fe400078e022d */
        /* <DEDUP_REMOVED lines=21> */
[----:B------:R-:W-:Y:S01]  /*16280*/  LEA.HI.X.SX32 R43, R43, R0, 0x1, P2 ;  /* 0x000000002b2b7211 */ /* 0x000fe200010f0eff */
[----:B------:R1:W-:Y:S01]  /*16290*/  STL [R1+0x12e8], R64 ;  /* 0x0012e84001007387 */ /* 0x0003e20000100800 */
[----:B0-----:R-:W-:-:S03]  /*162a0*/  IMAD R22, R153, 0x2, R44 ;  /* 0x0000000299167824 */ /* 0x001fc600078e022c */
        /* <DEDUP_REMOVED lines=14> */
[----:B-1----:R-:W-:-:S02]  /*16390*/  LEA.HI.X.SX32 R64, R62, R0, 0x1, P1 ;  /* 0x000000003e407211 */ /* 0x002fc400008f0eff */
        /* <DEDUP_REMOVED lines=14> */
[-C--:B-1----:R-:W-:Y:S02]  /*16480*/  LEA.HI.X.SX32 R63, R61, R0.reuse, 0x1, P1 ;  /* 0x000000003d3f7211 */ /* 0x082fe400008f0eff */
[-C--:B------:R-:W-:Y:S02]  /*16490*/  LEA.HI.X.SX32 R61, R29, R0.reuse, 0x1, P3 ;  /* 0x000000001d3d7211 */ /* 0x080fe400018f0eff */
[----:B0-----:R-:W-:Y:S01]  /*164a0*/  LEA.HI.X.SX32 R62, R42, R0, 0x1, P2 ;  /* 0x000000002a3e7211 */ /* 0x001fe200010f0eff */
[----:B------:R-:W-:Y:S01]  /*164b0*/  STL [R1+0xdc0], R63 ;  /* 0x000dc03f01007387 */ /* 0x000fe20000100800 */
[-C--:B------:R-:W-:Y:S01]  /*164c0*/  IADD3 R29, P1, R60, R2.reuse, RZ ;  /* 0x000000023c1d7210 */ /* 0x080fe20007f3e0ff */
[----:B------:R-:W-:Y:S02]  /*164d0*/  IMAD R42, R158, 0x2, R20 ;  /* 0x000000029e2a7824 */ /* 0x000fe400078e0214 */
[----:B------:R0:W-:Y:S04]  /*164e0*/  STL [R1+0x12a0], R62 ;  /* 0x0012a03e01007387 */ /* 0x0001e80000100800 */
[----:B------:R1:W-:Y:S04]  /*164f0*/  STL [R1+0x12a4], R61 ;  /* 0x0012a43d01007387 */ /* 0x0003e80000100800 */
[----:B------:R2:W-:Y:S01]  /*16500*/  STL [R1+0x12a8], R29 ;  /* 0x0012a81d01007387 */ /* 0x0005e20000100800 */
[----:B0-----:R-:W-:-:S02]  /*16510*/  IADD3 R62, P3, R5, R2, RZ ;  /* 0x00000002053e7210 */ /* 0x001fc40007f7e0ff */
[----:B-1----:R-:W-:-:S04]  /*16520*/  IADD3 R61, P2, R41, R2, RZ ;  /* 0x00000002293d7210 */ /* 0x002fc80007f5e0ff */
[----:B------:R-:W-:Y:S01]  /*16530*/  LEA.HI.X.SX32 R41, R41, R0, 0x1, P2 ;  /* 0x0000000029297211 */ /* 0x000fe200010f0eff */
[----:B------:R0:W-:Y:S01]  /*16540*/  STL [R1+0x12ac], R61 ;  /* 0x0012ac3d01007387 */ /* 0x0001e20000100800 */
[----:B--2---:R-:W-:-:S03]  /*16550*/  IMAD R29, R159, 0x2, R42 ;  /* 0x000000029f1d7824 */ /* 0x004fc600078e022a */
        /* <DEDUP_REMOVED lines=29> */
[-C--:B0-----:R-:W-:Y:S02]  /*16730*/  LEA.HI.X.SX32 R60, R58, R0.reuse, 0x1, P1 ;  /* 0x000000003a3c7211 */ /* 0x081fe400008f0eff */
[-C--:B------:R-:W-:Y:S02]  /*16740*/  LEA.HI.X.SX32 R58, R28, R0.reuse, 0x1, P3 ;  /* 0x000000001c3a7211 */ /* 0x080fe400018f0eff */
[----:B-1----:R-:W-:Y:S01]  /*16750*/  LEA.HI.X.SX32 R59, R40, R0, 0x1, P2 ;  /* 0x00000000283b7211 */ /* 0x002fe200010f0eff */
        /* <DEDUP_REMOVED lines=422> */
[----:B------:R-:W-:Y:S01]  /*181c0*/  IADD3 R4, P1, R28, R2, RZ ;  /* 0x000000021c047210 */ /* 0x000fe20007f3e0ff */
[----:B------:R-:W-:Y:S02]  /*181d0*/  IMAD R18, R224, 0x2, R20 ;  /* 0x00000002e0127824 */ /* 0x000fe400078e0214 */
[----:B------:R0:W-:Y:S01]  /*181e0*/  STL [R1+0x1020], R30 ;  /* 0x0010201e01007387 */ /* 0x0001e20000100800 */
[----:B------:R-:W-:-:S03]  /*181f0*/  IMAD.MOV.U32 R224, RZ, RZ, 0x7632 ;  /* 0x00007632ffe07424 */ /* 0x000fc600078e00ff */
[----:B------:R1:W-:Y:S02]  /*18200*/  STL [R1+0x1024], R29 ;  /* 0x0010241d01007387 */ /* 0x0003e40000100800 */
[----:B------:R-:W-:Y:S02]  /*18210*/  SEL R224, R224, 0x3276, !P0 ;  /* 0x00003276e0e07807 */ /* 0x000fe40004000000 */
[----:B------:R2:W-:Y:S01]  /*18220*/  STL [R1+0x1028], R4 ;  /* 0x0010280401007387 */ /* 0x0005e20000100800 */
[-C--:B0-----:R-:W-:Y:S02]  /*18230*/  IADD3 R30, P2, R17, R2.reuse, RZ ;  /* 0x00000002111e7210 */ /* 0x081fe40007f5e0ff */
[----:B-1----:R-:W-:-:S03]  /*18240*/  IADD3 R29, P3, R16, R2, RZ ;  /* 0x00000002101d7210 */ /* 0x002fc60007f7e0ff */
[----:B------:R0:W-:Y:S01]  /*18250*/  STL [R1+0x102c], R30 ;  /* 0x00102c1e01007387 */ /* 0x0001e20000100800 */
[----:B--2---:R-:W-:-:S03]  /*18260*/  IMAD R4, R225, 0x2, R18 ;  /* 0x00000002e1047824 */ /* 0x004fc600078e0212 */
[----:B------:R1:W-:Y:S01]  /*18270*/  STL [R1+0x1030], R29 ;  /* 0x0010301d01007387 */ /* 0x0003e20000100800 */
[----:B------:R-:W-:Y:S01]  /*18280*/  IMAD.MOV.U32 R225, RZ, RZ, 0x5410 ;  /* 0x00005410ffe17424 */ /* 0x000fe200078e00ff */
[-C--:B0-----:R-:W-:Y:S02]  /*18290*/  LEA.HI.X.SX32 R30, R28, R0.reuse, 0x1, P1 ;  /* 0x000000001c1e7211 */ /* 0x081fe400008f0eff */
[-C--:B------:R-:W-:Y:S02]  /*182a0*/  LEA.HI.X.SX32 R28, R16, R0.reuse, 0x1, P3 ;  /* 0x00000000101c7211 */ /* 0x080fe400018f0eff */
[----:B-1----:R-:W-:Y:S01]  /*182b0*/  LEA.HI.X.SX32 R29, R17, R0, 0x1, P2 ;  /* 0x00000000111d7211 */ /* 0x002fe200010f0eff */
[----:B------:R0:W-:Y:S01]  /*182c0*/  STL [R1+0xe44], R30 ;  /* 0x000e441e01007387 */ /* 0x0001e20000100800 */
[----:B------:R-:W-:Y:S01]  /*182d0*/  IADD3 R16, P1, R27, R2, RZ ;  /* 0x000000021b107210 */ /* 0x000fe20007f3e0ff */
[----:B------:R-:W-:Y:S01]  /*182e0*/  IMAD R17, R226, 0x2, R4 ;  /* 0x00000002e2117824 */ /* 0x000fe200078e0204 */
[----:B------:R-:W-:Y:S01]  /*182f0*/  SEL R225, R225, 0x1054, !P0 ;  /* 0x00001054e1e17807 */ /* 0x000fe20004000000 */
        /* <DEDUP_REMOVED lines=92> */
[----:B------:R0:W-:Y:S01]  /*188c0*/  STL [R1+0xf9c], R21 ;  /* 0x000f9c1501007387 */ /* 0x0001e20000100800 */
[----:B------:R-:W-:-:S03]  /*188d0*/  LEA.HI.X.SX32 R18, R18, R0, 0x1, P2 ;  /* 0x0000000012127211 */ /* 0x000fc600010f0eff */
[----:B------:R1:W-:Y:S04]  /*188e0*/  STL [R1+0xfa0], R22 ;  /* 0x000fa01601007387 */ /* 0x0003e80000100800 */
[----:B------:R-:W-:Y:S01]  /*188f0*/  STL [R1+0xfa4], R23 ;  /* 0x000fa41701007387 */ /* 0x000fe20000100800 */
[----:B0-----:R-:W-:Y:S01]  /*18900*/  IMAD R21, R239, 0x2, R5 ;  /* 0x00000002ef157824 */ /* 0x001fe200078e0205 */
        /* <DEDUP_REMOVED lines=70> */
[-C--:B------:R-:W-:Y:S01]  /*18d70*/  LEA.HI.X.SX32 R5, R4, R0.reuse, 0x1, P3 ;  /* 0x0000000004057211 */ /* 0x080fe200018f0eff */
[----:B------:R-:W-:Y:S01]  /*18d80*/  IMAD R4, R250, 0x2, R7 ;  /* 0x00000002fa047824 */ /* 0x000fe200078e0207 */
[----:B--2---:R-:W-:Y:S01]  /*18d90*/  LEA.HI.X.SX32 R8, R21, R0, 0x1, P2 ;  /* 0x0000000015087211 */ /* 0x004fe200010f0eff */
        /* <DEDUP_REMOVED lines=9> */
[----:B------:R2:W-:Y:S01]  /*18e30*/  STL [R1+0xf4c], R5 ;  /* 0x000f4c0501007387 */ /* 0x0005e20000100800 */
[----:B0-----:R-:W-:-:S03]  /*18e40*/  IMAD R8, R251, 0x2, R4 ;  /* 0x00000002fb087824 */ /* 0x001fc600078e0204 */
[----:B------:R0:W-:Y:S01]  /*18e50*/  STL [R1+0xf40], R15 ;  /* 0x000f400f01007387 */ /* 0x0001e20000100800 */
[-C--:B-1----:R-:W-:Y:S01]  /*18e60*/  LEA.HI.X.SX32 R12, R3, R0.reuse, 0x1, P2 ;  /* 0x00000000030c7211 */ /* 0x082fe200010f0eff */
[----:B------:R-:W-:Y:S01]  /*18e70*/  IMAD R3, R252, 0x2, R8 ;  /* 0x00000002fc037824 */ /* 0x000fe200078e0208 */
[----:B--2---:R-:W-:-:S03]  /*18e80*/  LEA.HI.X.SX32 R5, R16, R0, 0x1, P3 ;  /* 0x0000000010057211 */ /* 0x004fc600018f0eff */
[----:B------:R1:W-:Y:S01]  /*18e90*/  STL [R1+0xea0], R12 ;  /* 0x000ea00c01007387 */ /* 0x0003e20000100800 */
[----:B0-----:R-:W-:-:S03]  /*18ea0*/  IADD3 R15, P2, R14, R2, RZ ;  /* 0x000000020e0f7210 */ /* 0x001fc60007f5e0ff */
[----:B------:R0:W-:Y:S01]  /*18eb0*/  STL [R1+0xeb8], R5 ;  /* 0x000eb80501007387 */ /* 0x0001e20000100800 */
[-C--:B-1----:R-:W-:Y:S02]  /*18ec0*/  IADD3 R12, P1, R13, R2.reuse, RZ ;  /* 0x000000020d0c7210 */ /* 0x082fe40007f3e0ff */
[----:B0-----:R-:W-:-:S03]  /*18ed0*/  IADD3 R5, P3, R9, R2, RZ ;  /* 0x0000000209057210 */ /* 0x001fc60007f7e0ff */
[----:B------:R0:W-:Y:S01]  /*18ee0*/  STL [R1+0xec0], R12 ;  /* 0x000ec00c01007387 */ /* 0x0001e20000100800 */
[----:B------:R-:W-:-:S03]  /*18ef0*/  LEA.HI.X.SX32 R9, R9, R0, 0x1, P3 ;  /* 0x0000000009097211 */ /* 0x000fc600018f0eff */
[----:B------:R-:W-:Y:S04]  /*18f00*/  STL [R1+0xec8], R15 ;  /* 0x000ec80f01007387 */ /* 0x000fe80000100800 */
[----:B------:R1:W-:Y:S01]  /*18f10*/  STL [R1+0xed0], R5 ;  /* 0x000ed00501007387 */ /* 0x0003e20000100800 */
[----:B0-----:R-:W-:Y:S02]  /*18f20*/  IMAD R12, R94, 0x2, R3 ;  /* 0x000000025e0c7824 */ /* 0x001fe400078e0203 */
[----:B------:R-:W0:Y:S01]  /*18f30*/  LDC R94, c[0x0][0x268] ;  /* 0x00009a00ff5e7b82 */ /* 0x000e220000000800 */
[-C--:B-1----:R-:W-:Y:S02]  /*18f40*/  LEA.HI.X.SX32 R5, R13, R0.reuse, 0x1, P1 ;  /* 0x000000000d057211 */ /* 0x082fe400008f0eff */
[----:B------:R-:W-:-:S02]  /*18f50*/  LEA.HI.X.SX32 R13, R14, R0, 0x1, P2 ;  /* 0x000000000e0d7211 */ /* 0x000fc400010f0eff */
[-C--:B------:R-:W-:Y:S01]  /*18f60*/  IADD3 R14, P2, R6, R2.reuse, RZ ;  /* 0x00000002060e7210 */ /* 0x080fe20007f5e0ff */
[----:B------:R0:W-:Y:S04]  /*18f70*/  STL [R1+0xebc], R5 ;  /* 0x000ebc0501007387 */ /* 0x0001e80000100800 */
[----:B------:R1:W-:Y:S04]  /*18f80*/  STL [R1+0xec4], R13 ;  /* 0x000ec40d01007387 */ /* 0x0003e80000100800 */
[----:B------:R2:W-:Y:S01]  /*18f90*/  STL [R1+0xecc], R9 ;  /* 0x000ecc0901007387 */ /* 0x0005e20000100800 */
[----:B0-----:R-:W-:Y:S01]  /*18fa0*/  IMAD R5, R94, 0x2, R12 ;  /* 0x000000025e057824 */ /* 0x001fe200078e020c */
[-C--:B-1----:R-:W-:Y:S01]  /*18fb0*/  IADD3 R13, P3, R7, R2.reuse, RZ ;  /* 0x00000002070d7210 */ /* 0x082fe20007f7e0ff */
[----:B------:R-:W0:Y:S01]  /*18fc0*/  LDC R94, c[0x0][0x268] ;  /* 0x00009a00ff5e7b82 */ /* 0x000e220000000800 */
[----:B--2---:R-:W-:-:S02]  /*18fd0*/  IADD3 R9, P1, R10, R2, RZ ;  /* 0x000000020a097210 */ /* 0x004fc40007f3e0ff */
[----:B------:R-:W-:-:S03]  /*18fe0*/  LEA.HI.X.SX32 R7, R7, R0, 0x1, P3 ;  /* 0x0000000007077211 */ /* 0x000fc600018f0eff */
[----:B------:R0:W-:Y:S04]  /*18ff0*/  STL [R1+0xed8], R9 ;  /* 0x000ed80901007387 */ /* 0x0001e80000100800 */
[----:B------:R-:W-:Y:S04]  /*19000*/  STL [R1+0xee0], R14 ;  /* 0x000ee00e01007387 */ /* 0x000fe80000100800 */
[----:B------:R1:W-:Y:S01]  /*19010*/  STL [R1+0xee8], R13 ;  /* 0x000ee80d01007387 */ /* 0x0003e20000100800 */
[----:B0-----:R-:W-:Y:S02]  /*19020*/  IMAD R9, R94, 0x2, R5 ;  /* 0x000000025e097824 */ /* 0x001fe400078e0205 */
[----:B------:R-:W0:Y:S01]  /*19030*/  LDC R94, c[0x0][0x268] ;  /* 0x00009a00ff5e7b82 */ /* 0x000e220000000800 */
[----:B-1----:R-:W-:-:S02]  /*19040*/  LEA.HI.X.SX32 R13, R10, R0, 0x1, P1 ;  /* 0x000000000a0d7211 */ /* 0x002fc400008f0eff */
[----:B------:R-:W-:-:S03]  /*19050*/  LEA.HI.X.SX32 R10, R6, R0, 0x1, P2 ;  /* 0x00000000060a7211 */ /* 0x000fc600010f0eff */
[----:B------:R1:W-:Y:S04]  /*19060*/  STL [R1+0xed4], R13 ;  /* 0x000ed40d01007387 */ /* 0x0003e80000100800 */
[----:B------:R2:W-:Y:S04]  /*19070*/  STL [R1+0xedc], R10 ;  /* 0x000edc0a01007387 */ /* 0x0005e80000100800 */
[----:B------:R3:W-:Y:S01]  /*19080*/  STL [R1+0xee4], R7 ;  /* 0x000ee40701007387 */ /* 0x0007e20000100800 */
[-C--:B-1----:R-:W-:Y:S02]  /*19090*/  IADD3 R13, P2, R8, R2.reuse, RZ ;  /* 0x00000002080d7210 */ /* 0x082fe40007f5e0ff */
[----:B--2---:R-:W-:-:S02]  /*190a0*/  IADD3 R10, P3, R3, R2, RZ ;  /* 0x00000002030a7210 */ /* 0x004fc40007f7e0ff */
[----:B------:R-:W-:Y:S01]  /*190b0*/  LEA.HI.X.SX32 R8, R8, R0, 0x1, P2 ;  /* 0x0000000008087211 */ /* 0x000fe200010f0eff */
[----:B0-----:R-:W-:Y:S01]  /*190c0*/  IMAD R6, R94, 0x4, R9 ;  /* 0x000000045e067824 */ /* 0x001fe200078e0209 */
[C---:B---3--:R-:W-:Y:S01]  /*190d0*/  IADD3 R7, P1, R4.reuse, R2, RZ ;  /* 0x0000000204077210 */ /* 0x048fe20007f3e0ff */
[----:B------:R-:W0:Y:S04]  /*190e0*/  LDC R94, c[0x0][0x268] ;  /* 0x00009a00ff5e7b82 */ /* 0x000e280000000800 */
[----:B------:R-:W-:Y:S04]  /*190f0*/  STL [R1+0xef0], R7 ;  /* 0x000ef00701007387 */ /* 0x000fe80000100800 */
[----:B------:R1:W-:Y:S04]  /*19100*/  STL [R1+0xef8], R13 ;  /* 0x000ef80d01007387 */ /* 0x0003e80000100800 */
[----:B------:R2:W-:Y:S01]  /*19110*/  STL [R1+0xf00], R10 ;  /* 0x000f000a01007387 */ /* 0x0005e20000100800 */
[----:B-1----:R-:W-:Y:S01]  /*19120*/  IMAD.MOV.U32 R13, RZ, RZ, 0x3f800000 ;  /* 0x3f800000ff0d7424 */ /* 0x002fe200078e00ff */
[-C--:B--2---:R-:W-:Y:S01]  /*19130*/  LEA.HI.X.SX32 R10, R4, R0.reuse, 0x1, P1 ;  /* 0x00000000040a7211 */ /* 0x084fe200008f0eff */
[----:B0-----:R-:W-:Y:S01]  /*19140*/  IMAD R7, R94, 0x2, R6 ;  /* 0x000000025e077824 */ /* 0x001fe200078e0206 */
[----:B------:R-:W-:Y:S01]  /*19150*/  LEA.HI.X.SX32 R4, R3, R0, 0x1, P3 ;  /* 0x0000000003047211 */ /* 0x000fe200018f0eff */
[----:B------:R-:W0:Y:S02]  /*19160*/  LDC R94, c[0x0][0x268] ;  /* 0x00009a00ff5e7b82 */ /* 0x000e240000000800 */
[----:B------:R1:W-:Y:S04]  /*19170*/  STL [R1+0xeec], R10 ;  /* 0x000eec0a01007387 */ /* 0x0003e80000100800 */
[----:B------:R2:W-:Y:S04]  /*19180*/  STL [R1+0xef4], R8 ;  /* 0x000ef40801007387 */ /* 0x0005e80000100800 */
[----:B------:R3:W-:Y:S01]  /*19190*/  STL [R1+0xefc], R4 ;  /* 0x000efc0401007387 */ /* 0x0007e20000100800 */
[----:B-1----:R-:W-:-:S02]  /*191a0*/  IADD3 R10, P2, R5, R2, RZ ;  /* 0x00000002050a7210 */ /* 0x002fc40007f5e0ff */
[-C--:B--2---:R-:W-:Y:S02]  /*191b0*/  IADD3 R8, P1, R12, R2.reuse, RZ ;  /* 0x000000020c087210 */ /* 0x084fe40007f3e0ff */
[----:B---3--:R-:W-:-:S03]  /*191c0*/  IADD3 R4, P3, R9, R2, RZ ;  /* 0x0000000209047210 */ /* 0x008fc60007f7e0ff */
[----:B------:R-:W-:Y:S01]  /*191d0*/  STL [R1+0xf08], R8 ;  /* 0x000f080801007387 */ /* 0x000fe20000100800 */
[----:B0-----:R-:W-:-:S03]  /*191e0*/  IMAD R3, R94, 0x2, R7 ;  /* 0x000000025e037824 */ /* 0x001fc600078e0207 */
[----:B------:R0:W-:Y:S01]  /*191f0*/  STL [R1+0xf10], R10 ;  /* 0x000f100a01007387 */ /* 0x0001e20000100800 */
[----:B------:R-:W1:Y:S03]  /*19200*/  LDC R94, c[0x0][0x268] ;  /* 0x00009a00ff5e7b82 */ /* 0x000e660000000800 */
[----:B------:R2:W-:Y:S01]  /*19210*/  STL [R1+0xf18], R4 ;  /* 0x000f180401007387 */ /* 0x0005e20000100800 */
[-C--:B0-----:R-:W-:Y:S02]  /*19220*/  LEA.HI.X.SX32 R10, R5, R0.reuse, 0x1, P2 ;  /* 0x00000000050a7211 */ /* 0x081fe400010f0eff */
[-C--:B------:R-:W-:Y:S02]  /*19230*/  LEA.HI.X.SX32 R5, R9, R0.reuse, 0x1, P3 ;  /* 0x0000000009057211 */ /* 0x080fe400018f0eff */
[----:B--2---:R-:W-:Y:S01]  /*19240*/  LEA.HI.X.SX32 R4, R12, R0, 0x1, P1 ;  /* 0x000000000c047211 */ /* 0x004fe200008f0eff */
[----:B------:R-:W-:Y:S01]  /*19250*/  IMAD.MOV.U32 R12, RZ, RZ, 0x3f800000 ;  /* 0x3f800000ff0c7424 */ /* 0x000fe200078e00ff */
[----:B------:R-:W-:-:S03]  /*19260*/  IADD3 R9, P3, R3, R2, RZ ;  /* 0x0000000203097210 */ /* 0x000fc60007f7e0ff */
[----:B------:R-:W-:Y:S04]  /*19270*/  STL [R1+0xf04], R4 ;  /* 0x000f040401007387 */ /* 0x000fe80000100800 */
[----:B------:R0:W-:Y:S01]  /*19280*/  STL [R1+0xf0c], R10 ;  /* 0x000f0c0a01007387 */ /* 0x0001e20000100800 */
[----:B-1----:R-:W-:Y:S02]  /*19290*/  IMAD R8, R94, 0x2, R3 ;  /* 0x000000025e087824 */ /* 0x002fe400078e0203 */
[----:B------:R-:W1:Y:S01]  /*192a0*/  LDC R94, c[0x0][0x268] ;  /* 0x00009a00ff5e7b82 */ /* 0x000e620000000800 */
[----:B------:R2:W-:Y:S01]  /*192b0*/  STL [R1+0xf14], R5 ;  /* 0x000f140501007387 */ /* 0x0005e20000100800 */
[-C--:B0-----:R-:W-:Y:S02]  /*192c0*/  IADD3 R10, P2, R7, R2.reuse, RZ ;  /* 0x00000002070a7210 */ /* 0x081fe40007f5e0ff */
[----:B--2---:R-:W-:-:S05]  /*192d0*/  IADD3 R5, P1, R6, R2, RZ ;  /* 0x0000000206057210 */ /* 0x004fca0007f3e0ff */
[----:B------:R-:W-:Y:S04]  /*192e0*/  STL [R1+0xf20], R5 ;  /* 0x000f200501007387 */ /* 0x000fe80000100800 */
[----:B------:R-:W-:Y:S01]  /*192f0*/  STL [R1+0xf28], R10 ;  /* 0x000f280a01007387 */ /* 0x000fe20000100800 */
[----:B-1----:R-:W-:-:S03]  /*19300*/  IMAD R4, R94, 0x2, R8 ;  /* 0x000000025e047824 */ /* 0x002fc600078e0208 */
[----:B------:R0:W-:Y:S01]  /*19310*/  STL [R1+0xf30], R9 ;  /* 0x000f300901007387 */ /* 0x0001e20000100800 */
[----:B------:R-:W1:Y:S01]  /*19320*/  LDC R94, c[0x0][0x268] ;  /* 0x00009a00ff5e7b82 */ /* 0x000e620000000800 */
[-C--:B0-----:R-:W-:Y:S02]  /*19330*/  LEA.HI.X.SX32 R9, R6, R0.reuse, 0x1, P1 ;  /* 0x0000000006097211 */ /* 0x081fe400008f0eff */
[-C--:B------:R-:W-:Y:S02]  /*19340*/  LEA.HI.X.SX32 R6, R7, R0.reuse, 0x1, P2 ;  /* 0x0000000007067211 */ /* 0x080fe400010f0eff */
[----:B------:R-:W-:Y:S01]  /*19350*/  LEA.HI.X.SX32 R7, R3, R0, 0x1, P3 ;  /* 0x0000000003077211 */ /* 0x000fe200018f0eff */
[----:B------:R0:W-:Y:S04]  /*19360*/  STL [R1+0xf1c], R9 ;  /* 0x000f1c0901007387 */ /* 0x0001e80000100800 */
[----:B------:R2:W-:Y:S04]  /*19370*/  STL [R1+0xf24], R6 ;  /* 0x000f240601007387 */ /* 0x0005e80000100800 */
[----:B------:R3:W-:Y:S01]  /*19380*/  STL [R1+0xf2c], R7 ;  /* 0x000f2c0701007387 */ /* 0x0007e20000100800 */
[----:B-1----:R-:W-:Y:S01]  /*19390*/  IMAD R5, R94, 0x2, R4 ;  /* 0x000000025e057824 */ /* 0x002fe200078e0204 */
[-C--:B0-----:R-:W-:Y:S01]  /*193a0*/  IADD3 R9, P2, R4, R2.reuse, RZ ;  /* 0x0000000204097210 */ /* 0x081fe20007f5e0ff */
[----:B------:R-:W0:Y:S01]  /*193b0*/  LDC R94, c[0x0][0x268] ;  /* 0x00009a00ff5e7b82 */ /* 0x000e220000000800 */
[----:B--2---:R-:W-:-:S02]  /*193c0*/  IADD3 R6, P1, R8, R2, RZ ;  /* 0x0000000208067210 */ /* 0x004fc40007f3e0ff */
[----:B------:R-:W-:Y:S02]  /*193d0*/  LEA.HI.X.SX32 R4, R4, R0, 0x1, P2 ;  /* 0x0000000004047211 */ /* 0x000fe400010f0eff */
[----:B---3--:R-:W-:Y:S01]  /*193e0*/  IADD3 R7, P3, R5, R2, RZ ;  /* 0x0000000205077210 */ /* 0x008fe20007f7e0ff */
[----:B------:R1:W-:Y:S04]  /*193f0*/  STL [R1+0xf34], R6 ;  /* 0x000f340601007387 */ /* 0x0003e80000100800 */
[----:B------:R2:W-:Y:S04]  /*19400*/  STL [R1+0xf38], R9 ;  /* 0x000f380901007387 */ /* 0x0005e80000100800 */
[----:B------:R3:W-:Y:S01]  /*19410*/  STL [R1+0xf3c], R7 ;  /* 0x000f3c0701007387 */ /* 0x0007e20000100800 */
[----:B0-----:R-:W-:Y:S01]  /*19420*/  IMAD R3, R94, 0x2, R5 ;  /* 0x000000025e037824 */ /* 0x001fe200078e0205 */
[----:B------:R-:W-:-:S04]  /*19430*/  LOP3.LUT R94, R182, 0x7f, RZ, 0xc0, !PT ;  /* 0x0000007fb65e7812 */ /* 0x000fc800078ec0ff */
[----:B-1----:R-:W-:Y:S01]  /*19440*/  IADD3 R6, P4, R3, R2, RZ ;  /* 0x0000000203067210 */ /* 0x002fe20007f9e0ff */
[----:B------:R-:W-:Y:S01]  /*19450*/  IMAD.IADD R217, R94, 0x1, R19 ;  /* 0x000000015ed97824 */ /* 0x000fe200078e0213 */
[----:B------:R-:W-:Y:S02]  /*19460*/  LEA.HI.X.SX32 R2, R8, R0, 0x1, P1 ;  /* 0x0000000008027211 */ /* 0x000fe400008f0eff */
[C---:B------:R-:W-:Y:S01]  /*19470*/  LOP3.LUT R10, R94.reuse, 0x40, RZ, 0x3c, !PT ;  /* 0x000000405e0a7812 */ /* 0x040fe200078e3cff */
[----:B------:R0:W-:Y:S01]  /*19480*/  STL [R1+0xeb4], R6 ;  /* 0x000eb40601007387 */ /* 0x0001e20000100800 */
[C---:B--2---:R-:W-:Y:S02]  /*19490*/  LOP3.LUT R9, R94.reuse, 0x50, RZ, 0x3c, !PT ;  /* 0x000000505e097812 */ /* 0x044fe400078e3cff */
[C---:B------:R-:W-:Y:S01]  /*194a0*/  LOP3.LUT R8, R94.reuse, 0x60, RZ, 0x3c, !PT ;  /* 0x000000605e087812 */ /* 0x040fe200078e3cff */
[----:B------:R1:W-:Y:S01]  /*194b0*/  STL [R1+0xea4], R2 ;  /* 0x000ea40201007387 */ /* 0x0003e20000100800 */
[----:B---3--:R-:W-:Y:S01]  /*194c0*/  LOP3.LUT R7, R94, 0x70, RZ, 0x3c, !PT ;  /* 0x000000705e077812 */ /* 0x008fe200078e3cff */
[----:B------:R-:W-:-:S02]  /*194d0*/  IMAD.IADD R10, R19, 0x1, R10 ;  /* 0x00000001130a7824 */ /* 0x000fc400078e020a */
[----:B------:R2:W-:Y:S01]  /*194e0*/  STL [R1+0xeac], R4 ;  /* 0x000eac0401007387 */ /* 0x0005e20000100800 */
[C---:B------:R-:W-:Y:S02]  /*194f0*/  IMAD.IADD R9, R19.reuse, 0x1, R9 ;  /* 0x0000000113097824 */ /* 0x040fe400078e0209 */
[----:B0-----:R-:W-:Y:S02]  /*19500*/  IMAD.MOV.U32 R6, RZ, RZ, 0x3f800000 ;  /* 0x3f800000ff067424 */ /* 0x001fe400078e00ff */
[----:B------:R-:W-:Y:S01]  /*19510*/  IMAD.IADD R8, R19, 0x1, R8 ;  /* 0x0000000113087824 */ /* 0x000fe200078e0208 */
[-C--:B-1----:R-:W-:Y:S01]  /*19520*/  LEA.HI.X.SX32 R2, R5, R0.reuse, 0x1, P3 ;  /* 0x0000000005027211 */ /* 0x082fe200018f0eff */
[----:B------:R-:W-:Y:S01]  /*19530*/  IMAD.IADD R7, R19, 0x1, R7 ;  /* 0x0000000113077824 */ /* 0x000fe200078e0207 */
[----:B------:R-:W-:Y:S02]  /*19540*/  LEA.HI.X.SX32 R0, R3, R0, 0x1, P4 ;  /* 0x0000000003007211 */ /* 0x000fe400020f0eff */
[C---:B------:R-:W-:Y:S01]  /*19550*/  LOP3.LUT R5, R94.reuse, 0x10, RZ, 0x3c, !PT ;  /* 0x000000105e057812 */ /* 0x040fe200078e3cff */
[----:B------:R0:W-:Y:S01]  /*19560*/  STL [R1+0xeb0], R2 ;  /* 0x000eb00201007387 */ /* 0x0001e20000100800 */
[----:B--2---:R-:W-:-:S02]  /*19570*/  LOP3.LUT R4, R94, 0x20, RZ, 0x3c, !PT ;  /* 0x000000205e047812 */ /* 0x004fc400078e3cff */
[----:B------:R-:W-:Y:S01]  /*19580*/  LOP3.LUT R3, R94, 0x30, RZ, 0x3c, !PT ;  /* 0x000000305e037812 */ /* 0x000fe200078e3cff */
[----:B------:R1:W-:Y:S01]  /*19590*/  STL [R1+0xea8], R0 ;  /* 0x000ea80001007387 */ /* 0x0003e20000100800 */
[C---:B------:R-:W-:Y:S01]  /*195a0*/  IMAD.IADD R5, R19.reuse, 0x1, R5 ;  /* 0x0000000113057824 */ /* 0x040fe200078e0205 */
[----:B------:R-:W-:Y:S01]  /*195b0*/  CS2R R94, SRZ ;  /* 0x00000000005e7805 */ /* 0x000fe2000001ff00 */
[C---:B------:R-:W-:Y:S02]  /*195c0*/  IMAD.IADD R4, R19.reuse, 0x1, R4 ;  /* 0x0000000113047824 */ /* 0x040fe400078e0204 */
[----:B------:R-:W-:Y:S02]  /*195d0*/  IMAD.IADD R3, R19, 0x1, R3 ;  /* 0x0000000113037824 */ /* 0x000fe400078e0203 */
[----:B0-----:R-:W-:Y:S02]  /*195e0*/  IMAD.MOV.U32 R2, RZ, RZ, -0x800000 ;  /* 0xff800000ff027424 */ /* 0x001fe400078e00ff */
[----:B-1----:R-:W-:-:S03]  /*195f0*/  IMAD.MOV.U32 R0, RZ, RZ, 0x3f800000 ;  /* 0x3f800000ff007424 */ /* 0x002fc600078e00ff */
[----:B------:R0:W-:Y:S04]  /*19600*/  STL [R1+0x9e8], R2 ;  /* 0x0009e80201007387 */ /* 0x0001e80000100800 */
[----:B------:R-:W-:Y:S04]  /*19610*/  STL [R1+0x8bc], RZ ;  /* 0x0008bcff01007387 */ /* 0x000fe80000100800 */
[----:B------:R1:W-:Y:S01]  /*19620*/  STL [R1+0xa0c], R0 ;  /* 0x000a0c0001007387 */ /* 0x0003e20000100800 */
[----:B0-----:R-:W-:-:S03]  /*19630*/  IMAD.MOV.U32 R2, RZ, RZ, RZ ;  /* 0x000000ffff027224 */ /* 0x001fc600078e00ff */
[----:B------:R-:W-:Y:S04]  /*19640*/  STL [R1+0x8e8], RZ ;  /* 0x0008e8ff01007387 */ /* 0x000fe80000100800 */
[----:B------:R0:W-:Y:S01]  /*19650*/  STL [R1+0xa10], R13 ;  /* 0x000a100d01007387 */ /* 0x0001e20000100800 */
[----:B-1----:R-:W-:-:S03]  /*19660*/  IMAD.MOV.U32 R0, RZ, RZ, RZ ;  /* 0x000000ffff007224 */ /* 0x002fc600078e00ff */
[----:B------:R1:W-:Y:S04]  /*19670*/  STL [R1+0xa14], R12 ;  /* 0x000a140c01007387 */ /* 0x0003e80000100800 */
[----:B------:R2:W-:Y:S01]  /*19680*/  STL [R1+0xa08], R6 ;  /* 0x000a080601007387 */ /* 0x0005e20000100800 */
[----:B0-----:R-:W-:Y:S02]  /*19690*/  IMAD.MOV.U32 R13, RZ, RZ, -0x800000 ;  /* 0xff800000ff0d7424 */ /* 0x001fe400078e00ff */
[----:B-1----:R-:W-:-:S03]  /*196a0*/  IMAD.MOV.U32 R12, RZ, RZ, -0x800000 ;  /* 0xff800000ff0c7424 */ /* 0x002fc600078e00ff */
[----:B------:R0:W-:Y:S01]  /*196b0*/  STL [R1+0x9e4], R13 ;  /* 0x0009e40d01007387 */ /* 0x0001e20000100800 */
[----:B--2---:R-:W-:-:S03]  /*196c0*/  IMAD.MOV.U32 R6, RZ, RZ, -0x800000 ;  /* 0xff800000ff067424 */ /* 0x004fc600078e00ff */
[----:B------:R1:W-:Y:S04]  /*196d0*/  STL [R1+0x9f4], R12 ;  /* 0x0009f40c01007387 */ /* 0x0003e80000100800 */
[----:B------:R-:W-:Y:S01]  /*196e0*/  STL [R1+0x400], RZ ;  /* 0x000400ff01007387 */ /* 0x000fe20000100800 */
[----:B0-----:R-:W-:-:S03]  /*196f0*/  IMAD.U32 R13, RZ, RZ, UR9 ;  /* 0x00000009ff0d7e24 */ /* 0x001fc6000f8e00ff */
[----:B------:R0:W-:Y:S01]  /*19700*/  STL [R1+0x9f0], R6 ;  /* 0x0009f00601007387 */ /* 0x0001e20000100800 */
[----:B-1----:R-:W-:Y:S01]  /*19710*/  IMAD.U32 R12, RZ, RZ, UR8 ;  /* 0x00000008ff0c7e24 */ /* 0x002fe2000f8e00ff */
[----:B------:R-:W-:Y:S02]  /*19720*/  UIADD3.64 UR8, UR4, 0x3fe, URZ ;  /* 0x000003fe04087897 */ /* 0x000fe4000fffe03f */
[----:B------:R-:W-:Y:S04]  /*19730*/  STL [R1+0x404], RZ ;  /* 0x000404ff01007387 */ /* 0x000fe80000100800 */
[----:B------:R-:W-:Y:S01]  /*19740*/  STL [R1+0x408], RZ ;  /* 0x000408ff01007387 */ /* 0x000fe20000100800 */
[----:B0-----:R-:W-:-:S03]  /*19750*/  LOP3.LUT R6, R11, 0x48, RZ, 0xfc, !PT ;  /* 0x000000480b067812 */ /* 0x001fc600078efcff */
[----:B------:R-:W-:Y:S01]  /*19760*/  STL [R1+0x40c], RZ ;  /* 0x00040cff01007387 */ /* 0x000fe20000100800 */
[----:B------:R-:W-:-:S03]  /*19770*/  LOP3.LUT R6, R216, 0x1, RZ, 0x3c, !PT ;  /* 0x00000001d8067812 */ /* 0x000fc600078e3cff */
[----:B------:R-:W-:Y:S04]  /*19780*/  STL [R1+0x410], RZ ;  /* 0x000410ff01007387 */ /* 0x000fe80000100800 */
        /* <DEDUP_REMOVED lines=251> */
[----:B------:R-:W-:Y:S04]  /*1a740*/  STL [R1], RZ ;  /* 0x000000ff01007387 */ /* 0x000fe80000100800 */
        /* <DEDUP_REMOVED lines=127> */
[----:B------:R0:W-:Y:S02]  /*1af40*/  STL.64 [R1+0xac0], R12 ;  /* 0x000ac00c01007387 */ /* 0x0001e40000100a00 */
[----:B0-----:R-:W-:-:S02]  /*1af50*/  IMAD.U32 R12, RZ, RZ, UR12 ;  /* 0x0000000cff0c7e24 */ /* 0x001fc4000f8e00ff */
[----:B------:R-:W-:Y:S01]  /*1af60*/  IMAD.U32 R13, RZ, RZ, UR13 ;  /* 0x0000000dff0d7e24 */ /* 0x000fe2000f8e00ff */
[----:B------:R-:W-:-:S04]  /*1af70*/  UIADD3.64 UR12, UR4, 0x400, URZ ;  /* 0x00000400040c7897 */ /* 0x000fc8000fffe03f */
[----:B------:R0:W-:Y:S02]  /*1af80*/  STL.64 [R1+0xab8], R12 ;  /* 0x000ab80c01007387 */ /* 0x0001e40000100a00 */
[----:B0-----:R-:W-:Y:S02]  /*1af90*/  IMAD.U32 R12, RZ, RZ, UR8 ;  /* 0x00000008ff0c7e24 */ /* 0x001fe4000f8e00ff */
        /* <DEDUP_REMOVED lines=23> */
[----:B0-----:R-:W-:Y:S01]  /*1b110*/  IMAD.U32 R12, RZ, RZ, UR14 ;  /* 0x0000000eff0c7e24 */ /* 0x001fe2000f8e00ff */
[----:B------:R-:W-:Y:S01]  /*1b120*/  UMOV UR14, UR50 ;  /* 0x00000032000e7c82 */ /* 0x000fe20008000000 */
[----:B------:R-:W-:Y:S01]  /*1b130*/  IMAD.U32 R13, RZ, RZ, UR15 ;  /* 0x0000000fff0d7e24 */ /* 0x000fe2000f8e00ff */
[----:B------:R-:W-:Y:S01]  /*1b140*/  UMOV UR15, 0x80000020 ;  /* 0x80000020000f7882 */ /* 0x000fe20000000000 */
[----:B------:R-:W-:Y:S02]  /*1b150*/  IMAD.U32 R14, RZ, RZ, UR14 ;  /* 0x0000000eff0e7e24 */ /* 0x000fe4000f8e00ff */
[----:B------:R-:W-:Y:S01]  /*1b160*/  IMAD.U32 R15, RZ, RZ, UR15 ;  /* 0x0000000fff0f7e24 */ /* 0x000fe2000f8e00ff */
[----:B------:R0:W-:Y:S01]  /*1b170*/  STL.64 [R1+0xa80], R12 ;  /* 0x000a800c01007387 */ /* 0x0001e20000100a00 */
[----:B------:R-:W-:Y:S01]  /*1b180*/  UIADD3.64 UR14, UR4, 0x604, URZ ;  /* 0x00000604040e7897 */ /* 0x000fe2000fffe03f */
[----:B0-----:R-:W-:-:S02]  /*1b190*/  IMAD.U32 R12, RZ, RZ, UR22 ;  /* 0x00000016ff0c7e24 */ /* 0x001fc4000f8e00ff */
[----:B------:R-:W-:Y:S01]  /*1b1a0*/  IMAD.U32 R13, RZ, RZ, UR23 ;  /* 0x00000017ff0d7e24 */ /* 0x000fe2000f8e00ff */
[----:B------:R-:W-:-:S04]  /*1b1b0*/  UIADD3.64 UR22, UR6, 0x400, URZ ;  /* 0x0000040006167897 */ /* 0x000fc8000fffe03f */
[----:B------:R0:W-:Y:S04]  /*1b1c0*/  STL.64 [R1+0xa78], R12 ;  /* 0x000a780c01007387 */ /* 0x0001e80000100a00 */
[----:B------:R1:W-:Y:S01]  /*1b1d0*/  STL.64 [R1+0xa30], R14 ;  /* 0x000a300e01007387 */ /* 0x0003e20000100a00 */
[----:B0-----:R-:W-:Y:S02]  /*1b1e0*/  IMAD.U32 R12, RZ, RZ, UR18 ;  /* 0x00000012ff0c7e24 */ /* 0x001fe4000f8e00ff */
[----:B------:R-:W-:Y:S01]  /*1b1f0*/  IMAD.U32 R13, RZ, RZ, UR19 ;  /* 0x00000013ff0d7e24 */ /* 0x000fe2000f8e00ff */
[----:B------:R-:W-:Y:S01]  /*1b200*/  UIADD3.64 UR18, UR4, 0xa04, URZ ;  /* 0x00000a0404127897 */ /* 0x000fe2000fffe03f */
[----:B-1----:R-:W-:Y:S02]  /*1b210*/  IMAD.U32 R14, RZ, RZ, UR10 ;  /* 0x0000000aff0e7e24 */ /* 0x002fe4000f8e00ff */
        /* <DEDUP_REMOVED lines=15> */
[C---:B0-----:R-:W-:Y:S01]  /*1b310*/  LOP3.LUT R13, R11.reuse, 0x40, RZ, 0xfc, !PT ;  /* 0x000000400b0d7812 */ /* 0x041fe200078efcff */
[----:B------:R-:W-:Y:S01]  /*1b320*/  IMAD.U32 R13, RZ, RZ, UR15 ;  /* 0x0000000fff0d7e24 */ /* 0x000fe2000f8e00ff */
[----:B------:R-:W-:Y:S01]  /*1b330*/  LOP3.LUT R12, R11, 0x8, RZ, 0xfc, !PT ;  /* 0x000000080b0c7812 */ /* 0x000fe200078efcff */
[----:B------:R-:W-:Y:S01]  /*1b340*/  IMAD.U32 R12, RZ, RZ, UR14 ;  /* 0x0000000eff0c7e24 */ /* 0x000fe2000f8e00ff */
[----:B------:R-:W-:-:S04]  /*1b350*/  UIADD3.64 UR14, UR4, 0xdfe, URZ ;  /* 0x00000dfe040e7897 */ /* 0x000fc8000fffe03f */
[----:B------:R0:W-:Y:S04]  /*1b360*/  STL.64 [R1+0xa58], R12 ;  /* 0x000a580c01007387 */ /* 0x0001e80000100a00 */
[----:B------:R1:W-:Y:S01]  /*1b370*/  STL.64 [R1+0xa50], R14 ;  /* 0x000a500e01007387 */ /* 0x0003e20000100a00 */
[----:B0-----:R-:W-:Y:S02]  /*1b380*/  IMAD.U32 R12, RZ, RZ, UR18 ;  /* 0x00000012ff0c7e24 */ /* 0x001fe4000f8e00ff */
[----:B------:R-:W-:Y:S01]  /*1b390*/  IMAD.U32 R13, RZ, RZ, UR19 ;  /* 0x00000013ff0d7e24 */ /* 0x000fe2000f8e00ff */
[----:B------:R-:W-:Y:S01]  /*1b3a0*/  UIADD3.64 UR18, UR6, 0x2, URZ ;  /* 0x0000000206127897 */ /* 0x000fe2000fffe03f */
[----:B-1----:R-:W-:Y:S01]  /*1b3b0*/  IMAD.U32 R14, RZ, RZ, UR14 ;  /* 0x0000000eff0e7e24 */ /* 0x002fe2000f8e00ff */
[----:B------:R-:W-:Y:S01]  /*1b3c0*/  UIADD3.64 UR18, UR6, 0x200, URZ ;  /* 0x0000020006127897 */ /* 0x000fe2000fffe03f */
[----:B------:R-:W-:Y:S01]  /*1b3d0*/  IMAD.U32 R15, RZ, RZ, UR15 ;  /* 0x0000000fff0f7e24 */ /* 0x000fe2000f8e00ff */
[----:B------:R0:W-:Y:S01]  /*1b3e0*/  STL.64 [R1+0xa48], R12 ;  /* 0x000a480c01007387 */ /* 0x0001e20000100a00 */
[----:B------:R-:W-:-:S02]  /*1b3f0*/  UIADD3.64 UR14, UR6, 0x1fe, URZ ;  /* 0x000001fe060e7897 */ /* 0x000fc4000fffe03f */
[----:B------:R-:W-:Y:S01]  /*1b400*/  UIADD3.64 UR14, UR6, 0x204, URZ ;  /* 0x00000204060e7897 */ /* 0x000fe2000fffe03f */
[----:B------:R1:W-:Y:S01]  /*1b410*/  STL.64 [R1+0xa40], R14 ;  /* 0x000a400e01007387 */ /* 0x0003e20000100a00 */
[----:B------:R-:W-:Y:S01]  /*1b420*/  UIADD3.64 UR18, UR6, 0x3fe, URZ ;  /* 0x000003fe06127897 */ /* 0x000fe2000fffe03f */
[----:B0-----:R-:W-:Y:S02]  /*1b430*/  IMAD.U32 R12, RZ, RZ, UR10 ;  /* 0x0000000aff0c7e24 */ /* 0x001fe4000f8e00ff */
[----:B------:R-:W-:Y:S01]  /*1b440*/  IMAD.U32 R13, RZ, RZ, UR11 ;  /* 0x0000000bff0d7e24 */ /* 0x000fe2000f8e00ff */
[----:B------:R-:W-:Y:S01]  /*1b450*/  UIADD3.64 UR10, UR6, 0x4, URZ ;  /* 0x00000004060a7897 */ /* 0x000fe2000fffe03f */
[----:B-1----:R-:W-:Y:S01]  /*1b460*/  IMAD.U32 R14, RZ, RZ, UR48 ;  /* 0x00000030ff0e7e24 */ /* 0x002fe2000f8e00ff */
[----:B------:R-:W-:Y:S01]  /*1b470*/  UIADD3.64 UR10, UR6, 0x202, URZ ;  /* 0x00000202060a7897 */ /* 0x000fe2000fffe03f */
[----:B------:R-:W-:Y:S01]  /*1b480*/  IMAD.U32 R15, RZ, RZ, UR49 ;  /* 0x00000031ff0f7e24 */ /* 0x000fe2000f8e00ff */
[----:B------:R0:W-:Y:S02]  /*1b490*/  STL.64 [R1+0xa38], R12 ;  /* 0x000a380c01007387 */ /* 0x0001e40000100a00 */
[----:B0-----:R-:W-:-:S02]  /*1b4a0*/  IMAD.U32 R12, RZ, RZ, UR54 ;  /* 0x00000036ff0c7e24 */ /* 0x001fc4000f8e00ff */
[----:B------:R-:W-:-:S05]  /*1b4b0*/  IMAD.U32 R13, RZ, RZ, UR55 ;  /* 0x00000037ff0d7e24 */ /* 0x000fca000f8e00ff */
[----:B------:R0:W-:Y:S04]  /*1b4c0*/  STL.64 [R1+0xa28], R12 ;  /* 0x000a280c01007387 */ /* 0x0001e80000100a00 */
[----:B------:R0:W-:Y:S02]  /*1b4d0*/  STL.64 [R1+0xa20], R14 ;  /* 0x000a200e01007387 */ /* 0x0001e40000100a00 */
.L_x_1:
[----:B0-----:R-:W2:Y:S04]  /*1b4e0*/  LDL.64 R12, [R1+0xab0] ;  /* 0x000ab000010c7983 */ /* 0x001ea80000100a00 */
[----:B------:R-:W3:Y:S04]  /*1b4f0*/  LDL.64 R152, [R1+0xaa8] ;  /* 0x000aa80001987983 */ /* 0x000ee80000100a00 */
[----:B------:R-:W4:Y:S04]  /*1b500*/  LDL.64 R22, [R1+0xab8] ;  /* 0x000ab80001167983 */ /* 0x000f280000100a00 */
[----:B-----5:R-:W-:Y:S04]  /*1b510*/  STL [R1+0x2228], R5 ;  /* 0x0022280501007387 */ /* 0x020fe80000100800 */
[----:B------:R-:W-:Y:S04]  /*1b520*/  STL [R1+0x220c], R4 ;  /* 0x00220c0401007387 */ /* 0x000fe80000100800 */
[----:B------:R-:W-:Y:S04]  /*1b530*/  STL [R1+0x2208], R3 ;  /* 0x0022080301007387 */ /* 0x000fe80000100800 */
[----:B------:R-:W-:Y:S04]  /*1b540*/  STL [R1+0x2204], R10 ;  /* 0x0022040a01007387 */ /* 0x000fe80000100800 */
[----:B------:R-:W-:Y:S04]  /*1b550*/  STL [R1+0x2200], R9 ;  /* 0x0022000901007387 */ /* 0x000fe80000100800 */
[----:B------:R-:W-:Y:S04]  /*1b560*/  STL [R1+0x21fc], R8 ;  /* 0x0021fc0801007387 */ /* 0x000fe80000100800 */
[----:B------:R-:W-:Y:S04]  /*1b570*/  STL [R1+0x21f8], R7 ;  /* 0x0021f80701007387 */ /* 0x000fe80000100800 */
[----:B------:R-:W-:Y:S04]  /*1b580*/  STL [R1+0x21f4], R0 ;  /* 0x0021f40001007387 */ /* 0x000fe80000100800 */
[----:B------:R-:W-:Y:S04]  /*1b590*/  STL [R1+0x21f0], R11 ;  /* 0x0021f00b01007387 */ /* 0x000fe80000100800 */
[----:B------:R0:W-:Y:S04]  /*1b5a0*/  STL [R1+0x20b0], R216 ;  /* 0x0020b0d801007387 */ /* 0x0001e80000100800 */
[----:B------:R1:W-:Y:S04]  /*1b5b0*/  STL [R1+0x20ac], R225 ;  /* 0x0020ace101007387 */ /* 0x0003e80000100800 */
[----:B------:R1:W-:Y:S01]  /*1b5c0*/  STL [R1+0x20a8], R224 ;  /* 0x0020a8e001007387 */ /* 0x0003e20000100800 */
[----:B0-----:R-:W-:-:S03]  /*1b5d0*/  MOV R216, UR40 ;  /* 0x0000002800d87c02 */ /* 0x001fc60008000f00 */
[----:B------:R-:W-:Y:S01]  /*1b5e0*/  STL [R1+0x1cc8], R19 ;  /* 0x001cc81301007387 */ /* 0x000fe20000100800 */
[----:B-1----:R-:W-:-:S03]  /*1b5f0*/  MOV R225, UR41 ;  /* 0x0000002900e17c02 */ /* 0x002fc60008000f00 */
[----:B------:R0:W-:Y:S01]  /*1b600*/  STL.64 [R1+0x1cc0], R150 ;  /* 0x001cc09601007387 */ /* 0x0001e20000100a00 */
[----:B------:R-:W-:-:S03]  /*1b610*/  MOV R224, UR42 ;  /* 0x0000002a00e07c02 */ /* 0x000fc60008000f00 */
[----:B------:R-:W-:Y:S04]  /*1b620*/  STL.64 [R1+0x1cb8], R148 ;  /* 0x001cb89401007387 */ /* 0x000fe80000100a00 */
[----:B------:R-:W-:Y:S04]  /*1b630*/  STL.64 [R1+0x1cb0], R146 ;  /* 0x001cb09201007387 */ /* 0x000fe80000100a00 */
[----:B------:R-:W-:Y:S01]  /*1b640*/  STL.64 [R1+0x1ca8], R144 ;  /* 0x001ca89001007387 */ /* 0x000fe20000100a00 */
[----:B0-----:R-:W-:-:S03]  /*1b650*/  MOV R151, UR43 ;  /* 0x0000002b00977c02 */ /* 0x001fc60008000f00 */
[----:B------:R-:W-:Y:S04]  /*1b660*/  STL.64 [R1+0x1ca0], R142 ;  /* 0x001ca08e01007387 */ /* 0x000fe80000100a00 */
        /* <DEDUP_REMOVED lines=54> */
[----:B------:R-:W-:Y:S01]  /*1b9d0*/  STL.64 [R1+0x1ae8], R32 ;  /* 0x001ae82001007387 */ /* 0x000fe20000100a00 */
[----:B--2---:R-:W-:-:S02]  /*1b9e0*/  R2UR UR40, R12 ;  /* 0x000000000c2872ca */ /* 0x004fc400000e0000 */
[----:B------:R-:W-:Y:S01]  /*1b9f0*/  SHF.R.S32.HI R6, RZ, 0x1f, R2 ;  /* 0x0000001fff067819 */ /* 0x000fe20000011402 */
[----:B------:R0:W-:Y:S01]  /*1ba00*/  STL.64 [R1+0x1ae0], R30 ;  /* 0x001ae01e01007387 */ /* 0x0001e20000100a00 */
[----:B------:R-:W-:-:S03]  /*1ba10*/  R2UR UR41, R13 ;  /* 0x000000000d2972ca */ /* 0x000fc600000e0000 */
[----:B------:R1:W-:Y:S04]  /*1ba20*/  STL.64 [R1+0x1ad8], R28 ;  /* 0x001ad81c01007387 */ /* 0x0003e80000100a00 */
[----:B------:R2:W-:Y:S04]  /*1ba30*/  STL.64 [R1+0x1ad0], R26 ;  /* 0x001ad01a01007387 */ /* 0x0005e80000100a00 */
[----:B------:R-:W-:Y:S04]  /*1ba40*/  STL.64 [R1+0x1ac8], R24 ;  /* 0x001ac81801007387 */ /* 0x000fe80000100a00 */
[----:B------:R-:W-:Y:S04]  /*1ba50*/  STL [R1+0x2210], R151 ;  /* 0x0022109701007387 */ /* 0x000fe80000100800 */
[----:B------:R-:W-:Y:S04]  /*1ba60*/  STL [R1+0x2214], R224 ;  /* 0x002214e001007387 */ /* 0x000fe80000100800 */
[----:B------:R-:W-:Y:S04]  /*1ba70*/  STL [R1+0x2218], R225 ;  /* 0x002218e101007387 */ /* 0x000fe80000100800 */
[----:B------:R-:W-:Y:S04]  /*1ba80*/  STL [R1+0x221c], R216 ;  /* 0x00221cd801007387 */ /* 0x000fe80000100800 */
[----:B------:R-:W3:Y:S04]  /*1ba90*/  LDL R12, [R1+0xad0] ;  /* 0x000ad000010c7983 */ /* 0x000ee80000100800 */
[----:B------:R-:W4:Y:S04]  /*1baa0*/  LDL R5, [R1+0xacc] ;  /* 0x000acc0001057983 */ /* 0x000f280000100800 */
[----:B------:R-:W4:Y:S04]  /*1bab0*/  LDL R14, [R1+0xadc] ;  /* 0x000adc00010e7983 */ /* 0x000f280000100800 */
[----:B------:R-:W4:Y:S01]  /*1bac0*/  LDL R10, [R1+0xad8] ;  /* 0x000ad800010a7983 */ /* 0x000f220000100800 */
[----:B0-----:R-:W-:-:S02]  /*1bad0*/  MOV R30, UR47 ;  /* 0x0000002f001e7c02 */ /* 0x001fc40008000f00 */
[----:B-1----:R-:W-:Y:S01]  /*1bae0*/  MOV R29, UR46 ;  /* 0x0000002e001d7c02 */ /* 0x002fe20008000f00 */
[----:B------:R-:W4:Y:S01]  /*1baf0*/  LDL.64 R20, [R1+0xac0] ;  /* 0x000ac00001147983 */ /* 0x000f220000100a00 */
[----:B------:R-:W-:-:S03]  /*1bb00*/  MOV R28, UR45 ;  /* 0x0000002d001c7c02 */ /* 0x000fc60008000f00 */
[----:B------:R-:W4:Y:S01]  /*1bb10*/  LDL R16, [R1+0xae4] ;  /* 0x000ae40001107983 */ /* 0x000f220000100800 */
[----:B------:R-:W-:-:S03]  /*1bb20*/  MOV R19, UR44 ;  /* 0x0000002c00137c02 */ /* 0x000fc60008000f00 */
[----:B------:R-:W4:Y:S04]  /*1bb30*/  LDL R0, [R1+0xaec] ;  /* 0x000aec0001007983 */ /* 0x000f280000100800 */
[----:B------:R-:W4:Y:S04]  /*1bb40*/  LDL R11, [R1+0xae0] ;  /* 0x000ae000010b7983 */ /* 0x000f280000100800 */
[----:B------:R-:W-:Y:S04]  /*1bb50*/  STL [R1+0x2220], R30 ;  /* 0x0022201e01007387 */ /* 0x000fe80000100800 */
[----:B------:R-:W-:Y:S01]  /*1bb60*/  STL [R1+0x2224], R29 ;  /* 0x0022241d01007387 */ /* 0x000fe20000100800 */
[----:B--2---:R-:W-:-:S03]  /*1bb70*/  MOV R27, UR53 ;  /* 0x00000035001b7c02 */ /* 0x004fc60008000f00 */
[----:B------:R-:W-:Y:S01]  /*1bb80*/  STL [R1+0x222c], R28 ;  /* 0x00222c1c01007387 */ /* 0x000fe20000100800 */
[----:B------:R-:W-:-:S03]  /*1bb90*/  MOV R26, UR52 ;  /* 0x00000034001a7c02 */ /* 0x000fc60008000f00 */
[----:B------:R0:W-:Y:S04]  /*1bba0*/  STL [R1+0x2230], R19 ;  /* 0x0022301301007387 */ /* 0x0001e80000100800 */
[----:B------:R-:W2:Y:S04]  /*1bbb0*/  LDL R9, [R1+0xaf4] ;  /* 0x000af40001097983 */ /* 0x000ea80000100800 */
[----:B0-----:R-:W2:Y:S04]  /*1bbc0*/  LDL R19, [R1+0xae8] ;  /* 0x000ae80001137983 */ /* 0x001ea80000100800 */
[----:B------:R-:W-:Y:S04]  /*1bbd0*/  STL [R1+0x2234], R27 ;  /* 0x0022341b01007387 */ /* 0x000fe80000100800 */
[----:B------:R-:W-:Y:S04]  /*1bbe0*/  STL [R1+0x2238], R26 ;  /* 0x0022381a01007387 */ /* 0x000fe80000100800 */
[----:B------:R-:W2:Y:S04]  /*1bbf0*/  LDL R4, [R1+0xaf0] ;  /* 0x000af00001047983 */ /* 0x000ea80000100800 */
[----:B------:R-:W2:Y:S04]  /*1bc00*/  LDL R8, [R1+0xafc] ;  /* 0x000afc0001087983 */ /* 0x000ea80000100800 */
[----:B------:R-:W2:Y:S01]  /*1bc10*/  LDL R3, [R1+0xaf8] ;  /* 0x000af80001037983 */ /* 0x000ea20000100800 */
[----:B------:R-:W-:-:S02]  /*1bc20*/  MOV R25, UR57 ;  /* 0x0000003900197c02 */ /* 0x000fc40008000f00 */
[----:B------:R-:W-:Y:S01]  /*1bc30*/  MOV R24, UR56 ;  /* 0x0000003800187c02 */ /* 0x000fe20008000f00 */
[----:B------:R-:W2:Y:S01]  /*1bc40*/  LDL R7, [R1+0xb04] ;  /* 0x000b040001077983 */ /* 0x000ea20000100800 */
[----:B---3--:R-:W-:-:S05]  /*1bc50*/  IADD3 R12, P0, R2, R12, RZ ;  /* 0x0000000c020c7210 */ /* 0x008fca0007f1e0ff */
[----:B----4-:R-:W-:Y:S01]  /*1bc60*/  IMAD.X R13, R6, 0x1, R5, P0 ;  /* 0x00000001060d7824 */ /* 0x010fe200000e0605 */
[----:B------:R-:W-:-:S04]  /*1bc70*/  IADD3 R14, P1, R2, R14, RZ ;  /* 0x0000000e020e7210 */ /* 0x000fc80007f3e0ff */
[----:B------:R0:W3:Y:S01]  /*1bc80*/  LDG.E.U8 R29, desc[UR60][R12.64] ;  /* 0x0000003c0c1d7981 */ /* 0x0000e2000c1e1100 */
[----:B------:R-:W-:-:S05]  /*1bc90*/  IMAD.X R15, R6, 0x1, R10, P1 ;  /* 0x00000001060f7824 */ /* 0x000fca00008e060a */
[----:B------:R2:W4:Y:S04]  /*1bca0*/  LDG.E.U8 R30, desc[UR60][R14.64] ;  /* 0x0000003c0e1e7981 */ /* 0x000528000c1e1100 */
[----:B------:R-:W-:Y:S04]  /*1bcb0*/  STL [R1+0x223c], R25 ;  /* 0x00223c1901007387 */ /* 0x000fe80000100800 */
[----:B------:R1:W-:Y:S04]  /*1bcc0*/  STL [R1+0x2240], R24 ;  /* 0x0022401801007387 */ /* 0x0003e80000100800 */
[----:B------:R-:W4:Y:S01]  /*1bcd0*/  LDL R5, [R1+0xb00] ;  /* 0x000b000001057983 */ /* 0x000f220000100800 */
[----:B------:R-:W-:-:S03]  /*1bce0*/  IADD3 R16, P0, R2, R16, RZ ;  /* 0x0000001002107210 */ /* 0x000fc60007f1e0ff */
[----:B------:R-:W4:Y:S01]  /*1bcf0*/  LDL R18, [R1+0xb0c] ;  /* 0x000b0c0001127983 */ /* 0x000f220000100800 */
[----:B0-----:R-:W-:-:S03]  /*1bd00*/  IADD3 R12, P1, R2, R0, RZ ;  /* 0x00000000020c7210 */ /* 0x001fc60007f3e0ff */
[----:B------:R-:W4:Y:S01]  /*1bd10*/  LDL R10, [R1+0xb14] ;  /* 0x000b1400010a7983 */ /* 0x000f220000100800 */
[----:B------:R-:W-:-:S05]  /*1bd20*/  IMAD.X R17, R6, 0x1, R11, P0 ;  /* 0x0000000106117824 */ /* 0x000fca00000e060b */
[----:B------:R0:W4:Y:S01]  /*1bd30*/  LDG.E.U8 R216, desc[UR60][R16.64] ;  /* 0x0000003c10d87981 */ /* 0x000122000c1e1100 */
[----:B--2---:R-:W-:Y:S01]  /*1bd40*/  IADD3 R14, P0, R2, R9, RZ ;  /* 0x00000009020e7210 */ /* 0x004fe20007f1e0ff */
[----:B------:R-:W-:-:S05]  /*1bd50*/  IMAD.X R13, R6, 0x1, R19, P1 ;  /* 0x00000001060d7824 */ /* 0x000fca00008e0613 */
[----:B------:R2:W2:Y:S01]  /*1bd60*/  LDG.E.U8 R225, desc[UR60][R12.64] ;  /* 0x0000003c0ce17981 */ /* 0x0004a2000c1e1100 */
[----:B------:R-:W-:-:S05]  /*1bd70*/  IMAD.X R15, R6, 0x1, R4, P0 ;  /* 0x00000001060f7824 */ /* 0x000fca00000e0604 */
[----:B------:R1:W2:Y:S04]  /*1bd80*/  LDG.E.U8 R144, desc[UR60][R14.64] ;  /* 0x0000003c0e907981 */ /* 0x0002a8000c1e1100 */
[----:B---3--:R-:W-:Y:S04]  /*1bd90*/  STL [R1+0x2244], R29 ;  /* 0x0022441d01007387 */ /* 0x008fe80000100800 */
[----:B------:R-:W3:Y:S04]  /*1bda0*/  LDL R0, [R1+0xb08] ;  /* 0x000b080001007983 */ /* 0x000ee80000100800 */
[----:B----4-:R-:W-:Y:S04]  /*1bdb0*/  STL [R1+0x2248], R30 ;  /* 0x0022481e01007387 */ /* 0x010fe80000100800 */
[----:B------:R-:W4:Y:S01]  /*1bdc0*/  LDL R9, [R1+0xb10] ;  /* 0x000b100001097983 */ /* 0x000f220000100800 */
[----:B0-----:R-:W-:-:S02]  /*1bdd0*/  IADD3 R16, P1, R2, R8, RZ ;  /* 0x0000000802107210 */ /* 0x001fc40007f3e0ff */
[----:B--2---:R-:W-:Y:S01]  /*1bde0*/  IADD3 R12, P0, R2, R7, RZ ;  /* 0x00000007020c7210 */ /* 0x004fe20007f1e0ff */
[----:B------:R-:W2:Y:S02]  /*1bdf0*/  LDL R11, [R1+0xb1c] ;  /* 0x000b1c00010b7983 */ /* 0x000ea40000100800 */
[----:B------:R-:W-:-:S05]  /*1be00*/  IMAD.X R17, R6, 0x1, R3, P1 ;  /* 0x0000000106117824 */ /* 0x000fca00008e0603 */
[----:B------:R0:W2:Y:S01]  /*1be10*/  LDG.E.U8 R143, desc[UR60][R16.64] ;  /* 0x0000003c108f7981 */ /* 0x0000a2000c1e1100 */
[----:B------:R-:W-:-:S05]  /*1be20*/  IMAD.X R13, R6, 0x1, R5, P0 ;  /* 0x00000001060d7824 */ /* 0x000fca00000e0605 */
[----:B------:R2:W2:Y:S01]  /*1be30*/  LDG.E.U8 R142, desc[UR60][R12.64] ;  /* 0x0000003c0c8e7981 */ /* 0x0004a2000c1e1100 */
[C---:B-1----:R-:W-:Y:S02]  /*1be40*/  IADD3 R14, P1, R2.reuse, R18, RZ ;  /* 0x00000012020e7210 */ /* 0x042fe40007f3e0ff */
[----:B0-----:R-:W-:Y:S01]  /*1be50*/  IADD3 R16, P0, R2, R10, RZ ;  /* 0x0000000a02107210 */ /* 0x001fe20007f1e0ff */
[----:B------:R-:W-:Y:S04]  /*1be60*/  STL [R1+0x224c], R216 ;  /* 0x00224cd801007387 */ /* 0x000fe80000100800 */
[----:B------:R-:W2:Y:S04]  /*1be70*/  LDL R8, [R1+0xb24] ;  /* 0x000b240001087983 */ /* 0x000ea80000100800 */
[----:B------:R-:W2:Y:S04]  /*1be80*/  LDL R4, [R1+0xb18] ;  /* 0x000b180001047983 */ /* 0x000ea80000100800 */
[----:B------:R-:W-:Y:S04]  /*1be90*/  STL [R1+0x2250], R225 ;  /* 0x002250e101007387 */ /* 0x000fe80000100800 */
[----:B------:R-:W2:Y:S01]  /*1bea0*/  LDL R7, [R1+0xb2c] ;  /* 0x000b2c0001077983 */ /* 0x000ea20000100800 */
[----:B------:R-:W-:-:S03]  /*1beb0*/  R2UR UR56, R20 ;  /* 0x00000000143872ca */ /* 0x000fc600000e0000 */
[----:B------:R-:W2:Y:S04]  /*1bec0*/  LDL R3, [R1+0xb20] ;  /* 0x000b200001037983 */ /* 0x000ea80000100800 */
[----:B------:R-:W-:Y:S04]  /*1bed0*/  STL [R1+0x2254], R144 ;  /* 0x0022549001007387 */ /* 0x000fe80000100800 */
[----:B------:R-:W2:Y:S04]  /*1bee0*/  LDL R20, [R1+0xb34] ;  /* 0x000b340001147983 */ /* 0x000ea80000100800 */
[----:B------:R-:W2:Y:S01]  /*1bef0*/  LDL R5, [R1+0xb28] ;  /* 0x000b280001057983 */ /* 0x000ea20000100800 */
[----:B---3--:R-:W-:-:S05]  /*1bf00*/  IMAD.X R15, R6, 0x1, R0, P1 ;  /* 0x00000001060f7824 */ /* 0x008fca00008e0600 */
[----:B------:R0:W3:Y:S01]  /*1bf10*/  LDG.E.U8 R141, desc[UR60][R14.64] ;  /* 0x0000003c0e8d7981 */ /* 0x0000e2000c1e1100 */
[----:B----4-:R-:W-:-:S05]  /*1bf20*/  IMAD.X R17, R6, 0x1, R9, P0 ;  /* 0x0000000106117824 */ /* 0x010fca00000e0609 */
[----:B------:R1:W4:Y:S01]  /*1bf30*/  LDG.E.U8 R124, desc[UR60][R16.64] ;  /* 0x0000003c107c7981 */ /* 0x000322000c1e1100 */
[----:B------:R-:W-:-:S03]  /*1bf40*/  R2UR UR57, R21 ;  /* 0x00000000153972ca */ /* 0x000fc600000e0000 */
[----:B------:R-:W4:Y:S04]  /*1bf50*/  LDL R21, [R1+0xb3c] ;  /* 0x000b3c0001157983 */ /* 0x000f280000100800 */
[----:B--2---:R-:W-:Y:S04]  /*1bf60*/  STL [R1+0x2258], R143 ;  /* 0x0022588f01007387 */ /* 0x004fe80000100800 */
[----:B------:R-:W2:Y:S04]  /*1bf70*/  LDL R18, [R1+0xb30] ;  /* 0x000b300001127983 */ /* 0x000ea80000100800 */
[----:B------:R-:W2:Y:S01]  /*1bf80*/  LDL R0, [R1+0xb44] ;  /* 0x000b440001007983 */ /* 0x000ea20000100800 */
[----:B------:R-:W-:-:S03]  /*1bf90*/  IADD3 R12, P1, R2, R11, RZ ;  /* 0x0000000b020c7210 */ /* 0x000fc60007f3e0ff */
[----:B------:R-:W2:Y:S04]  /*1bfa0*/  LDL R10, [R1+0xb38] ;  /* 0x000b3800010a7983 */ /* 0x000ea80000100800 */
[----:B------:R-:W-:Y:S04]  /*1bfb0*/  STL [R1+0x225c], R142 ;  /* 0x00225c8e01007387 */ /* 0x000fe80000100800 */
[----:B------:R-:W2:Y:S01]  /*1bfc0*/  LDL R11, [R1+0xb4c] ;  /* 0x000b4c00010b7983 */ /* 0x000ea20000100800 */
[----:B0-----:R-:W-:-:S03]  /*1bfd0*/  IADD3 R14, P0, R2, R8, RZ ;  /* 0x00000008020e7210 */ /* 0x001fc60007f1e0ff */
[----:B------:R-:W2:Y:S01]  /*1bfe0*/  LDL R9, [R1+0xb40] ;  /* 0x000b400001097983 */ /* 0x000ea20000100800 */
[----:B------:R-:W-:Y:S01]  /*1bff0*/  IMAD.X R13, R6, 0x1, R4, P1 ;  /* 0x00000001060d7824 */ /* 0x000fe200008e0604 */
[----:B-1----:R-:W-:-:S04]  /*1c000*/  IADD3 R16, P1, R2, R7, RZ ;  /* 0x0000000702107210 */ /* 0x002fc80007f3e0ff */
[----:B------:R0:W2:Y:S01]  /*1c010*/  LDG.E.U8 R123, desc[UR60][R12.64] ;  /* 0x0000003c0c7b7981 */ /* 0x0000a2000c1e1100 */
[----:B------:R-:W-:-:S05]  /*1c020*/  IMAD.X R15, R6, 0x1, R3, P0 ;  /* 0x00000001060f7824 */ /* 0x000fca00000e0603 */
[----:B------:R1:W2:Y:S01]  /*1c030*/  LDG.E.U8 R122, desc[UR60][R14.64] ;  /* 0x0000003c0e7a7981 */ /* 0x0002a2000c1e1100 */
[----:B0-----:R-:W-:Y:S01]  /*1c040*/  IADD3 R12, P0, R2, R20, RZ ;  /* 0x00000014020c7210 */ /* 0x001fe20007f1e0ff */
[----:B------:R-:W-:-:S05]  /*1c050*/  IMAD.X R17, R6, 0x1, R5, P1 ;  /* 0x0000000106117824 */ /* 0x000fca00008e0605 */
[----:B------:R0:W2:Y:S04]  /*1c060*/  LDG.E.U8 R121, desc[UR60][R16.64] ;  /* 0x0000003c10797981 */ /* 0x0000a8000c1e1100 */
[----:B---3--:R-:W-:Y:S04]  /*1c070*/  STL [R1+0x2260], R141 ;  /* 0x0022608d01007387 */ /* 0x008fe80000100800 */
[----:B------:R-:W3:Y:S04]  /*1c080*/  LDL R19, [R1+0xb54] ;  /* 0x000b540001137983 */ /* 0x000ee80000100800 */
[----:B------:R-:W3:Y:S04]  /*1c090*/  LDL R8, [R1+0xb48] ;  /* 0x000b480001087983 */ /* 0x000ee80000100800 */
[----:B------:R-:W3:Y:S04]  /*1c0a0*/  LDL R4, [R1+0xb5c] ;  /* 0x000b5c0001047983 */ /* 0x000ee80000100800 */
[----:B----4-:R4:W-:Y:S04]  /*1c0b0*/  STL [R1+0x2264], R124 ;  /* 0x0022647c01007387 */ /* 0x0109e80000100800 */
[----:B------:R-:W4:Y:S04]  /*1c0c0*/  LDL R7, [R1+0xb50] ;  /* 0x000b500001077983 */ /* 0x000f280000100800 */
[----:B------:R-:W4:Y:S04]  /*1c0d0*/  LDL R3, [R1+0xb64] ;  /* 0x000b640001037983 */ /* 0x000f280000100800 */
[----:B------:R-:W4:Y:S04]  /*1c0e0*/  LDL R20, [R1+0xb58] ;  /* 0x000b580001147983 */ /* 0x000f280000100800 */
[----:B------:R-:W4:Y:S01]  /*1c0f0*/  LDL R5, [R1+0xb6c] ;  /* 0x000b6c0001057983 */ /* 0x000f220000100800 */
[----:B-1----:R-:W-:Y:S01]  /*1c100*/  IADD3 R14, P1, R2, R21, RZ ;  /* 0x00000015020e7210 */ /* 0x002fe20007f3e0ff */
[----:B--2---:R-:W-:Y:S01]  /*1c110*/  IMAD.X R13, R6, 0x1, R18, P0 ;  /* 0x00000001060d7824 */ /* 0x004fe200000e0612 */
[----:B0-----:R-:W-:Y:S01]  /*1c120*/  IADD3 R16, P0, R2, R0, RZ ;  /* 0x0000000002107210 */ /* 0x001fe20007f1e0ff */
[----:B------:R-:W2:Y:S04]  /*1c130*/  LDL R21, [R1+0xb60] ;  /* 0x000b600001157983 */ /* 0x000ea80000100800 */
[----:B------:R-:W2:Y:S04]  /*1c140*/  LDL R18, [R1+0xb74] ;  /* 0x000b740001127983 */ /* 0x000ea80000100800 */
[----:B------:R-:W2:Y:S01]  /*1c150*/  LDL R0, [R1+0xb68] ;  /* 0x000b680001007983 */ /* 0x000ea20000100800 */
[----:B------:R-:W-:-:S03]  /*1c160*/  IMAD.X R15, R6, 0x1, R10, P1 ;  /* 0x00000001060f7824 */ /* 0x000fc600008e060a */
[----:B------:R-:W2:Y:S04]  /*1c170*/  LDL R10, [R1+0xb7c] ;  /* 0x000b7c00010a7983 */ /* 0x000ea80000100800 */
[----:B------:R0:W2:Y:S01]  /*1c180*/  LDG.E.U8 R104, desc[UR60][R12.64] ;  /* 0x0000003c0c687981 */ /* 0x0000a2000c1e1100 */
[----:B------:R-:W-:-:S03]  /*1c190*/  IMAD.X R17, R6, 0x1, R9, P0 ;  /* 0x0000000106117824 */ /* 0x000fc600000e0609 */
[----:B------:R-:W2:Y:S04]  /*1c1a0*/  LDL R9, [R1+0xb84] ;  /* 0x000b840001097983 */ /* 0x000ea80000100800 */
[----:B------:R3:W2:Y:S01]  /*1c1b0*/  LDG.E.U8 R103, desc[UR60][R14.64] ;  /* 0x0000003c0e677981 */ /* 0x0006a2000c1e1100 */
[----:B0-----:R-:W-:-:S03]  /*1c1c0*/  IADD3 R12, P1, R2, R11, RZ ;  /* 0x0000000b020c7210 */ /* 0x001fc60007f3e0ff */
[----:B------:R-:W2:Y:S04]  /*1c1d0*/  LDL R11, [R1+0xb70] ;  /* 0x000b7000010b7983 */ /* 0x000ea80000100800 */
[----:B------:R0:W2:Y:S01]  /*1c1e0*/  LDG.E.U8 R102, desc[UR60][R16.64] ;  /* 0x0000003c10667981 */ /* 0x0000a2000c1e1100 */
[----:B------:R-:W-:-:S03]  /*1c1f0*/  R2UR UR52, R22 ;  /* 0x00000000163472ca */ /* 0x000fc600000e0000 */
[----:B------:R-:W2:Y:S01]  /*1c200*/  LDL R22, [R1+0xc0c] ;  /* 0x000c0c0001167983 */ /* 0x000ea20000100800 */
[----:B------:R-:W-:-:S03]  /*1c210*/  R2UR UR53, R23 ;  /* 0x00000000173572ca */ /* 0x000fc600000e0000 */
[----:B------:R-:W2:Y:S04]  /*1c220*/  LDL R23, [R1+0xc24] ;  /* 0x000c240001177983 */ /* 0x000ea80000100800 */
        /* <DEDUP_REMOVED lines=16> */
[----:B------:R-:W2:Y:S01]  /*1c330*/  LDL R67, [R1+0x17fc] ;  /* 0x0017fc0001437983 */ /* 0x000ea20000100800 */
        /* <DEDUP_REMOVED lines=15> */
[----:B---3--:R-:W-:-:S03]  /*1c430*/  IADD3 R14, P0, R2, R19, RZ ;  /* 0x00000013020e7210 */ /* 0x008fc60007f1e0ff */
[----:B------:R-:W3:Y:S01]  /*1c440*/  LDL R19, [R1+0xb78] ;  /* 0x000b780001137983 */ /* 0x000ee20000100800 */
[----:B------:R-:W-:-:S03]  /*1c450*/  IMAD.X R13, R6, 0x1, R8, P1 ;  /* 0x00000001060d7824 */ /* 0x000fc600008e0608 */
[----:B------:R-:W3:Y:S01]  /*1c460*/  LDL R8, [R1+0xb8c] ;  /* 0x000b8c0001087983 */ /* 0x000ee20000100800 */
[----:B0-----:R-:W-:-:S03]  /*1c470*/  IADD3 R16, P1, R2, R4, RZ ;  /* 0x0000000402107210 */ /* 0x001fc60007f3e0ff */
[----:B------:R-:W3:Y:S04]  /*1c480*/  LDL R4, [R1+0xb80] ;  /* 0x000b800001047983 */ /* 0x000ee80000100800 */
[----:B------:R0:W3:Y:S01]  /*1c490*/  LDG.E.U8 R101, desc[UR60][R12.64] ;  /* 0x0000003c0c657981 */ /* 0x0000e2000c1e1100 */
[----:B----4-:R-:W-:-:S03]  /*1c4a0*/  IMAD.X R15, R6, 0x1, R7, P0 ;  /* 0x00000001060f7824 */ /* 0x010fc600000e0607 */
[----:B------:R-:W4:Y:S04]  /*1c4b0*/  LDL R7, [R1+0xb94] ;  /* 0x000b940001077983 */ /* 0x000f280000100800 */
[----:B------:R1:W4:Y:S01]  /*1c4c0*/  LDG.E.U8 R84, desc[UR60][R14.64] ;  /* 0x0000003c0e547981 */ /* 0x000322000c1e1100 */
[----:B0-----:R-:W-:Y:S01]  /*1c4d0*/  IADD3 R12, P0, R2, R3, RZ ;  /* 0x00000003020c7210 */ /* 0x001fe20007f1e0ff */
[----:B------:R-:W-:Y:S02]  /*1c4e0*/  IMAD.X R17, R6, 0x1, R20, P1 ;  /* 0x0000000106117824 */ /* 0x000fe400008e0614 */
[----:B------:R-:W4:Y:S04]  /*1c4f0*/  LDL R3, [R1+0xb88] ;  /* 0x000b880001037983 */ /* 0x000f280000100800 */
[----:B------:R-:W4:Y:S01]  /*1c500*/  LDL R20, [R1+0xb9c] ;  /* 0x000b9c0001147983 */ /* 0x000f220000100800 */
[----:B-1----:R-:W-:-:S03]  /*1c510*/  IADD3 R14, P1, R2, R5, RZ ;  /* 0x00000005020e7210 */ /* 0x002fc60007f3e0ff */
[----:B------:R-:W4:Y:S01]  /*1c520*/  LDL R5, [R1+0xb90] ;  /* 0x000b900001057983 */ /* 0x000f220000100800 */
[----:B--2---:R-:W-:-:S03]  /*1c530*/  IMAD.X R13, R6, 0x1, R21, P0 ;  /* 0x00000001060d7824 */ /* 0x004fc600000e0615 */
[----:B------:R0:W2:Y:S01]  /*1c540*/  LDG.E.U8 R83, desc[UR60][R16.64] ;  /* 0x0000003c10537981 */ /* 0x0000a2000c1e1100 */
[----:B------:R-:W-:-:S03]  /*1c550*/  IMAD.X R15, R6, 0x1, R0, P1 ;  /* 0x00000001060f7824 */ /* 0x000fc600008e0600 */
[----:B------:R-:W2:Y:S04]  /*1c560*/  LDL R21, [R1+0xba4] ;  /* 0x000ba40001157983 */ /* 0x000ea80000100800 */
[----:B------:R-:W2:Y:S01]  /*1c570*/  LDL R0, [R1+0xbac] ;  /* 0x000bac0001007983 */ /* 0x000ea20000100800 */
[----:B0-----:R-:W-:-:S03]  /*1c580*/  IADD3 R16, P0, R2, R18, RZ ;  /* 0x0000001202107210 */ /* 0x001fc60007f1e0ff */
[----:B------:R-:W2:Y:S04]  /*1c590*/  LDL R18, [R1+0xb98] ;  /* 0x000b980001127983 */ /* 0x000ea80000100800 */
[----:B------:R0:W2:Y:S04]  /*1c5a0*/  LDG.E.U8 R82, desc[UR60][R12.64] ;  /* 0x0000003c0c527981 */ /* 0x0000a8000c1e1100 */
[----:B------:R1:W2:Y:S01]  /*1c5b0*/  LDG.E.U8 R81, desc[UR60][R14.64] ;  /* 0x0000003c0e517981 */ /* 0x0002a2000c1e1100 */
[----:B------:R-:W-:-:S03]  /*1c5c0*/  IMAD.X R17, R6, 0x1, R11, P0 ;  /* 0x0000000106117824 */ /* 0x000fc600000e060b */
[----:B------:R-:W2:Y:S01]  /*1c5d0*/  LDL R11, [R1+0xbb4] ;  /* 0x000bb400010b7983 */ /* 0x000ea20000100800 */
[----:B0-----:R-:W-:-:S03]  /*1c5e0*/  IADD3 R12, P1, R2, R10, RZ ;  /* 0x0000000a020c7210 */ /* 0x001fc60007f3e0ff */
[----:B------:R-:W2:Y:S01]  /*1c5f0*/  LDL R10, [R1+0xba0] ;  /* 0x000ba000010a7983 */ /* 0x000ea20000100800 */
[----:B-1----:R-:W-:-:S03]  /*1c600*/  IADD3 R14, P0, R2, R9, RZ ;  /* 0x00000009020e7210 */ /* 0x002fc60007f1e0ff */
[----:B------:R-:W2:Y:S04]  /*1c610*/  LDL R9, [R1+0xba8] ;  /* 0x000ba80001097983 */ /* 0x000ea80000100800 */
[----:B------:R0:W2:Y:S01]  /*1c620*/  LDG.E.U8 R64, desc[UR60][R16.64] ;  /* 0x0000003c10407981 */ /* 0x0000a2000c1e1100 */
[----:B---3--:R-:W-:-:S03]  /*1c630*/  IMAD.X R13, R6, 0x1, R19, P1 ;  /* 0x00000001060d7824 */ /* 0x008fc600008e0613 */
[----:B------:R-:W3:Y:S01]  /*1c640*/  LDL R19, [R1+0xbbc] ;  /* 0x000bbc0001137983 */ /* 0x000ee20000100800 */
[----:B0-----:R-:W-:-:S03]  /*1c650*/  IADD3 R16, P1, R2, R8, RZ ;  /* 0x0000000802107210 */ /* 0x001fc60007f3e0ff */
[----:B------:R-:W3:Y:S01]  /*1c660*/  LDL R8, [R1+0xbb0] ;  /* 0x000bb00001087983 */ /* 0x000ee20000100800 */
[----:B------:R-:W-:-:S03]  /*1c670*/  IMAD.X R15, R6, 0x1, R4, P0 ;  /* 0x00000001060f7824 */ /* 0x000fc600000e0604 */
[----:B------:R-:W3:Y:S04]  /*1c680*/  LDL R4, [R1+0xbc4] ;  /* 0x000bc40001047983 */ /* 0x000ee80000100800 */
[----:B------:R4:W3:Y:S04]  /*1c690*/  LDG.E.U8 R63, desc[UR60][R12.64] ;  /* 0x0000003c0c3f7981 */ /* 0x0008e8000c1e1100 */
[----:B------:R0:W3:Y:S01]  /*1c6a0*/  LDG.E.U8 R62, desc[UR60][R14.64] ;  /* 0x0000003c0e3e7981 */ /* 0x0000e2000c1e1100 */
[----:B----4-:R-:W-:-:S03]  /*1c6b0*/  IADD3 R12, P0, R2, R7, RZ ;  /* 0x00000007020c7210 */ /* 0x010fc60007f1e0ff */
[----:B------:R-:W4:Y:S01]  /*1c6c0*/  LDL R7, [R1+0xbb8] ;  /* 0x000bb80001077983 */ /* 0x000f220000100800 */
[----:B------:R-:W-:Y:S01]  /*1c6d0*/  IMAD.X R17, R6, 0x1, R3, P1 ;  /* 0x0000000106117824 */ /* 0x000fe200008e0603 */
[----:B0-----:R-:W-:Y:S02]  /*1c6e0*/  IADD3 R14, P1, R2, R20, RZ ;  /* 0x00000014020e7210 */ /* 0x001fe40007f3e0ff */
[----:B------:R-:W4:Y:S01]  /*1c6f0*/  LDL R3, [R1+0xbcc] ;  /* 0x000bcc0001037983 */ /* 0x000f220000100800 */
[----:B------:R-:W-:-:S03]  /*1c700*/  IMAD.X R13, R6, 0x1, R5, P0 ;  /* 0x00000001060d7824 */ /* 0x000fc600000e0605 */
[----:B------:R-:W4:Y:S04]  /*1c710*/  LDL R20, [R1+0xbc0] ;  /* 0x000bc00001147983 */ /* 0x000f280000100800 */
[----:B------:R-:W4:Y:S04]  /*1c720*/  LDL R5, [R1+0xbd4] ;  /* 0x000bd40001057983 */ /* 0x000f280000100800 */
[----:B------:R0:W4:Y:S04]  /*1c730*/  LDG.E.U8 R61, desc[UR60][R16.64] ;  /* 0x0000003c103d7981 */ /* 0x000128000c1e1100 */
[----:B------:R1:W4:Y:S01]  /*1c740*/  LDG.E.U8 R46, desc[UR60][R12.64] ;  /* 0x0000003c0c2e7981 */ /* 0x000322000c1e1100 */
[----:B--2---:R-:W-:-:S03]  /*1c750*/  IMAD.X R15, R6, 0x1, R18, P1 ;  /* 0x00000001060f7824 */ /* 0x004fc600008e0612 */
[----:B------:R-:W2:Y:S01]  /*1c760*/  LDL R18, [R1+0xbdc] ;  /* 0x000bdc0001127983 */ /* 0x000ea20000100800 */
[----:B0-----:R-:W-:-:S03]  /*1c770*/  IADD3 R16, P0, R2, R21, RZ ;  /* 0x0000001502107210 */ /* 0x001fc60007f1e0ff */
[----:B------:R-:W2:Y:S01]  /*1c780*/  LDL R21, [R1+0xbc8] ;  /* 0x000bc80001157983 */ /* 0x000ea20000100800 */
[----:B-1----:R-:W-:-:S03]  /*1c790*/  IADD3 R12, P1, R2, R0, RZ ;  /* 0x00000000020c7210 */ /* 0x002fc60007f3e0ff */
[----:B------:R-:W2:Y:S04]  /*1c7a0*/  LDL R0, [R1+0xbd0] ;  /* 0x000bd00001007983 */ /* 0x000ea80000100800 */
[----:B------:R0:W2:Y:S01]  /*1c7b0*/  LDG.E.U8 R45, desc[UR60][R14.64] ;  /* 0x0000003c0e2d7981 */ /* 0x0000a2000c1e1100 */
[----:B------:R-:W-:-:S03]  /*1c7c0*/  IMAD.X R17, R6, 0x1, R10, P0 ;  /* 0x0000000106117824 */ /* 0x000fc600000e060a */
[----:B------:R-:W2:Y:S01]  /*1c7d0*/  LDL R10, [R1+0xbe4] ;  /* 0x000be400010a7983 */ /* 0x000ea20000100800 */
[----:B------:R-:W-:-:S03]  /*1c7e0*/  IMAD.X R13, R6, 0x1, R9, P1 ;  /* 0x00000001060d7824 */ /* 0x000fc600008e0609 */
[----:B------:R3:W2:Y:S01]  /*1c7f0*/  LDG.E.U8 R44, desc[UR60][R16.64] ;  /* 0x0000003c102c7981 */ /* 0x0006a2000c1e1100 */
[----:B0-----:R-:W-:-:S03]  /*1c800*/  IADD3 R14, P0, R2, R11, RZ ;  /* 0x0000000b020e7210 */ /* 0x001fc60007f1e0ff */
[----:B------:R-:W2:Y:S04]  /*1c810*/  LDL R11, [R1+0xbd8] ;  /* 0x000bd800010b7983 */ /* 0x000ea80000100800 */
[----:B------:R-:W2:Y:S04]  /*1c820*/  LDL R9, [R1+0xbec] ;  /* 0x000bec0001097983 */ /* 0x000ea80000100800 */
[----:B------:R0:W2:Y:S01]  /*1c830*/  LDG.E.U8 R43, desc[UR60][R12.64] ;  /* 0x0000003c0c2b7981 */ /* 0x0000a2000c1e1100 */
        /* <DEDUP_REMOVED lines=8> */
[----:B------:R-:W4:Y:S01]  /*1c8c0*/  LDL R7, [R1+0xbfc] ;  /* 0x000bfc0001077983 */ /* 0x000f220000100800 */
[----:B0-----:R-:W-:-:S03]  /*1c8d0*/  IADD3 R14, P1, R2, R3, RZ ;  /* 0x00000003020e7210 */ /* 0x001fc60007f3e0ff */
[----:B------:R-:W4:Y:S01]  /*1c8e0*/  LDL R3, [R1+0xbf0] ;  /* 0x000bf00001037983 */ /* 0x000f220000100800 */
[----:B------:R-:W-:-:S03]  /*1c8f0*/  IMAD.X R13, R6, 0x1, R20, P0 ;  /* 0x00000001060d7824 */ /* 0x000fc600000e0614 */
[----:B------:R-:W4:Y:S04]  /*1c900*/  LDL R20, [R1+0xc04] ;  /* 0x000c040001147983 */ /* 0x000f280000100800 */
[----:B------:R0:W4:Y:S04]  /*1c910*/  LDG.E.U8 R141, desc[UR60][R16.64] ;  /* 0x0000003c108d7981 */ /* 0x000128000c1e1100 */
[----:B------:R1:W4:Y:S01]  /*1c920*/  LDG.E.U8 R142, desc[UR60][R12.64] ;  /* 0x0000003c0c8e7981 */ /* 0x000322000c1e1100 */
[----:B0-----:R-:W-:-:S03]  /*1c930*/  IADD3 R16, P0, R2, R5, RZ ;  /* 0x0000000502107210 */ /* 0x001fc60007f1e0ff */
[----:B------:R-:W4:Y:S01]  /*1c940*/  LDL R5, [R1+0xbf8] ;  /* 0x000bf80001057983 */ /* 0x000f220000100800 */
[----:B--2---:R-:W-:Y:S01]  /*1c950*/  IMAD.X R15, R6, 0x1, R21, P1 ;  /* 0x00000001060f7824 */ /* 0x004fe200008e0615 */
[----:B-1----:R-:W-:Y:S02]  /*1c960*/  IADD3 R12, P1, R2, R18, RZ ;  /* 0x00000012020c7210 */ /* 0x002fe40007f3e0ff */
[----:B------:R-:W2:Y:S01]  /*1c970*/  LDL R21, [R1+0xc34] ;  /* 0x000c340001157983 */ /* 0x000ea20000100800 */
[----:B------:R-:W-:-:S03]  /*1c980*/  IMAD.X R17, R6, 0x1, R0, P0 ;  /* 0x0000000106117824 */ /* 0x000fc600000e0600 */
[----:B------:R-:W2:Y:S04]  /*1c990*/  LDL R18, [R1+0xc00] ;  /* 0x000c000001127983 */ /* 0x000ea80000100800 */
        /* <DEDUP_REMOVED lines=15> */
[----:B------:R4:W3:Y:S02]  /*1ca90*/  LDG.E.U8 R4, desc[UR60][R14.64] ;  /* 0x0000003c0e047981 */ /* 0x0008e4000c1e1100 */
[----:B----4-:R-:W-:Y:S02]  /*1caa0*/  IADD3 R14, P1, R2, R7, RZ ;  /* 0x00000007020e7210 */ /* 0x010fe40007f3e0ff */
[----:B------:R-:W4:Y:S01]  /*1cab0*/  LDL R7, [R1+0xc20] ;  /* 0x000c200001077983 */ /* 0x000f220000100800 */
[----:B------:R-:W-:-:S03]  /*1cac0*/  IMAD.X R13, R6, 0x1, R3, P0 ;  /* 0x00000001060d7824 */ /* 0x000fc600000e0603 */
[----:B------:R0:W4:Y:S04]  /*1cad0*/  LDG.E.U8 R3, desc[UR60][R16.64] ;  /* 0x0000003c10037981 */ /* 0x000128000c1e1100 */
[----:B------:R1:W4:Y:S01]  /*1cae0*/  LDG.E.U8 R140, desc[UR60][R12.64] ;  /* 0x0000003c0c8c7981 */ /* 0x000322000c1e1100 */
[----:B0-----:R-:W-:-:S03]  /*1caf0*/  IADD3 R16, P0, R2, R20, RZ ;  /* 0x0000001402107210 */ /* 0x001fc60007f1e0ff */
[----:B------:R-:W4:Y:S01]  /*1cb00*/  LDL R20, [R1+0xc28] ;  /* 0x000c280001147983 */ /* 0x000f220000100800 */
[----:B------:R-:W-:-:S03]  /*1cb10*/  IMAD.X R15, R6, 0x1, R5, P1 ;  /* 0x00000001060f7824 */ /* 0x000fc600008e0605 */
[----:B------:R-:W4:Y:S01]  /*1cb20*/  LDL R5, [R1+0xc3c] ;  /* 0x000c3c0001057983 */ /* 0x000f220000100800 */
[----:B-1----:R-:W-:-:S03]  /*1cb30*/  IADD3 R12, P1, R2, R22, RZ ;  /* 0x00000016020c7210 */ /* 0x002fc60007f3e0ff */
[----:B------:R-:W4:Y:S01]  /*1cb40*/  LDL R22, [R1+0xc30] ;  /* 0x000c300001167983 */ /* 0x000f220000100800 */
[----:B--2---:R-:W-:-:S03]  /*1cb50*/  IMAD.X R17, R6, 0x1, R18, P0 ;  /* 0x0000000106117824 */ /* 0x004fc600000e0612 */
[----:B------:R0:W2:Y:S04]  /*1cb60*/  LDG.E.U8 R139, desc[UR60][R14.64] ;  /* 0x0000003c0e8b7981 */ /* 0x0000a8000c1e1100 */
[----:B------:R-:W2:Y:S04]  /*1cb70*/  LDL R18, [R1+0xc44] ;  /* 0x000c440001127983 */ /* 0x000ea80000100800 */
[----:B------:R1:W2:Y:S01]  /*1cb80*/  LDG.E.U8 R138, desc[UR60][R16.64] ;  /* 0x0000003c108a7981 */ /* 0x0002a2000c1e1100 */
[----:B0-----:R-:W-:-:S03]  /*1cb90*/  IADD3 R14, P0, R2, R0, RZ ;  /* 0x00000000020e7210 */ /* 0x001fc60007f1e0ff */
[----:B------:R-:W2:Y:S01]  /*1cba0*/  LDL R0, [R1+0xc38] ;  /* 0x000c380001007983 */ /* 0x000ea20000100800 */
[----:B------:R-:W-:Y:S01]  /*1cbb0*/  IMAD.X R13, R6, 0x1, R10, P1 ;  /* 0x00000001060d7824 */ /* 0x000fe200008e060a */
[----:B-1----:R-:W-:Y:S02]  /*1cbc0*/  IADD3 R16, P1, R2, R11, RZ ;  /* 0x0000000b02107210 */ /* 0x002fe40007f3e0ff */
[----:B------:R-:W2:Y:S04]  /*1cbd0*/  LDL R10, [R1+0xc4c] ;  /* 0x000c4c00010a7983 */ /* 0x000ea80000100800 */
[----:B------:R-:W2:Y:S01]  /*1cbe0*/  LDL R11, [R1+0xc40] ;  /* 0x000c4000010b7983 */ /* 0x000ea20000100800 */
[----:B------:R-:W-:-:S03]  /*1cbf0*/  IMAD.X R15, R6, 0x1, R9, P0 ;  /* 0x00000001060f7824 */ /* 0x000fc600000e0609 */
[----:B------:R0:W2:Y:S04]  /*1cc00*/  LDG.E.U8 R137, desc[UR60][R12.64] ;  /* 0x0000003c0c897981 */ /* 0x0000a8000c1e1100 */
[----:B------:R-:W2:Y:S04]  /*1cc10*/  LDL R9, [R1+0xc54] ;  /* 0x000c540001097983 */ /* 0x000ea80000100800 */
[----:B------:R1:W2:Y:S01]  /*1cc20*/  LDG.E.U8 R120, desc[UR60][R14.64] ;  /* 0x0000003c0e787981 */ /* 0x0002a2000c1e1100 */
[----:B0-----:R-:W-:-:S03]  /*1cc30*/  IADD3 R12, P0, R2, R23, RZ ;  /* 0x00000017020c7210 */ /* 0x001fc60007f1e0ff */
[----:B------:R-:W2:Y:S01]  /*1cc40*/  LDL R23, [R1+0xc48] ;  /* 0x000c480001177983 */ /* 0x000ea20000100800 */
[----:B---3--:R-:W-:-:S03]  /*1cc50*/  IMAD.X R17, R6, 0x1, R8, P1 ;  /* 0x0000000106117824 */ /* 0x008fc600008e0608 */
[----:B------:R-:W3:Y:S01]  /*1cc60*/  LDL R8, [R1+0xc5c] ;  /* 0x000c5c0001087983 */ /* 0x000ee20000100800 */
[----:B-1----:R-:W-:-:S03]  /*1cc70*/  IADD3 R14, P1, R2, R19, RZ ;  /* 0x00000013020e7210 */ /* 0x002fc60007f3e0ff */
[----:B------:R-:W3:Y:S04]  /*1cc80*/  LDL R19, [R1+0xc50] ;  /* 0x000c500001137983 */ /* 0x000ee80000100800 */
[----:B------:R0:W3:Y:S01]  /*1cc90*/  LDG.E.U8 R119, desc[UR60][R16.64] ;  /* 0x0000003c10777981 */ /* 0x0000e2000c1e1100 */
[----:B----4-:R-:W-:Y:S01]  /*1cca0*/  IMAD.X R13, R6, 0x1, R7, P0 ;  /* 0x00000001060d7824 */ /* 0x010fe200000e0607 */
[----:B0-----:R-:W-:Y:S02]  /*1ccb0*/  IADD3 R16, P0, R2, R21, RZ ;  /* 0x0000001502107210 */ /* 0x001fe40007f1e0ff */
[----:B------:R-:W4:Y:S04]  /*1ccc0*/  LDL R7, [R1+0xc64] ;  /* 0x000c640001077983 */ /* 0x000f280000100800 */
[----:B------:R-:W4:Y:S04]  /*1ccd0*/  LDL R21, [R1+0xc58] ;  /* 0x000c580001157983 */ /* 0x000f280000100800 */
[----:B------:R0:W4:Y:S01]  /*1cce0*/  LDG.E.U8 R118, desc[UR60][R12.64] ;  /* 0x0000003c0c767981 */ /* 0x000122000c1e1100 */
[----:B------:R-:W-:-:S03]  /*1ccf0*/  IMAD.X R15, R6, 0x1, R20, P1 ;  /* 0x00000001060f7824 */ /* 0x000fc600008e0614 */
[----:B------:R-:W4:Y:S04]  /*1cd00*/  LDL R20, [R1+0xc6c] ;  /* 0x000c6c0001147983 */ /* 0x000f280000100800 */
[----:B------:R2:W4:Y:S01]  /*1cd10*/  LDG.E.U8 R117, desc[UR60][R14.64] ;  /* 0x0000003c0e757981 */ /* 0x000522000c1e1100 */
[----:B0-----:R-:W-:-:S03]  /*1cd20*/  IADD3 R12, P1, R2, R5, RZ ;  /* 0x00000005020c7210 */ /* 0x001fc60007f3e0ff */
[----:B------:R-:W4:Y:S01]  /*1cd30*/  LDL R5, [R1+0xc60] ;  /* 0x000c600001057983 */ /* 0x000f220000100800 */
[----:B------:R-:W-:-:S03]  /*1cd40*/  IMAD.X R17, R6, 0x1, R22, P0 ;  /* 0x0000000106117824 */ /* 0x000fc600000e0616 */
[----:B------:R-:W4:Y:S04]  /*1cd50*/  LDL R22, [R1+0xc74] ;  /* 0x000c740001167983 */ /* 0x000f280000100800 */
[----:B------:R0:W4:Y:S01]  /*1cd60*/  LDG.E.U8 R100, desc[UR60][R16.64] ;  /* 0x0000003c10647981 */ /* 0x000122000c1e1100 */
[----:B--2---:R-:W-:-:S03]  /*1cd70*/  IADD3 R14, P0, R2, R18, RZ ;  /* 0x00000012020e7210 */ /* 0x004fc60007f1e0ff */
[----:B------:R-:W2:Y:S01]  /*1cd80*/  LDL R18, [R1+0xc68] ;  /* 0x000c680001127983 */ /* 0x000ea20000100800 */
[----:B------:R-:W-:-:S03]  /*1cd90*/  IMAD.X R13, R6, 0x1, R0, P1 ;  /* 0x00000001060d7824 */ /* 0x000fc600008e0600 */
[----:B------:R-:W2:Y:S04]  /*1cda0*/  LDL R0, [R1+0xc7c] ;  /* 0x000c7c0001007983 */ /* 0x000ea80000100800 */
[----:B------:R1:W2:Y:S01]  /*1cdb0*/  LDG.E.U8 R99, desc[UR60][R12.64] ;  /* 0x0000003c0c637981 */ /* 0x0002a2000c1e1100 */
[----:B0-----:R-:W-:-:S03]  /*1cdc0*/  IADD3 R16, P1, R2, R10, RZ ;  /* 0x0000000a02107210 */ /* 0x001fc60007f3e0ff */
[----:B------:R-:W2:Y:S01]  /*1cdd0*/  LDL R10, [R1+0xc70] ;  /* 0x000c7000010a7983 */ /* 0x000ea20000100800 */
[----:B------:R-:W-:-:S03]  /*1cde0*/  IMAD.X R15, R6, 0x1, R11, P0 ;  /* 0x00000001060f7824 */ /* 0x000fc600000e060b */
[----:B------:R-:W2:Y:S04]  /*1cdf0*/  LDL R11, [R1+0xc84] ;  /* 0x000c8400010b7983 */ /* 0x000ea80000100800 */
[----:B------:R3:W2:Y:S01]  /*1ce00*/  LDG.E.U8 R98, desc[UR60][R14.64] ;  /* 0x0000003c0e627981 */ /* 0x0006a2000c1e1100 */
[----:B-1----:R-:W-:-:S03]  /*1ce10*/  IADD3 R12, P0, R2, R9, RZ ;  /* 0x00000009020c7210 */ /* 0x002fc60007f1e0ff */
[----:B------:R-:W2:Y:S01]  /*1ce20*/  LDL R9, [R1+0xc78] ;  /* 0x000c780001097983 */ /* 0x000ea20000100800 */
[----:B------:R-:W-:-:S03]  /*1ce30*/  IMAD.X R17, R6, 0x1, R23, P1 ;  /* 0x0000000106117824 */ /* 0x000fc600008e0617 */
[----:B------:R-:W2:Y:S04]  /*1ce40*/  LDL R23, [R1+0xc8c] ;  /* 0x000c8c0001177983 */ /* 0x000ea80000100800 */
[----:B------:R4:W2:Y:S01]  /*1ce50*/  LDG.E.U8 R97, desc[UR60][R16.64] ;  /* 0x0000003c10617981 */ /* 0x0008a2000c1e1100 */
[----:B---3--:R-:W-:-:S03]  /*1ce60*/  IADD3 R14, P1, R2, R8, RZ ;  /* 0x00000008020e7210 */ /* 0x008fc60007f3e0ff */
[----:B------:R-:W3:Y:S01]  /*1ce70*/  LDL R8, [R1+0xc80] ;  /* 0x000c800001087983 */ /* 0x000ee20000100800 */
[----:B------:R-:W-:-:S03]  /*1ce80*/  IMAD.X R13, R6, 0x1, R19, P0 ;  /* 0x00000001060d7824 */ /* 0x000fc600000e0613 */
[----:B------:R-:W3:Y:S04]  /*1ce90*/  LDL R19, [R1+0xc94] ;  /* 0x000c940001137983 */ /* 0x000ee80000100800 */
[----:B------:R0:W3:Y:S01]  /*1cea0*/  LDG.E.U8 R80, desc[UR60][R12.64] ;  /* 0x0000003c0c507981 */ /* 0x0000e2000c1e1100 */
[----:B----4-:R-:W-:-:S03]  /*1ceb0*/  IADD3 R16, P0, R2, R7, RZ ;  /* 0x0000000702107210 */ /* 0x010fc60007f1e0ff */
[----:B------:R-:W4:Y:S01]  /*1cec0*/  LDL R7, [R1+0xc88] ;  /* 0x000c880001077983 */ /* 0x000f220000100800 */
[----:B------:R-:W-:-:S03]  /*1ced0*/  IMAD.X R15, R6, 0x1, R21, P1 ;  /* 0x00000001060f7824 */ /* 0x000fc600008e0615 */
[----:B------:R-:W4:Y:S04]  /*1cee0*/  LDL R21, [R1+0xc9c] ;  /* 0x000c9c0001157983 */ /* 0x000f280000100800 */
[----:B------:R1:W4:Y:S01]  /*1cef0*/  LDG.E.U8 R79, desc[UR60][R14.64] ;  /* 0x0000003c0e4f7981 */ /* 0x000322000c1e1100 */
[----:B0-----:R-:W-:-:S03]  /*1cf00*/  IADD3 R12, P1, R2, R20, RZ ;  /* 0x00000014020c7210 */ /* 0x001fc60007f3e0ff */
[----:B------:R-:W4:Y:S01]  /*1cf10*/  LDL R20, [R1+0xc90] ;  /* 0x000c900001147983 */ /* 0x000f220000100800 */
[----:B------:R-:W-:-:S03]  /*1cf20*/  IMAD.X R17, R6, 0x1, R5, P0 ;  /* 0x0000000106117824 */ /* 0x000fc600000e0605 */
[----:B------:R-:W4:Y:S01]  /*1cf30*/  LDL R5, [R1+0xca4] ;  /* 0x000ca40001057983 */ /* 0x000f220000100800 */
[----:B-1----:R-:W-:-:S03]  /*1cf40*/  IADD3 R14, P0, R2, R22, RZ ;  /* 0x00000016020e7210 */ /* 0x002fc60007f1e0ff */
[----:B------:R-:W4:Y:S04]  /*1cf50*/  LDL R22, [R1+0xc98] ;  /* 0x000c980001167983 */ /* 0x000f280000100800 */
[----:B------:R0:W4:Y:S01]  /*1cf60*/  LDG.E.U8 R78, desc[UR60][R16.64] ;  /* 0x0000003c104e7981 */ /* 0x000122000c1e1100 */
[----:B--2---:R-:W-:-:S03]  /*1cf70*/  IMAD.X R13, R6, 0x1, R18, P1 ;  /* 0x00000001060d7824 */ /* 0x004fc600008e0612 */
[----:B------:R-:W2:Y:S04]  /*1cf80*/  LDL R18, [R1+0xcac] ;  /* 0x000cac0001127983 */ /* 0x000ea80000100800 */
[----:B------:R1:W2:Y:S01]  /*1cf90*/  LDG.E.U8 R77, desc[UR60][R12.64] ;  /* 0x0000003c0c4d7981 */ /* 0x0002a2000c1e1100 */
[----:B0-----:R-:W-:-:S03]  /*1cfa0*/  IADD3 R16, P1, R2, R0, RZ ;  /* 0x0000000002107210 */ /* 0x001fc60007f3e0ff */
[----:B------:R-:W2:Y:S01]  /*1cfb0*/  LDL R0, [R1+0xca0] ;  /* 0x000ca00001007983 */ /* 0x000ea20000100800 */
[----:B------:R-:W-:-:S03]  /*1cfc0*/  IMAD.X R15, R6, 0x1, R10, P0 ;  /* 0x00000001060f7824 */ /* 0x000fc600000e060a */
[----:B------:R-:W2:Y:S01]  /*1cfd0*/  LDL R10, [R1+0xcb4] ;  /* 0x000cb400010a7983 */ /* 0x000ea20000100800 */
[----:B-1----:R-:W-:-:S03]  /*1cfe0*/  IADD3 R12, P0, R2, R11, RZ ;  /* 0x0000000b020c7210 */ /* 0x002fc60007f1e0ff */
[----:B------:R-:W2:Y:S04]  /*1cff0*/  LDL R11, [R1+0xca8] ;  /* 0x000ca800010b7983 */ /* 0x000ea80000100800 */
[----:B------:R0:W2:Y:S01]  /*1d000*/  LDG.E.U8 R60, desc[UR60][R14.64] ;  /* 0x0000003c0e3c7981 */ /* 0x0000a2000c1e1100 */
[----:B------:R-:W-:-:S03]  /*1d010*/  IMAD.X R17, R6, 0x1, R9, P1 ;  /* 0x0000000106117824 */ /* 0x000fc600008e0609 */
        /* <DEDUP_REMOVED lines=9> */
[----:B----4-:R-:W-:-:S03]  /*1d0b0*/  IMAD.X R15, R6, 0x1, R7, P1 ;  /* 0x00000001060f7824 */ /* 0x010fc600008e0607 */
[----:B------:R-:W4:Y:S01]  /*1d0c0*/  LDL R7, [R1+0xccc] ;  /* 0x000ccc0001077983 */ /* 0x000f220000100800 */
[----:B0-----:R-:W-:-:S03]  /*1d0d0*/  IADD3 R12, P1, R2, R21, RZ ;  /* 0x00000015020c7210 */ /* 0x001fc60007f3e0ff */
        /* <DEDUP_REMOVED lines=40> */
[----:B-1----:R-:W-:-:S03]  /*1d360*/  IADD3 R16, P1, R2, R22, RZ ;  /* 0x0000001602107210 */ /* 0x002fc60007f3e0ff */
[----:B------:R-:W4:Y:S01]  /*1d370*/  LDL R22, [R1+0xd1c] ;  /* 0x000d1c0001167983 */ /* 0x000f220000100800 */
[----:B--2---:R-:W-:-:S03]  /*1d380*/  IMAD.X R15, R6, 0x1, R18, P0 ;  /* 0x00000001060f7824 */ /* 0x004fc600000e0612 */
[----:B------:R-:W2:Y:S01]  /*1d390*/  LDL R18, [R1+0xd24] ;  /* 0x000d240001127983 */ /* 0x000ea20000100800 */
[----:B0-----:R-:W-:-:S03]  /*1d3a0*/  IADD3 R12, P0, R2, R0, RZ ;  /* 0x00000000020c7210 */ /* 0x001fc60007f1e0ff */
[----:B------:R-:W2:Y:S01]  /*1d3b0*/  LDL R0, [R1+0xd08] ;  /* 0x000d080001007983 */ /* 0x000ea20000100800 */
[----:B------:R-:W-:-:S03]  /*1d3c0*/  IMAD.X R17, R6, 0x1, R10, P1 ;  /* 0x0000000106117824 */ /* 0x000fc600008e060a */
[----:B------:R0:W2:Y:S02]  /*1d3d0*/  LDG.E.U8 R10, desc[UR60][R14.64] ;  /* 0x0000003c0e0a7981 */ /* 0x0000a4000c1e1100 */
[----:B0-----:R-:W-:Y:S02]  /*1d3e0*/  IADD3 R14, P1, R2, R11, RZ ;  /* 0x0000000b020e7210 */ /* 0x001fe40007f3e0ff */
[----:B------:R-:W2:Y:S01]  /*1d3f0*/  LDL R11, [R1+0xd10] ;  /* 0x000d1000010b7983 */ /* 0x000ea20000100800 */
[----:B------:R-:W-:-:S03]  /*1d400*/  IMAD.X R13, R6, 0x1, R9, P0 ;  /* 0x00000001060d7824 */ /* 0x000fc600000e0609 */
[----:B------:R0:W2:Y:S02]  /*1d410*/  LDG.E.U8 R9, desc[UR60][R16.64] ;  /* 0x0000003c10097981 */ /* 0x0000a4000c1e1100 */
[----:B0-----:R-:W-:Y:S02]  /*1d420*/  IADD3 R16, P0, R2, R24, RZ ;  /* 0x0000001802107210 */ /* 0x001fe40007f1e0ff */
[----:B------:R-:W2:Y:S01]  /*1d430*/  LDL R24, [R1+0xd34] ;  /* 0x000d340001187983 */ /* 0x000ea20000100800 */
[----:B---3--:R-:W-:-:S03]  /*1d440*/  IMAD.X R15, R6, 0x1, R8, P1 ;  /* 0x00000001060f7824 */ /* 0x008fc600008e0608 */
[----:B------:R0:W3:Y:S02]  /*1d450*/  LDG.E.U8 R8, desc[UR60][R12.64] ;  /* 0x0000003c0c087981 */ /* 0x0000e4000c1e1100 */
[----:B0-----:R-:W-:Y:S02]  /*1d460*/  IADD3 R12, P1, R2, R19, RZ ;  /* 0x00000013020c7210 */ /* 0x001fe40007f3e0ff */
[----:B------:R-:W3:Y:S01]  /*1d470*/  LDL R19, [R1+0xd20] ;  /* 0x000d200001137983 */ /* 0x000ee20000100800 */
[----:B----4-:R-:W-:-:S03]  /*1d480*/  IMAD.X R17, R6, 0x1, R7, P0 ;  /* 0x0000000106117824 */ /* 0x010fc600000e0607 */
[----:B------:R0:W4:Y:S04]  /*1d490*/  LDG.E.U8 R7, desc[UR60][R14.64] ;  /* 0x0000003c0e077981 */ /* 0x000128000c1e1100 */
[----:B------:R1:W4:Y:S01]  /*1d4a0*/  LDG.E.U8 R136, desc[UR60][R16.64] ;  /* 0x0000003c10887981 */ /* 0x000322000c1e1100 */
[----:B0-----:R-:W-:-:S03]  /*1d4b0*/  IADD3 R14, P0, R2, R21, RZ ;  /* 0x00000015020e7210 */ /* 0x001fc60007f1e0ff */
[----:B------:R-:W4:Y:S01]  /*1d4c0*/  LDL R21, [R1+0xd28] ;  /* 0x000d280001157983 */ /* 0x000f220000100800 */
[----:B------:R-:W-:-:S03]  /*1d4d0*/  IMAD.X R13, R6, 0x1, R20, P1 ;  /* 0x00000001060d7824 */ /* 0x000fc600008e0614 */
[----:B------:R-:W4:Y:S01]  /*1d4e0*/  LDL R20, [R1+0xd3c] ;  /* 0x000d3c0001147983 */ /* 0x000f220000100800 */
[----:B------:R-:W-:-:S03]  /*1d4f0*/  IMAD.X R15, R6, 0x1, R26, P0 ;  /* 0x00000001060f7824 */ /* 0x000fc600000e061a */
[----:B------:R-:W4:Y:S01]  /*1d500*/  LDL R26, [R1+0x1530] ;  /* 0x00153000011a7983 */ /* 0x000f220000100800 */
[----:B-1----:R-:W-:-:S03]  /*1d510*/  IADD3 R16, P1, R2, R5, RZ ;  /* 0x0000000502107210 */ /* 0x002fc60007f3e0ff */
[----:B------:R-:W4:Y:S04]  /*1d520*/  LDL R5, [R1+0xd30] ;  /* 0x000d300001057983 */ /* 0x000f280000100800 */
[----:B------:R0:W4:Y:S04]  /*1d530*/  LDG.E.U8 R135, desc[UR60][R12.64] ;  /* 0x0000003c0c877981 */ /* 0x000128000c1e1100 */
[----:B------:R1:W4:Y:S01]  /*1d540*/  LDG.E.U8 R134, desc[UR60][R14.64] ;  /* 0x0000003c0e867981 */ /* 0x000322000c1e1100 */
[----:B0-----:R-:W-:-:S03]  /*1d550*/  IADD3 R12, P0, R2, R23, RZ ;  /* 0x00000017020c7210 */ /* 0x001fc60007f1e0ff */
[----:B------:R-:W4:Y:S01]  /*1d560*/  LDL R23, [R1+0xd38] ;  /* 0x000d380001177983 */ /* 0x000f220000100800 */
[----:B--2---:R-:W-:Y:S01]  /*1d570*/  IMAD.X R17, R6, 0x1, R0, P1 ;  /* 0x0000000106117824 */ /* 0x004fe200008e0600 */
[----:B-1----:R-:W-:Y:S02]  /*1d580*/  IADD3 R14, P1, R2, R22, RZ ;  /* 0x00000016020e7210 */ /* 0x002fe40007f3e0ff */
[----:B------:R-:W2:Y:S04]  /*1d590*/  LDL R0, [R1+0x1538] ;  /* 0x0015380001007983 */ /* 0x000ea80000100800 */
[----:B------:R-:W2:Y:S04]  /*1d5a0*/  LDL R22, [R1+0xd40] ;  /* 0x000d400001167983 */ /* 0x000ea80000100800 */
[----:B------:R0:W2:Y:S01]  /*1d5b0*/  LDG.E.U8 R133, desc[UR60][R16.64] ;  /* 0x0000003c10857981 */ /* 0x0000a2000c1e1100 */
[----:B------:R-:W-:Y:S01]  /*1d5c0*/  IMAD.X R13, R6, 0x1, R11, P0 ;  /* 0x00000001060d7824 */ /* 0x000fe200000e060b */
[----:B0-----:R-:W-:-:S02]  /*1d5d0*/  IADD3 R16, P0, R2, R18, RZ ;  /* 0x0000001202107210 */ /* 0x001fc40007f1e0ff */
[----:B------:R-:W2:Y:S04]  /*1d5e0*/  LDL R11, [R1+0x1540] ;  /* 0x00154000010b7983 */ /* 0x000ea80000100800 */
[----:B------:R-:W2:Y:S01]  /*1d5f0*/  LDL R18, [R1+0x1534] ;  /* 0x0015340001127983 */ /* 0x000ea20000100800 */
[----:B------:R-:W-:-:S03]  /*1d600*/  IMAD.X R15, R6, 0x1, R27, P1 ;  /* 0x00000001060f7824 */ /* 0x000fc600008e061b */
[----:B------:R-:W2:Y:S04]  /*1d610*/  LDL R27, [R1+0x1548] ;  /* 0x00154800011b7983 */ /* 0x000ea80000100800 */
[----:B------:R0:W2:Y:S04]  /*1d620*/  LDG.E.U8 R116, desc[UR60][R12.64] ;  /* 0x0000003c0c747981 */ /* 0x0000a8000c1e1100 */
[----:B------:R1:W2:Y:S01]  /*1d630*/  LDG.E.U8 R115, desc[UR60][R14.64] ;  /* 0x0000003c0e737981 */ /* 0x0002a2000c1e1100 */
[----:B0-----:R-:W-:-:S03]  /*1d640*/  IADD3 R12, P1, R2, R25, RZ ;  /* 0x00000019020c7210 */ /* 0x001fc60007f3e0ff */
[----:B------:R-:W2:Y:S01]  /*1d650*/  LDL R25, [R1+0x153c] ;  /* 0x00153c0001197983 */ /* 0x000ea20000100800 */
[----:B---3--:R-:W-:Y:S01]  /*1d660*/  IMAD.X R17, R6, 0x1, R19, P0 ;  /* 0x0000000106117824 */ /* 0x008fe200000e0613 */
[----:B-1----:R-:W-:Y:S02]  /*1d670*/  IADD3 R14, P0, R2, R24, RZ ;  /* 0x00000018020e7210 */ /* 0x002fe40007f1e0ff */
[----:B------:R-:W3:Y:S04]  /*1d680*/  LDL R19, [R1+0x1550] ;  /* 0x0015500001137983 */ /* 0x000ee80000100800 */
        /* <DEDUP_REMOVED lines=13> */
[----:B------:R-:W4:Y:S01]  /*1d760*/  LDL R23, [R1+0x1568] ;  /* 0x0015680001177983 */ /* 0x000f220000100800 */
[----:B--2---:R-:W-:-:S03]  /*1d770*/  IADD3 R14, P1, R2, R0, RZ ;  /* 0x00000000020e7210 */ /* 0x004fc60007f3e0ff */
[----:B------:R-:W2:Y:S01]  /*1d780*/  LDL R0, [R1+0x155c] ;  /* 0x00155c0001007983 */ /* 0x000ea20000100800 */
[----:B------:R-:W-:-:S03]  /*1d790*/  IMAD.X R13, R6, 0x1, R22, P0 ;  /* 0x00000001060d7824 */ /* 0x000fc600000e0616 */
[----:B------:R-:W2:Y:S04]  /*1d7a0*/  LDL R22, [R1+0x1570] ;  /* 0x0015700001167983 */ /* 0x000ea80000100800 */
[----:B------:R0:W2:Y:S04]  /*1d7b0*/  LDG.E.U8 R95, desc[UR60][R16.64] ;  /* 0x0000003c105f7981 */ /* 0x0000a8000c1e1100 */
        /* <DEDUP_REMOVED lines=31> */
[----:B------:R-:W2:Y:S04]  /*1d9b0*/  LDL R22, [R1+0x1594] ;  /* 0x0015940001167983 */ /* 0x000ea80000100800 */
[----:B------:R0:W2:Y:S01]  /*1d9c0*/  LDG.E.U8 R56, desc[UR60][R12.64] ;  /* 0x0000003c0c387981 */ /* 0x0000a2000c1e1100 */
[----:B------:R-:W-:-:S03]  /*1d9d0*/  IMAD.X R15, R6, 0x1, R11, P1 ;  /* 0x00000001060f7824 */ /* 0x000fc600008e060b */
[----:B------:R-:W2:Y:S01]  /*1d9e0*/  LDL R11, [R1+0x15a8] ;  /* 0x0015a800010b7983 */ /* 0x000ea20000100800 */
[----:B0-----:R-:W-:-:S03]  /*1d9f0*/  IADD3 R12, P1, R2, R18, RZ ;  /* 0x00000012020c7210 */ /* 0x001fc60007f3e0ff */
        /* <DEDUP_REMOVED lines=37> */
[----:B------:R-:W-:Y:S01]  /*1dc50*/  IMAD.X R13, R6, 0x1, R25, P1 ;  /* 0x00000001060d7824 */ /* 0x000fe200008e0619 */
[----:B---3--:R-:W-:Y:S02]  /*1dc60*/  IADD3 R16, P1, R2, R19, RZ ;  /* 0x0000001302107210 */ /* 0x008fe40007f3e0ff */
[----:B------:R-:W3:Y:S01]  /*1dc70*/  LDL R19, [R1+0x15dc] ;  /* 0x0015dc0001137983 */ /* 0x000ee20000100800 */
[----:B------:R-:W-:-:S03]  /*1dc80*/  IMAD.X R15, R6, 0x1, R24, P0 ;  /* 0x00000001060f7824 */ /* 0x000fc600000e0618 */
[----:B------:R4:W3:Y:S04]  /*1dc90*/  LDG.E.U8 R24, desc[UR60][R12.64] ;  /* 0x0000003c0c187981 */ /* 0x0008e8000c1e1100 */
[----:B------:R0:W3:Y:S01]  /*1dca0*/  LDG.E.U8 R25, desc[UR60][R14.64] ;  /* 0x0000003c0e197981 */ /* 0x0000e2000c1e1100 */
[----:B----4-:R-:W-:-:S03]  /*1dcb0*/  IADD3 R12, P0, R2, R21, RZ ;  /* 0x00000015020c7210 */ /* 0x010fc60007f1e0ff */
[----:B------:R-:W4:Y:S01]  /*1dcc0*/  LDL R21, [R1+0x15e4] ;  /* 0x0015e40001157983 */ /* 0x000f220000100800 */
[----:B------:R-:W-:-:S03]  /*1dcd0*/  IMAD.X R17, R6, 0x1, R20, P1 ;  /* 0x0000000106117824 */ /* 0x000fc600008e0614 */
[----:B------:R-:W4:Y:S01]  /*1dce0*/  LDL R20, [R1+0x1738] ;  /* 0x0017380001147983 */ /* 0x000f220000100800 */
[----:B0-----:R-:W-:-:S03]  /*1dcf0*/  IADD3 R14, P1, R2, R5, RZ ;  /* 0x00000005020e7210 */ /* 0x001fc60007f3e0ff */
[----:B------:R-:W4:Y:S01]  /*1dd00*/  LDL R5, [R1+0x15ec] ;  /* 0x0015ec0001057983 */ /* 0x000f220000100800 */
[----:B------:R-:W-:-:S03]  /*1dd10*/  IMAD.X R13, R6, 0x1, R26, P0 ;  /* 0x00000001060d7824 */ /* 0x000fc600000e061a */
[----:B------:R0:W4:Y:S02]  /*1dd20*/  LDG.E.U8 R26, desc[UR60][R16.64] ;  /* 0x0000003c101a7981 */ /* 0x000124000c1e1100 */
[----:B0-----:R-:W-:Y:S02]  /*1dd30*/  IADD3 R16, P0, R2, R23, RZ ;  /* 0x0000001702107210 */ /* 0x001fe40007f1e0ff */
[----:B------:R-:W4:Y:S01]  /*1dd40*/  LDL R23, [R1+0x15f4] ;  /* 0x0015f40001177983 */ /* 0x000f220000100800 */
[----:B--2---:R-:W-:-:S03]  /*1dd50*/  IMAD.X R15, R6, 0x1, R0, P1 ;  /* 0x00000001060f7824 */ /* 0x004fc600008e0600 */
[----:B------:R0:W2:Y:S02]  /*1dd60*/  LDG.E.U8 R0, desc[UR60][R12.64] ;  /* 0x0000003c0c007981 */ /* 0x0000a4000c1e1100 */
[----:B0-----:R-:W-:Y:S02]  /*1dd70*/  IADD3 R12, P1, R2, R22, RZ ;  /* 0x00000016020c7210 */ /* 0x001fe40007f3e0ff */
[----:B------:R-:W2:Y:S01]  /*1dd80*/  LDL R22, [R1+0x174c] ;  /* 0x00174c0001167983 */ /* 0x000ea20000100800 */
[----:B------:R-:W-:-:S03]  /*1dd90*/  IMAD.X R17, R6, 0x1, R11, P0 ;  /* 0x0000000106117824 */ /* 0x000fc600000e060b */
[----:B------:R0:W2:Y:S04]  /*1dda0*/  LDG.E.U8 R11, desc[UR60][R14.64] ;  /* 0x0000003c0e0b7981 */ /* 0x0000a8000c1e1100 */
[----:B------:R1:W2:Y:S01]  /*1ddb0*/  LDG.E.U8 R150, desc[UR60][R16.64] ;  /* 0x0000003c10967981 */ /* 0x0002a2000c1e1100 */
[----:B0-----:R-:W-:-:S03]  /*1ddc0*/  IADD3 R14, P0, R2, R18, RZ ;  /* 0x00000012020e7210 */ /* 0x001fc60007f1e0ff */
[----:B------:R-:W2:Y:S01]  /*1ddd0*/  LDL R18, [R1+0x1754] ;  /* 0x0017540001127983 */ /* 0x000ea20000100800 */
[----:B------:R-:W-:Y:S01]  /*1dde0*/  IMAD.X R13, R6, 0x1, R27, P1 ;  /* 0x00000001060d7824 */ /* 0x000fe200008e061b */
[----:B-1----:R-:W-:Y:S02]  /*1ddf0*/  IADD3 R16, P1, R2, R34, RZ ;  /* 0x0000002202107210 */ /* 0x002fe40007f3e0ff */
[----:B------:R-:W2:Y:S04]  /*1de00*/  LDL R27, [R1+0x1734] ;  /* 0x00173400011b7983 */ /* 0x000ea80000100800 */
[----:B------:R-:W2:Y:S04]  /*1de10*/  LDL R34, [R1+0x175c] ;  /* 0x00175c0001227983 */ /* 0x000ea80000100800 */
[----:B------:R0:W2:Y:S01]  /*1de20*/  LDG.E.U8 R149, desc[UR60][R12.64] ;  /* 0x0000003c0c957981 */ /* 0x0000a2000c1e1100 */
[----:B---3--:R-:W-:Y:S01]  /*1de30*/  IMAD.X R15, R6, 0x1, R19, P0 ;  /* 0x00000001060f7824 */ /* 0x008fe200000e0613 */
[----:B0-----:R-:W-:-:S02]  /*1de40*/  IADD3 R12, P0, R2, R28, RZ ;  /* 0x0000001c020c7210 */ /* 0x001fc40007f1e0ff */
        /* <DEDUP_REMOVED lines=28> */
[----:B------:R-:W2:Y:S04]  /*1e010*/  LDL R34, [R1+0x1790] ;  /* 0x0017900001227983 */ /* 0x000ea80000100800 */
[----:B------:R3:W2:Y:S04]  /*1e020*/  LDG.E.U8 R111, desc[UR60][R12.64] ;  /* 0x0000003c0c6f7981 */ /* 0x0006a8000c1e1100 */
        /* <DEDUP_REMOVED lines=33> */
[----:B---3--:R-:W-:-:S03]  /*1e240*/  IMAD.X R17, R6, 0x1, R19, P1 ;  /* 0x0000000106117824 */ /* 0x008fc600008e0613 */
[----:B------:R-:W3:Y:S01]  /*1e250*/  LDL R19, [R1+0x17b8] ;  /* 0x0017b80001137983 */ /* 0x000ee20000100800 */
[----:B0-----:R-:W-:-:S03]  /*1e260*/  IADD3 R14, P1, R2, R28, RZ ;  /* 0x0000001c020e7210 */ /* 0x001fc60007f3e0ff */
        /* <DEDUP_REMOVED lines=44> */
[----:B------:R-:W-:-:S03]  /*1e530*/  IMAD.X R13, R6, 0x1, R32, P1 ;  /* 0x00000001060d7824 */ /* 0x000fc600008e0620 */
[----:B------:R2:W4:Y:S02]  /*1e540*/  LDG.E.U8 R32, desc[UR60][R16.64] ;  /* 0x0000003c10207981 */ /* 0x000524000c1e1100 */
[----:B--2---:R-:W-:Y:S02]  /*1e550*/  IADD3 R16, P1, R2, R22, RZ ;  /* 0x0000001602107210 */ /* 0x004fe40007f3e0ff */
        /* <DEDUP_REMOVED lines=12> */
[----:B------:R0:W3:Y:S01]  /*1e620*/  LDG.E.U8 R28, desc[UR60][R12.64] ;  /* 0x0000003c0c1c7981 */ /* 0x0000e2000c1e1100 */
[----:B----4-:R-:W-:-:S03]  /*1e630*/  IMAD.X R15, R6, 0x1, R21, P1 ;  /* 0x00000001060f7824 */ /* 0x010fc600008e0615 */
[----:B------:R-:W4:Y:S01]  /*1e640*/  LDL R21, [R1+0x1718] ;  /* 0x0017180001157983 */ /* 0x000f220000100800 */
[----:B0-----:R-:W-:-:S03]  /*1e650*/  IADD3 R12, P1, R2, R20, RZ ;  /* 0x00000014020c7210 */ /* 0x001fc60007f3e0ff */
[----:B------:R-:W3:Y:S01]  /*1e660*/  LDL R20, [R1+0x1810] ;  /* 0x0018100001147983 */ /* 0x000ee20000100800 */
[----:B------:R-:W-:-:S03]  /*1e670*/  IMAD.X R17, R6, 0x1, R5, P0 ;  /* 0x0000000106117824 */ /* 0x000fc600000e0605 */
[----:B------:R0:W3:Y:S04]  /*1e680*/  LDG.E.U8 R5, desc[UR60][R14.64] ;  /* 0x0000003c0e057981 */ /* 0x0000e8000c1e1100 */
[----:B------:R1:W3:Y:S01]  /*1e690*/  LDG.E.U8 R148, desc[UR60][R16.64] ;  /* 0x0000003c10947981 */ /* 0x0002e2000c1e1100 */
[----:B0-----:R-:W-:-:S03]  /*1e6a0*/  IADD3 R14, P0, R2, R65, RZ ;  /* 0x00000041020e7210 */ /* 0x001fc60007f1e0ff */
[----:B------:R-:W3:Y:S01]  /*1e6b0*/  LDL R65, [R1+0x1614] ;  /* 0x0016140001417983 */ /* 0x000ee20000100800 */
[----:B------:R-:W-:-:S03]  /*1e6c0*/  IMAD.X R13, R6, 0x1, R23, P1 ;  /* 0x00000001060d7824 */ /* 0x000fc600008e0617 */
[----:B------:R-:W3:Y:S01]  /*1e6d0*/  LDL R23, [R1+0x1818] ;  /* 0x0018180001177983 */ /* 0x000ee20000100800 */
[----:B-1----:R-:W-:-:S03]  /*1e6e0*/  IADD3 R16, P1, R2, R48, RZ ;  /* 0x0000003002107210 */ /* 0x002fc60007f3e0ff */
[----:B------:R-:W3:Y:S04]  /*1e6f0*/  LDL R48, [R1+0x180c] ;  /* 0x00180c0001307983 */ /* 0x000ee80000100800 */
[----:B------:R0:W3:Y:S01]  /*1e700*/  LDG.E.U8 R147, desc[UR60][R12.64] ;  /* 0x0000003c0c937981 */ /* 0x0000e2000c1e1100 */
[----:B--2---:R-:W-:-:S03]  /*1e710*/  IMAD.X R15, R6, 0x1, R22, P0 ;  /* 0x00000001060f7824 */ /* 0x004fc600000e0616 */
[----:B------:R-:W2:Y:S01]  /*1e720*/  LDL R22, [R1+0x1820] ;  /* 0x0018200001167983 */ /* 0x000ea20000100800 */
[----:B0-----:R-:W-:-:S03]  /*1e730*/  IADD3 R12, P0, R2, R47, RZ ;  /* 0x0000002f020c7210 */ /* 0x001fc60007f1e0ff */
[----:B------:R-:W2:Y:S04]  /*1e740*/  LDL R47, [R1+0x1814] ;  /* 0x00181400012f7983 */ /* 0x000ea80000100800 */
[----:B------:R0:W2:Y:S01]  /*1e750*/  LDG.E.U8 R146, desc[UR60][R14.64] ;  /* 0x0000003c0e927981 */ /* 0x0000a2000c1e1100 */
[----:B------:R-:W-:-:S03]  /*1e760*/  IMAD.X R17, R6, 0x1, R18, P1 ;  /* 0x0000000106117824 */ /* 0x000fc600008e0612 */
[----:B------:R-:W2:Y:S01]  /*1e770*/  LDL R18, [R1+0x1714] ;  /* 0x0017140001127983 */ /* 0x000ea20000100800 */
[----:B0-----:R-:W-:Y:S01]  /*1e780*/  IADD3 R14, P1, R2, R86, RZ ;  /* 0x00000056020e7210 */ /* 0x001fe20007f3e0ff */
[C---:B------:R-:W-:Y:S02]  /*1e790*/  IMAD.X R13, R6.reuse, 0x1, R68, P0 ;  /* 0x00000001060d7824 */ /* 0x040fe400000e0644 */
[----:B------:R-:W2:Y:S04]  /*1e7a0*/  LDL R86, [R1+0x181c] ;  /* 0x00181c0001567983 */ /* 0x000ea80000100800 */
[----:B------:R-:W2:Y:S01]  /*1e7b0*/  LDL R68, [R1+0x1828] ;  /* 0x0018280001447983 */ /* 0x000ea20000100800 */
[----:B------:R-:W-:-:S03]  /*1e7c0*/  IMAD.X R15, R6, 0x1, R67, P1 ;  /* 0x00000001060f7824 */ /* 0x000fc600008e0643 */
[----:B------:R0:W2:Y:S04]  /*1e7d0*/  LDG.E.U8 R145, desc[UR60][R16.64] ;  /* 0x0000003c10917981 */ /* 0x0000a8000c1e1100 */
[----:B------:R-:W2:Y:S04]  /*1e7e0*/  LDL R67, [R1+0x1830] ;  /* 0x0018300001437983 */ /* 0x000ea80000100800 */
[----:B------:R4:W2:Y:S01]  /*1e7f0*/  LDG.E.U8 R128, desc[UR60][R12.64] ;  /* 0x0000003c0c807981 */ /* 0x0008a2000c1e1100 */
[----:B0-----:R-:W-:-:S03]  /*1e800*/  IADD3 R16, P0, R2, R85, RZ ;  /* 0x0000005502107210 */ /* 0x001fc60007f1e0ff */
[----:B------:R-:W2:Y:S02]  /*1e810*/  LDL R85, [R1+0x1618] ;  /* 0x0016180001557983 */ /* 0x000ea40000100800 */
[----:B------:R-:W-:Y:S02]  /*1e820*/  IMAD.X R17, R6, 0x1, R66, P0 ;  /* 0x0000000106117824 */ /* 0x000fe400000e0642 */
[----:B------:R3:W2:Y:S04]  /*1e830*/  LDG.E.U8 R127, desc[UR60][R14.64] ;  /* 0x0000003c0e7f7981 */ /* 0x0006a8000c1e1100 */
[----:B------:R-:W2:Y:S04]  /*1e840*/  LDL R66, [R1+0x1838] ;  /* 0x0018380001427983 */ /* 0x000ea80000100800 */
[----:B------:R0:W2:Y:S01]  /*1e850*/  LDG.E.U8 R126, desc[UR60][R16.64] ;  /* 0x0000003c107e7981 */ /* 0x0000a2000c1e1100 */
[----:B----4-:R-:W-:-:S03]  /*1e860*/  IADD3 R12, P1, R2, R21, RZ ;  /* 0x00000015020c7210 */ /* 0x010fc60007f3e0ff */
[----:B------:R-:W4:Y:S01]  /*1e870*/  LDL R21, [R1+0x1824] ;  /* 0x0018240001157983 */ /* 0x000f220000100800 */
[----:B---3--:R-:W-:-:S03]  /*1e880*/  IADD3 R14, P0, R2, R20, RZ ;  /* 0x00000014020e7210 */ /* 0x008fc60007f1e0ff */
[----:B------:R-:W3:Y:S01]  /*1e890*/  LDL R20, [R1+0x182c] ;  /* 0x00182c0001147983 */ /* 0x000ee20000100800 */
[----:B------:R-:W-:-:S03]  /*1e8a0*/  IMAD.X R13, R6, 0x1, R65, P1 ;  /* 0x00000001060d7824 */ /* 0x000fc600008e0641 */
[----:B------:R-:W3:Y:S04]  /*1e8b0*/  LDL R65, [R1+0x1710] ;  /* 0x0017100001417983 */ /* 0x000ee80000100800 */
[----:B------:R2:W3:Y:S01]  /*1e8c0*/  LDG.E.U8 R125, desc[UR60][R12.64] ;  /* 0x0000003c0c7d7981 */ /* 0x0004e2000c1e1100 */
[----:B0-----:R-:W-:-:S03]  /*1e8d0*/  IADD3 R16, P1, R2, R23, RZ ;  /* 0x0000001702107210 */ /* 0x001fc60007f3e0ff */
[----:B------:R-:W3:Y:S01]  /*1e8e0*/  LDL R23, [R1+0x1834] ;  /* 0x0018340001177983 */ /* 0x000ee20000100800 */
[----:B------:R-:W-:-:S03]  /*1e8f0*/  IMAD.X R15, R6, 0x1, R48, P0 ;  /* 0x00000001060f7824 */ /* 0x000fc600000e0630 */
[----:B------:R-:W3:Y:S04]  /*1e900*/  LDL R48, [R1+0x1840] ;  /* 0x0018400001307983 */ /* 0x000ee80000100800 */
[----:B------:R0:W3:Y:S01]  /*1e910*/  LDG.E.U8 R108, desc[UR60][R14.64] ;  /* 0x0000003c0e6c7981 */ /* 0x0000e2000c1e1100 */
[----:B--2---:R-:W-:-:S03]  /*1e920*/  IADD3 R12, P0, R2, R22, RZ ;  /* 0x00000016020c7210 */ /* 0x004fc60007f1e0ff */
[----:B------:R-:W2:Y:S01]  /*1e930*/  LDL R22, [R1+0x161c] ;  /* 0x00161c0001167983 */ /* 0x000ea20000100800 */
[----:B------:R-:W-:-:S03]  /*1e940*/  IMAD.X R17, R6, 0x1, R47, P1 ;  /* 0x0000000106117824 */ /* 0x000fc600008e062f */
[----:B------:R-:W2:Y:S04]  /*1e950*/  LDL R47, [R1+0x1848] ;  /* 0x00184800012f7983 */ /* 0x000ea80000100800 */
[----:B------:R1:W2:Y:S01]  /*1e960*/  LDG.E.U8 R107, desc[UR60][R16.64] ;  /* 0x0000003c106b7981 */ /* 0x0002a2000c1e1100 */
[----:B0-----:R-:W-:-:S03]  /*1e970*/  IADD3 R14, P1, R2, R18, RZ ;  /* 0x00000012020e7210 */ /* 0x001fc60007f3e0ff */
[----:B------:R-:W2:Y:S01]  /*1e980*/  LDL R18, [R1+0x183c] ;  /* 0x00183c0001127983 */ /* 0x000ea20000100800 */
[----:B------:R-:W-:Y:S01]  /*1e990*/  IMAD.X R13, R6, 0x1, R86, P0 ;  /* 0x00000001060d7824 */ /* 0x000fe200000e0656 */
[----:B-1----:R-:W-:-:S04]  /*1e9a0*/  IADD3 R16, P0, R2, R68, RZ ;  /* 0x0000004402107210 */ /* 0x002fc80007f1e0ff */
[----:B------:R0:W2:Y:S04]  /*1e9b0*/  LDG.E.U8 R106, desc[UR60][R12.64] ;  /* 0x0000003c0c6a7981 */ /* 0x0000a8000c1e1100 */
[----:B------:R-:W2:Y:S01]  /*1e9c0*/  LDL R68, [R1+0x1844] ;  /* 0x0018440001447983 */ /* 0x000ea20000100800 */
[----:B------:R-:W-:Y:S01]  /*1e9d0*/  IMAD.X R15, R6, 0x1, R85, P1 ;  /* 0x00000001060f7824 */ /* 0x000fe200008e0655 */
[----:B0-----:R-:W-:Y:S02]  /*1e9e0*/  IADD3 R12, P1, R2, R67, RZ ;  /* 0x00000043020c7210 */ /* 0x001fe40007f3e0ff */
[----:B------:R-:W2:Y:S04]  /*1e9f0*/  LDL R67, [R1+0x184c] ;  /* 0x00184c0001437983 */ /* 0x000ea80000100800 */
[----:B------:R0:W2:Y:S01]  /*1ea00*/  LDG.E.U8 R105, desc[UR60][R14.64] ;  /* 0x0000003c0e697981 */ /* 0x0000a2000c1e1100 */
[----:B----4-:R-:W-:-:S03]  /*1ea10*/  IMAD.X R17, R6, 0x1, R21, P0 ;  /* 0x0000000106117824 */ /* 0x010fc600000e0615 */
[----:B------:R-:W4:Y:S01]  /*1ea20*/  LDL R21, [R1+0x1858] ;  /* 0x0018580001157983 */ /* 0x000f220000100800 */
[----:B0-----:R-:W-:Y:S01]  /*1ea30*/  IADD3 R14, P0, R2, R66, RZ ;  /* 0x00000042020e7210 */ /* 0x001fe20007f1e0ff */
[----:B---3--:R-:W-:Y:S02]  /*1ea40*/  IMAD.X R13, R6, 0x1, R20, P1 ;  /* 0x00000001060d7824 */ /* 0x008fe400008e0614 */
[----:B------:R-:W3:Y:S04]  /*1ea50*/  LDL R66, [R1+0x1620] ;  /* 0x0016200001427983 */ /* 0x000ee80000100800 */
[----:B------:R0:W3:Y:S04]  /*1ea60*/  LDG.E.U8 R88, desc[UR60][R16.64] ;  /* 0x0000003c10587981 */ /* 0x0000e8000c1e1100 */
[----:B------:R-:W3:Y:S04]  /*1ea70*/  LDL R20, [R1+0x1860] ;  /* 0x0018600001147983 */ /* 0x000ee80000100800 */
        /* <DEDUP_REMOVED lines=18> */
[----:B------:R0:W2:Y:S01]  /*1eba0*/  LDG.E.U8 R68, desc[UR60][R12.64] ;  /* 0x0000003c0c447981 */ /* 0x0000a2000c1e1100 */
[----:B------:R-:W-:-:S03]  /*1ebb0*/  IMAD.X R17, R6, 0x1, R67, P0 ;  /* 0x0000000106117824 */ /* 0x000fc600000e0643 */
[----:B------:R4:W2:Y:S01]  /*1ebc0*/  LDG.E.U8 R67, desc[UR60][R14.64] ;  /* 0x0000003c0e437981 */ /* 0x0008a2000c1e1100 */
[----:B0-----:R-:W-:-:S03]  /*1ebd0*/  IADD3 R12, P1, R2, R152, RZ ;  /* 0x00000098020c7210 */ /* 0x001fc60007f3e0ff */
[----:B------:R-:W2:Y:S01]  /*1ebe0*/  LDL R152, [R1+0x1704] ;  /* 0x0017040001987983 */ /* 0x000ea20000100800 */
[----:B----4-:R-:W-:-:S03]  /*1ebf0*/  IADD3 R14, P0, R2, R21, RZ ;  /* 0x00000015020e7210 */ /* 0x010fc60007f1e0ff */
[----:B------:R-:W4:Y:S01]  /*1ec00*/  LDL R21, [R1+0x1950] ;  /* 0x0019500001157983 */ /* 0x000f220000100800 */
[----:B---3--:R-:W-:-:S03]  /*1ec10*/  IMAD.X R13, R6, 0x1, R66, P1 ;  /* 0x00000001060d7824 */ /* 0x008fc600008e0642 */
[----:B------:R0:W3:Y:S02]  /*1ec20*/  LDG.E.U8 R66, desc[UR60][R16.64] ;  /* 0x0000003c10427981 */ /* 0x0000e4000c1e1100 */
[----:B0-----:R-:W-:Y:S02]  /*1ec30*/  IADD3 R16, P1, R2, R20, RZ ;  /* 0x0000001402107210 */ /* 0x001fe40007f3e0ff */
[----:B------:R-:W3:Y:S01]  /*1ec40*/  LDL R20, [R1+0x186c] ;  /* 0x00186c0001147983 */ /* 0x000ee20000100800 */
[----:B------:R-:W-:-:S03]  /*1ec50*/  IMAD.X R15, R6, 0x1, R65, P0 ;  /* 0x00000001060f7824 */ /* 0x000fc600000e0641 */
[----:B------:R0:W3:Y:S02]  /*1ec60*/  LDG.E.U8 R65, desc[UR60][R12.64] ;  /* 0x0000003c0c417981 */ /* 0x0000e4000c1e1100 */
[----:B0-----:R-:W-:Y:S02]  /*1ec70*/  IADD3 R12, P0, R2, R23, RZ ;  /* 0x00000017020c7210 */ /* 0x001fe40007f1e0ff */
[----:B------:R-:W3:Y:S01]  /*1ec80*/  LDL R23, [R1+0x1628] ;  /* 0x0016280001177983 */ /* 0x000ee20000100800 */
[----:B------:R-:W-:-:S03]  /*1ec90*/  IMAD.X R17, R6, 0x1, R48, P1 ;  /* 0x0000000106117824 */ /* 0x000fc600008e0630 */
[----:B------:R2:W3:Y:S02]  /*1eca0*/  LDG.E.U8 R48, desc[UR60][R14.64] ;  /* 0x0000003c0e307981 */ /* 0x0004e4000c1e1100 */
[----:B--2---:R-:W-:Y:S02]  /*1ecb0*/  IADD3 R14, P1, R2, R22, RZ ;  /* 0x00000016020e7210 */ /* 0x004fe40007f3e0ff */
[----:B------:R-:W2:Y:S01]  /*1ecc0*/  LDL R22, [R1+0x1958] ;  /* 0x0019580001167983 */ /* 0x000ea20000100800 */
[----:B------:R-:W-:-:S03]  /*1ecd0*/  IMAD.X R13, R6, 0x1, R47, P0 ;  /* 0x00000001060d7824 */ /* 0x000fc600000e062f */
[----:B------:R0:W2:Y:S01]  /*1ece0*/  LDG.E.U8 R47, desc[UR60][R16.64] ;  /* 0x0000003c102f7981 */ /* 0x0000a2000c1e1100 */
[----:B------:R-:W-:-:S03]  /*1ecf0*/  IMAD.X R15, R6, 0x1, R158, P1 ;  /* 0x00000001060f7824 */ /* 0x000fc600008e069e */
[----:B------:R1:W2:Y:S04]  /*1ed00*/  LDG.E.U8 R252, desc[UR60][R12.64] ;  /* 0x0000003c0cfc7981 */ /* 0x0002a8000c1e1100 */
[----:B------:R-:W2:Y:S01]  /*1ed10*/  LDL R158, [R1+0x1700] ;  /* 0x00170000019e7983 */ /* 0x000ea20000100800 */
[----:B0-----:R-:W-:-:S03]  /*1ed20*/  IADD3 R16, P0, R2, R18, RZ ;  /* 0x0000001202107210 */ /* 0x001fc60007f1e0ff */
[----:B------:R-:W2:Y:S01]  /*1ed30*/  LDL R18, [R1+0x1960] ;  /* 0x0019600001127983 */ /* 0x000ea20000100800 */
[----:B-1----:R-:W-:-:S03]  /*1ed40*/  IADD3 R12, P1, R2, R155, RZ ;  /* 0x0000009b020c7210 */ /* 0x002fc60007f3e0ff */
[----:B------:R-:W2:Y:S01]  /*1ed50*/  LDL R155, [R1+0x1874] ;  /* 0x00187400019b7983 */ /* 0x000ea20000100800 */
[----:B------:R-:W-:-:S03]  /*1ed60*/  IMAD.X R17, R6, 0x1, R154, P0 ;  /* 0x0000000106117824 */ /* 0x000fc600000e069a */
[----:B------:R0:W2:Y:S04]  /*1ed70*/  LDG.E.U8 R251, desc[UR60][R14.64] ;  /* 0x0000003c0efb7981 */ /* 0x0000a8000c1e1100 */
[----:B------:R-:W2:Y:S04]  /*1ed80*/  LDL R154, [R1+0x196c] ;  /* 0x00196c00019a7983 */ /* 0x000ea80000100800 */
[----:B------:R1:W2:Y:S01]  /*1ed90*/  LDG.E.U8 R250, desc[UR60][R16.64] ;  /* 0x0000003c10fa7981 */ /* 0x0002a2000c1e1100 */
[----:B0-----:R-:W-:-:S03]  /*1eda0*/  IADD3 R14, P0, R2, R153, RZ ;  /* 0x00000099020e7210 */ /* 0x001fc60007f1e0ff */
[----:B------:R-:W2:Y:S01]  /*1edb0*/  LDL R153, [R1+0x162c] ;  /* 0x00162c0001997983 */ /* 0x000ea20000100800 */
[----:B----4-:R-:W-:Y:S01]  /*1edc0*/  IMAD.X R13, R6, 0x1, R21, P1 ;  /* 0x00000001060d7824 */ /* 0x010fe200008e0615 */
[----:B-1----:R-:W-:Y:S02]  /*1edd0*/  IADD3 R16, P1, R2, R152, RZ ;  /* 0x0000009802107210 */ /* 0x002fe40007f3e0ff */
[----:B------:R-:W4:Y:S04]  /*1ede0*/  LDL R21, [R1+0x1974] ;  /* 0x0019740001157983 */ /* 0x000f280000100800 */
[----:B------:R-:W4:Y:S04]  /*1edf0*/  LDL R152, [R1+0x1968] ;  /* 0x0019680001987983 */ /* 0x000f280000100800 */
[----:B------:R0:W4:Y:S01]  /*1ee00*/  LDG.E.U8 R249, desc[UR60][R12.64] ;  /* 0x0000003c0cf97981 */ /* 0x000122000c1e1100 */
[----:B---3--:R-:W-:-:S03]  /*1ee10*/  IMAD.X R15, R6, 0x1, R20, P0 ;  /* 0x00000001060f7824 */ /* 0x008fc600000e0614 */
[----:B------:R-:W3:Y:S01]  /*1ee20*/  LDL R20, [R1+0x1880] ;  /* 0x0018800001147983 */ /* 0x000ee20000100800 */
[----:B0-----:R-:W-:-:S03]  /*1ee30*/  IADD3 R12, P0, R2, R157, RZ ;  /* 0x0000009d020c7210 */ /* 0x001fc60007f1e0ff */
[----:B------:R-:W3:Y:S04]  /*1ee40*/  LDL R157, [R1+0x1970] ;  /* 0x00197000019d7983 */ /* 0x000ee80000100800 */
[----:B------:R0:W3:Y:S01]  /*1ee50*/  LDG.E.U8 R248, desc[UR60][R14.64] ;  /* 0x0000003c0ef87981 */ /* 0x0000e2000c1e1100 */
[----:B------:R-:W-:-:S03]  /*1ee60*/  IMAD.X R17, R6, 0x1, R23, P1 ;  /* 0x0000000106117824 */ /* 0x000fc600008e0617 */
[----:B------:R-:W3:Y:S01]  /*1ee70*/  LDL R23, [R1+0x16fc] ;  /* 0x0016fc0001177983 */ /* 0x000ee20000100800 */
[----:B0-----:R-:W-:-:S03]  /*1ee80*/  IADD3 R14, P1, R2, R156, RZ ;  /* 0x0000009c020e7210 */ /* 0x001fc60007f3e0ff */
        /* <DEDUP_REMOVED lines=12> */
[----:B------:R-:W2:Y:S04]  /*1ef50*/  LDL R155, [R1+0x1888] ;  /* 0x00188800019b7983 */ /* 0x000ea80000100800 */
[----:B------:R0:W2:Y:S04]  /*1ef60*/  LDG.E.U8 R245, desc[UR60][R14.64] ;  /* 0x0000003c0ef57981 */ /* 0x0000a8000c1e1100 */
[----:B------:R4:W2:Y:S01]  /*1ef70*/  LDG.E.U8 R244, desc[UR60][R16.64] ;  /* 0x0000003c10f47981 */ /* 0x0008a2000c1e1100 */
[----:B------:R-:W-:-:S03]  /*1ef80*/  IMAD.X R13, R6, 0x1, R153, P1 ;  /* 0x00000001060d7824 */ /* 0x000fc600008e0699 */
[----:B------:R-:W2:Y:S01]  /*1ef90*/  LDL R153, [R1+0x16f8] ;  /* 0x0016f80001997983 */ /* 0x000ea20000100800 */
[----:B0-----:R-:W-:-:S03]  /*1efa0*/  IADD3 R14, P0, R2, R154, RZ ;  /* 0x0000009a020e7210 */ /* 0x001fc60007f1e0ff */
[----:B------:R-:W2:Y:S04]  /*1efb0*/  LDL R154, [R1+0x1980] ;  /* 0x00198000019a7983 */ /* 0x000ea80000100800 */
[----:B------:R3:W2:Y:S01]  /*1efc0*/  LDG.E.U8 R243, desc[UR60][R12.64] ;  /* 0x0000003c0cf37981 */ /* 0x0006a2000c1e1100 */
[----:B----4-:R-:W-:-:S03]  /*1efd0*/  IADD3 R16, P1, R2, R21, RZ ;  /* 0x0000001502107210 */ /* 0x010fc60007f3e0ff */
[----:B------:R-:W4:Y:S01]  /*1efe0*/  LDL R21, [R1+0x1884] ;  /* 0x0018840001157983 */ /* 0x000f220000100800 */
[----:B------:R-:W-:-:S03]  /*1eff0*/  IMAD.X R15, R6, 0x1, R152, P0 ;  /* 0x00000001060f7824 */ /* 0x000fc600000e0698 */
[----:B------:R-:W4:Y:S04]  /*1f000*/  LDL R152, [R1+0x198c] ;  /* 0x00198c0001987983 */ /* 0x000f280000100800 */
[----:B------:R0:W4:Y:S01]  /*1f010*/  LDG.E.U8 R242, desc[UR60][R14.64] ;  /* 0x0000003c0ef27981 */ /* 0x000122000c1e1100 */
        /* <DEDUP_REMOVED lines=22> */
[----:B------:R-:W-:Y:S01]  /*1f180*/  IMAD.X R13, R6, 0x1, R154, P1 ;  /* 0x00000001060d7824 */ /* 0x000fe200008e069a */
[----:B0-----:R-:W-:Y:S02]  /*1f190*/  IADD3 R16, P1, R2, R153, RZ ;  /* 0x0000009902107210 */ /* 0x001fe40007f3e0ff */
[----:B------:R-:W2:Y:S04]  /*1f1a0*/  LDL R154, [R1+0x19a4] ;  /* 0x0019a400019a7983 */ /* 0x000ea80000100800 */
[----:B------:R-:W2:Y:S04]  /*1f1b0*/  LDL R153, [R1+0x1998] ;  /* 0x0019980001997983 */ /* 0x000ea80000100800 */
[----:B------:R0:W2:Y:S01]  /*1f1c0*/  LDG.E.U8 R237, desc[UR60][R12.64] ;  /* 0x0000003c0ced7981 */ /* 0x0000a2000c1e1100 */
[----:B----4-:R-:W-:-:S03]  /*1f1d0*/  IMAD.X R15, R6, 0x1, R21, P0 ;  /* 0x00000001060f7824 */ /* 0x010fc600000e0615 */
[----:B------:R-:W4:Y:S01]  /*1f1e0*/  LDL R21, [R1+0x1898] ;  /* 0x0018980001157983 */ /* 0x000f220000100800 */
[----:B0-----:R-:W-:-:S03]  /*1f1f0*/  IADD3 R12, P0, R2, R152, RZ ;  /* 0x00000098020c7210 */ /* 0x001fc60007f1e0ff */
        /* <DEDUP_REMOVED lines=30> */
[----:B----4-:R-:W-:-:S03]  /*1f3e0*/  IADD3 R12, P0, R2, R21, RZ ;  /* 0x00000015020c7210 */ /* 0x010fc60007f1e0ff */
[----:B------:R-:W4:Y:S01]  /*1f3f0*/  LDL R21, [R1+0x1640] ;  /* 0x0016400001157983 */ /* 0x000f220000100800 */
[----:B------:R-:W-:-:S03]  /*1f400*/  IMAD.X R17, R6, 0x1, R152, P1 ;  /* 0x0000000106117824 */ /* 0x000fc600008e0698 */
[----:B------:R-:W4:Y:S04]  /*1f410*/  LDL R152, [R1+0x19c4] ;  /* 0x0019c40001987983 */ /* 0x000f280000100800 */
[----:B------:R1:W4:Y:S01]  /*1f420*/  LDG.E.U8 R229, desc[UR60][R16.64] ;  /* 0x0000003c10e57981 */ /* 0x000322000c1e1100 */
[----:B---3--:R-:W-:Y:S01]  /*1f430*/  IMAD.X R13, R6, 0x1, R157, P0 ;  /* 0x00000001060d7824 */ /* 0x008fe200000e069d */
[C---:B0-----:R-:W-:Y:S02]  /*1f440*/  IADD3 R14, P1, R2.reuse, R20, RZ ;  /* 0x00000014020e7210 */ /* 0x041fe40007f3e0ff */
[----:B------:R-:W3:Y:S04]  /*1f450*/  LDL R157, [R1+0x18a8] ;  /* 0x0018a800019d7983 */ /* 0x000ee80000100800 */
[----:B------:R-:W3:Y:S04]  /*1f460*/  LDL R20, [R1+0x19b8] ;  /* 0x0019b80001147983 */ /* 0x000ee80000100800 */
[----:B------:R2:W3:Y:S01]  /*1f470*/  LDG.E.U8 R228, desc[UR60][R12.64] ;  /* 0x0000003c0ce47981 */ /* 0x0004e2000c1e1100 */
[----:B-1----:R-:W-:-:S03]  /*1f480*/  IADD3 R16, P0, R2, R23, RZ ;  /* 0x0000001702107210 */ /* 0x002fc60007f1e0ff */
        /* <DEDUP_REMOVED lines=17> */
[----:B------:R-:W2:Y:S01]  /*1f5a0*/  LDL R154, [R1+0x18b0] ;  /* 0x0018b000019a7983 */ /* 0x000ea20000100800 */
[----:B0-----:R-:W-:-:S03]  /*1f5b0*/  IADD3 R12, P0, R2, R153, RZ ;  /* 0x00000099020c7210 */ /* 0x001fc60007f1e0ff */
        /* <DEDUP_REMOVED lines=9> */
[----:B------:R-:W-:Y:S01]  /*1f650*/  IMAD.X R13, R6, 0x1, R20, P0 ;  /* 0x00000001060d7824 */ /* 0x000fe200000e0614 */
[----:B0-----:R-:W-:Y:S02]  /*1f660*/  IADD3 R16, P0, R2, R157, RZ ;  /* 0x0000009d02107210 */ /* 0x001fe40007f1e0ff */
[----:B------:R-:W3:Y:S04]  /*1f670*/  LDL R20, [R1+0x19dc] ;  /* 0x0019dc0001147983 */ /* 0x000ee80000100800 */
[----:B------:R-:W3:Y:S04]  /*1f680*/  LDL R157, [R1+0x19d8] ;  /* 0x0019d800019d7983 */ /* 0x000ee80000100800 */
[----:B------:R0:W3:Y:S01]  /*1f690*/  LDG.E.U8 R220, desc[UR60][R12.64] ;  /* 0x0000003c0cdc7981 */ /* 0x0000e2000c1e1100 */
[----:B--2---:R-:W-:-:S03]  /*1f6a0*/  IMAD.X R17, R6, 0x1, R22, P0 ;  /* 0x0000000106117824 */ /* 0x004fc600000e0616 */
[----:B------:R-:W2:Y:S04]  /*1f6b0*/  LDL R22, [R1+0x18b8] ;  /* 0x0018b80001167983 */ /* 0x000ea80000100800 */
[----:B------:R1:W2:Y:S01]  /*1f6c0*/  LDG.E.U8 R219, desc[UR60][R14.64] ;  /* 0x0000003c0edb7981 */ /* 0x0002a2000c1e1100 */
[----:B0-----:R-:W-:-:S03]  /*1f6d0*/  IADD3 R12, P1, R2, R156, RZ ;  /* 0x0000009c020c7210 */ /* 0x001fc60007f3e0ff */
[----:B------:R-:W2:Y:S04]  /*1f6e0*/  LDL R156, [R1+0x19e0] ;  /* 0x0019e000019c7983 */ /* 0x000ea80000100800 */
[----:B------:R0:W2:Y:S01]  /*1f6f0*/  LDG.E.U8 R218, desc[UR60][R16.64] ;  /* 0x0000003c10da7981 */ /* 0x0000a2000c1e1100 */
[----:B------:R-:W-:-:S03]  /*1f700*/  IMAD.X R13, R6, 0x1, R18, P1 ;  /* 0x00000001060d7824 */ /* 0x000fc600008e0612 */
[----:B------:R-:W2:Y:S01]  /*1f710*/  LDL R18, [R1+0x16e0] ;  /* 0x0016e00001127983 */ /* 0x000ea20000100800 */
[----:B-1----:R-:W-:-:S03]  /*1f720*/  IADD3 R14, P0, R2, R160, RZ ;  /* 0x000000a0020e7210 */ /* 0x002fc60007f1e0ff */
[----:B------:R1:W2:Y:S01]  /*1f730*/  LDG.E.U8 R215, desc[UR60][R12.64] ;  /* 0x0000003c0cd77981 */ /* 0x0002a2000c1e1100 */
[----:B0-----:R-:W-:Y:S01]  /*1f740*/  IADD3 R16, P1, R2, R159, RZ ;  /* 0x0000009f02107210 */ /* 0x001fe20007f3e0ff */
[----:B------:R-:W-:Y:S02]  /*1f750*/  IMAD.X R15, R6, 0x1, R155, P0 ;  /* 0x00000001060f7824 */ /* 0x000fe400000e069b */
[----:B------:R-:W2:Y:S04]  /*1f760*/  LDL R159, [R1+0x18b4] ;  /* 0x0018b400019f7983 */ /* 0x000ea80000100800 */
[----:B------:R-:W2:Y:S04]  /*1f770*/  LDL R155, [R1+0x19ec] ;  /* 0x0019ec00019b7983 */ /* 0x000ea80000100800 */
[----:B------:R0:W2:Y:S04]  /*1f780*/  LDG.E.U8 R214, desc[UR60][R14.64] ;  /* 0x0000003c0ed67981 */ /* 0x0000a8000c1e1100 */
[----:B------:R-:W2:Y:S01]  /*1f790*/  LDL R160, [R1+0x1a0c] ;  /* 0x001a0c0001a07983 */ /* 0x000ea20000100800 */
[----:B-1----:R-:W-:-:S03]  /*1f7a0*/  IADD3 R12, P0, R2, R154, RZ ;  /* 0x0000009a020c7210 */ /* 0x002fc60007f1e0ff */
[----:B------:R-:W2:Y:S01]  /*1f7b0*/  LDL R154, [R1+0x164c] ;  /* 0x00164c00019a7983 */ /* 0x000ea20000100800 */
[----:B------:R-:W-:-:S03]  /*1f7c0*/  IMAD.X R17, R6, 0x1, R153, P1 ;  /* 0x0000000106117824 */ /* 0x000fc600008e0699 */
[----:B------:R-:W2:Y:S04]  /*1f7d0*/  LDL R153, [R1+0x19f4] ;  /* 0x0019f40001997983 */ /* 0x000ea80000100800 */
[----:B------:R-:W2:Y:S01]  /*1f7e0*/  LDG.E.U8 R213, desc[UR60][R16.64] ;  /* 0x0000003c10d57981 */ /* 0x000ea2000c1e1100 */
[----:B----4-:R-:W-:-:S03]  /*1f7f0*/  IMAD.X R13, R6, 0x1, R152, P0 ;  /* 0x00000001060d7824 */ /* 0x010fc600000e0698 */
[----:B------:R-:W4:Y:S01]  /*1f800*/  LDL R152, [R1+0x19f0] ;  /* 0x0019f00001987983 */ /* 0x000f220000100800 */
[----:B0-----:R-:W-:-:S03]  /*1f810*/  IADD3 R14, P1, R2, R21, RZ ;  /* 0x00000015020e7210 */ /* 0x001fc60007f3e0ff */
[----:B------:R-:W4:Y:S02]  /*1f820*/  LDL R21, [R1+0x19e8] ;  /* 0x0019e80001157983 */ /* 0x000f240000100800 */
[----:B------:R-:W-:Y:S02]  /*1f830*/  IMAD.X R15, R6, 0x1, R158, P1 ;  /* 0x00000001060f7824 */ /* 0x000fe400008e069e */
[----:B------:R3:W4:Y:S04]  /*1f840*/  LDG.E.U8 R212, desc[UR60][R12.64] ;  /* 0x0000003c0cd47981 */ /* 0x000728000c1e1100 */
[----:B------:R2:W4:Y:S04]  /*1f850*/  LDG.E.U8 R211, desc[UR60][R14.64] ;  /* 0x0000003c0ed37981 */ /* 0x000528000c1e1100 */
[----:B------:R-:W4:Y:S01]  /*1f860*/  LDL R158, [R1+0x18bc] ;  /* 0x0018bc00019e7983 */ /* 0x000f220000100800 */
[----:B---3--:R-:W-:-:S03]  /*1f870*/  IADD3 R12, P1, R2, R23, RZ ;  /* 0x00000017020c7210 */ /* 0x008fc60007f3e0ff */
[----:B------:R-:W3:Y:S01]  /*1f880*/  LDL R23, [R1+0x16dc] ;  /* 0x0016dc0001177983 */ /* 0x000ee20000100800 */
[----:B------:R-:W-:-:S03]  /*1f890*/  IADD3 R16, P0, R2, R20, RZ ;  /* 0x0000001402107210 */ /* 0x000fc60007f1e0ff */
[----:B------:R-:W3:Y:S02]  /*1f8a0*/  LDL R20, [R1+0x18c0] ;  /* 0x0018c00001147983 */ /* 0x000ee40000100800 */
[----:B------:R-:W-:Y:S02]  /*1f8b0*/  IMAD.X R17, R6, 0x1, R157, P0 ;  /* 0x0000000106117824 */ /* 0x000fe400000e069d */
        /* <DEDUP_REMOVED lines=18> */
[----:B------:R-:W2:Y:S01]  /*1f9e0*/  LDG.E.U8 R207, desc[UR60][R16.64] ;  /* 0x0000003c10cf7981 */ /* 0x000ea2000c1e1100 */
[----:B----4-:R-:W-:-:S03]  /*1f9f0*/  IMAD.X R15, R6, 0x1, R152, P1 ;  /* 0x00000001060f7824 */ /* 0x010fc600008e0698 */
[----:B------:R-:W4:Y:S01]  /*1fa00*/  LDL R152, [R1+0x1a14] ;  /* 0x001a140001987983 */ /* 0x000f220000100800 */
[----:B------:R-:W-:-:S03]  /*1fa10*/  IMAD.X R13, R6, 0x1, R21, P0 ;  /* 0x00000001060d7824 */ /* 0x000fc600000e0615 */
[----:B------:R-:W4:Y:S04]  /*1fa20*/  LDG.E.U8 R205, desc[UR60][R14.64] ;  /* 0x0000003c0ecd7981 */ /* 0x000f28000c1e1100 */
[----:B------:R3:W4:Y:S02]  /*1fa30*/  LDG.E.U8 R206, desc[UR60][R12.64] ;  /* 0x0000003c0cce7981 */ /* 0x000724000c1e1100 */
[C---:B---3--:R-:W-:Y:S02]  /*1fa40*/  IADD3 R12, P1, R2.reuse, R23, RZ ;  /* 0x00000017020c7210 */ /* 0x048fe40007f3e0ff */
[----:B------:R-:W3:Y:S01]  /*1fa50*/  LDL R23, [R1+0x18d0] ;  /* 0x0018d00001177983 */ /* 0x000ee20000100800 */
[----:B------:R-:W-:-:S05]  /*1fa60*/  IADD3 R20, P0, R2, R20, RZ ;  /* 0x0000001402147210 */ /* 0x000fca0007f1e0ff */
[C---:B------:R-:W-:Y:S02]  /*1fa70*/  IMAD.X R21, R6.reuse, 0x1, R158, P0 ;  /* 0x0000000106157824 */ /* 0x040fe400000e069e */
[----:B------:R-:W3:Y:S01]  /*1fa80*/  LDL R158, [R1+0x1a10] ;  /* 0x001a1000019e7983 */ /* 0x000ee20000100800 */
[----:B------:R-:W-:-:S03]  /*1fa90*/  IMAD.X R13, R6, 0x1, R157, P1 ;  /* 0x00000001060d7824 */ /* 0x000fc600008e069d */
[----:B------:R-:W3:Y:S01]  /*1faa0*/  LDL R157, [R1+0x18cc] ;  /* 0x0018cc00019d7983 */ /* 0x000ee20000100800 */
[----:B--2---:R-:W-:-:S03]  /*1fab0*/  IADD3 R16, P0, R2, R22, RZ ;  /* 0x0000001602107210 */ /* 0x004fc60007f1e0ff */
[----:B------:R-:W2:Y:S04]  /*1fac0*/  LDL R22, [R1+0x16d4] ;  /* 0x0016d40001167983 */ /* 0x000ea80000100800 */
[----:B------:R0:W2:Y:S04]  /*1fad0*/  LDG.E.U8 R204, desc[UR60][R20.64] ;  /* 0x0000003c14cc7981 */ /* 0x0000a8000c1e1100 */
[----:B------:R1:W2:Y:S01]  /*1fae0*/  LDG.E.U8 R203, desc[UR60][R12.64] ;  /* 0x0000003c0ccb7981 */ /* 0x0002a2000c1e1100 */
[----:B------:R-:W-:-:S03]  /*1faf0*/  IMAD.X R17, R6, 0x1, R18, P0 ;  /* 0x0000000106117824 */ /* 0x000fc600000e0612 */
[----:B------:R-:W2:Y:S01]  /*1fb00*/  LDL R18, [R1+0x1658] ;  /* 0x0016580001127983 */ /* 0x000ea20000100800 */
[----:B0-----:R-:W-:-:S03]  /*1fb10*/  IADD3 R20, P1, R2, R156, RZ ;  /* 0x0000009c02147210 */ /* 0x001fc60007f3e0ff */
[----:B------:R-:W2:Y:S01]  /*1fb20*/  LDL R156, [R1+0x1a1c] ;  /* 0x001a1c00019c7983 */ /* 0x000ea20000100800 */
[----:B------:R-:W-:-:S03]  /*1fb30*/  IADD3 R14, P0, R2, R162, RZ ;  /* 0x000000a2020e7210 */ /* 0x000fc60007f1e0ff */
[----:B------:R-:W2:Y:S01]  /*1fb40*/  LDL R162, [R1+0x18d8] ;  /* 0x0018d80001a27983 */ /* 0x000ea20000100800 */
[----:B------:R-:W-:-:S03]  /*1fb50*/  IMAD.X R21, R6, 0x1, R155, P1 ;  /* 0x0000000106157824 */ /* 0x000fc600008e069b */
[----:B------:R-:W2:Y:S01]  /*1fb60*/  LDL R155, [R1+0x1a18] ;  /* 0x001a1800019b7983 */ /* 0x000ea20000100800 */
[----:B-1----:R-:W-:-:S03]  /*1fb70*/  IADD3 R12, P1, R2, R161, RZ ;  /* 0x000000a1020c7210 */ /* 0x002fc60007f3e0ff */
[----:B------:R-:W2:Y:S04]  /*1fb80*/  LDG.E.U8 R202, desc[UR60][R16.64] ;  /* 0x0000003c10ca7981 */ /* 0x000ea8000c1e1100 */
[----:B------:R0:W2:Y:S01]  /*1fb90*/  LDG.E.U8 R201, desc[UR60][R20.64] ;  /* 0x0000003c14c97981 */ /* 0x0000a2000c1e1100 */
[----:B------:R-:W-:-:S03]  /*1fba0*/  IMAD.X R15, R6, 0x1, R154, P0 ;  /* 0x00000001060f7824 */ /* 0x000fc600000e069a */
[----:B------:R-:W2:Y:S01]  /*1fbb0*/  LDL R154, [R1+0x1a24] ;  /* 0x001a2400019a7983 */ /* 0x000ea20000100800 */
[----:B------:R-:W-:-:S03]  /*1fbc0*/  IMAD.X R13, R6, 0x1, R153, P1 ;  /* 0x00000001060d7824 */ /* 0x000fc600008e0699 */
[----:B------:R-:W2:Y:S01]  /*1fbd0*/  LDL R153, [R1+0x1a20] ;  /* 0x001a200001997983 */ /* 0x000ea20000100800 */
[----:B0-----:R-:W-:-:S03]  /*1fbe0*/  IADD3 R20, P0, R2, R160, RZ ;  /* 0x000000a002147210 */ /* 0x001fc60007f1e0ff */
[----:B------:R-:W2:Y:S02]  /*1fbf0*/  LDL R161, [R1+0x16d0] ;  /* 0x0016d00001a17983 */ /* 0x000ea40000100800 */
[----:B------:R-:W-:Y:S02]  /*1fc00*/  IMAD.X R21, R6, 0x1, R159, P0 ;  /* 0x0000000106157824 */ /* 0x000fe400000e069f */
[----:B------:R3:W2:Y:S04]  /*1fc10*/  LDG.E.U8 R200, desc[UR60][R14.64] ;  /* 0x0000003c0ec87981 */ /* 0x0006a8000c1e1100 */
[----:B------:R-:W2:Y:S04]  /*1fc20*/  LDL R160, [R1+0x1a2c] ;  /* 0x001a2c0001a07983 */ /* 0x000ea80000100800 */
[----:B------:R2:W2:Y:S04]  /*1fc30*/  LDG.E.U8 R199, desc[UR60][R12.64] ;  /* 0x0000003c0cc77981 */ /* 0x0004a8000c1e1100 */
[----:B------:R-:W2:Y:S04]  /*1fc40*/  LDG.E.U8 R198, desc[UR60][R20.64] ;  /* 0x0000003c14c67981 */ /* 0x000ea8000c1e1100 */
[----:B------:R-:W2:Y:S04]  /*1fc50*/  LDL R159, [R1+0x1a30] ;  /* 0x001a3000019f7983 */ /* 0x000ea80000100800 */
[----:B------:R-:W2:Y:S04]  /*1fc60*/  LDL R20, [R1+0x1a34] ;  /* 0x001a340001147983 */ /* 0x000ea80000100800 */
[----:B------:R-:W2:Y:S01]  /*1fc70*/  LDL R21, [R1+0x18e4] ;  /* 0x0018e40001157983 */ /* 0x000ea20000100800 */
[----:B----4-:R-:W-:-:S03]  /*1fc80*/  IADD3 R16, P1, R2, R152, RZ ;  /* 0x0000009802107210 */ /* 0x010fc60007f3e0ff */
[----:B------:R-:W4:Y:S01]  /*1fc90*/  LDL R152, [R1+0x18d4] ;  /* 0x0018d40001987983 */ /* 0x000f220000100800 */
[----:B---3--:R-:W-:-:S03]  /*1fca0*/  IADD3 R14, P0, R2, R23, RZ ;  /* 0x00000017020e7210 */ /* 0x008fc60007f1e0ff */
[----:B------:R-:W3:Y:S01]  /*1fcb0*/  LDL R23, [R1+0x165c] ;  /* 0x00165c0001177983 */ /* 0x000ee20000100800 */
[----:B------:R-:W-:-:S03]  /*1fcc0*/  IMAD.X R17, R6, 0x1, R158, P1 ;  /* 0x0000000106117824 */ /* 0x000fc600008e069e */
[----:B------:R-:W3:Y:S01]  /*1fcd0*/  LDL R158, [R1+0x18e0] ;  /* 0x0018e000019e7983 */ /* 0x000ee20000100800 */
[----:B------:R-:W-:-:S03]  /*1fce0*/  IMAD.X R15, R6, 0x1, R157, P0 ;  /* 0x00000001060f7824 */ /* 0x000fc600000e069d */
[----:B------:R-:W3:Y:S01]  /*1fcf0*/  LDL R157, [R1+0x16cc] ;  /* 0x0016cc00019d7983 */ /* 0x000ee20000100800 */
[----:B--2---:R-:W-:-:S03]  /*1fd00*/  IADD3 R12, P1, R2, R22, RZ ;  /* 0x00000016020c7210 */ /* 0x004fc60007f3e0ff */
[----:B------:R-:W2:Y:S04]  /*1fd10*/  LDL R22, [R1+0x1a28] ;  /* 0x001a280001167983 */ /* 0x000ea80000100800 */
[----:B------:R0:W2:Y:S04]  /*1fd20*/  LDG.E.U8 R197, desc[UR60][R16.64] ;  /* 0x0000003c10c57981 */ /* 0x0000a8000c1e1100 */
[----:B------:R-:W2:Y:S01]  /*1fd30*/  LDG.E.U8 R196, desc[UR60][R14.64] ;  /* 0x0000003c0ec47981 */ /* 0x000ea2000c1e1100 */
[----:B------:R-:W-:-:S03]  /*1fd40*/  IMAD.X R13, R6, 0x1, R18, P1 ;  /* 0x00000001060d7824 */ /* 0x000fc600008e0612 */
[----:B------:R-:W2:Y:S01]  /*1fd50*/  LDL R18, [R1+0x18dc] ;  /* 0x0018dc0001127983 */ /* 0x000ea20000100800 */
[----:B0-----:R-:W-:-:S03]  /*1fd60*/  IADD3 R16, P0, R2, R156, RZ ;  /* 0x0000009c02107210 */ /* 0x001fc60007f1e0ff */
[----:B------:R-:W2:Y:S04]  /*1fd70*/  LDL R156, [R1+0x1660] ;  /* 0x00166000019c7983 */ /* 0x000ea80000100800 */
[----:B------:R0:W2:Y:S01]  /*1fd80*/  LDG.E.U8 R195, desc[UR60][R12.64] ;  /* 0x0000003c0cc37981 */ /* 0x0000a2000c1e1100 */
[----:B------:R-:W-:-:S03]  /*1fd90*/  IMAD.X R17, R6, 0x1, R155, P0 ;  /* 0x0000000106117824 */ /* 0x000fc600000e069b */
[----:B------:R-:W2:Y:S04]  /*1fda0*/  LDL R155, [R1+0x1a3c] ;  /* 0x001a3c00019b7983 */ /* 0x000ea80000100800 */
[----:B------:R-:W2:Y:S01]  /*1fdb0*/  LDG.E.U8 R194, desc[UR60][R16.64] ;  /* 0x0000003c10c27981 */ /* 0x000ea2000c1e1100 */
[----:B0-----:R-:W-:-:S03]  /*1fdc0*/  IADD3 R12, P1, R2, R162, RZ ;  /* 0x000000a2020c7210 */ /* 0x001fc60007f3e0ff */
[----:B------:R-:W2:Y:S01]  /*1fdd0*/  LDL R162, [R1+0x1a84] ;  /* 0x001a840001a27983 */ /* 0x000ea20000100800 */
[----:B------:R-:W-:-:S03]  /*1fde0*/  IADD3 R14, P0, R2, R154, RZ ;  /* 0x0000009a020e7210 */ /* 0x000fc60007f1e0ff */
[----:B------:R-:W2:Y:S02]  /*1fdf0*/  LDL R154, [R1+0x1a38] ;  /* 0x001a3800019a7983 */ /* 0x000ea40000100800 */
[C---:B------:R-:W-:Y:S02]  /*1fe00*/  IMAD.X R15, R6.reuse, 0x1, R153, P0 ;  /* 0x00000001060f7824 */ /* 0x040fe400000e0699 */
[----:B------:R-:W2:Y:S04]  /*1fe10*/  LDL R17, [R1+0x1a48] ;  /* 0x001a480001117983 */ /* 0x000ea80000100800 */
[----:B------:R-:W2:Y:S04]  /*1fe20*/  LDL R153, [R1+0x1a44] ;  /* 0x001a440001997983 */ /* 0x000ea80000100800 */
[----:B------:R-:W2:Y:S04]  /*1fe30*/  LDL R16, [R1+0x1a50] ;  /* 0x001a500001107983 */ /* 0x000ea80000100800 */
[----:B------:R-:W2:Y:S04]  /*1fe40*/  LDG.E.U8 R193, desc[UR60][R14.64] ;  /* 0x0000003c0ec17981 */ /* 0x000ea8000c1e1100 */
[----:B------:R-:W2:Y:S04]  /*1fe50*/  LDL R15, [R1+0x18f0] ;  /* 0x0018f000010f7983 */ /* 0x000ea80000100800 */
[----:B------:R-:W2:Y:S01]  /*1fe60*/  LDL R14, [R1+0x1668] ;  /* 0x00166800010e7983 */ /* 0x000ea20000100800 */
[----:B----4-:R-:W-:-:S03]  /*1fe70*/  IMAD.X R13, R6, 0x1, R152, P1 ;  /* 0x00000001060d7824 */ /* 0x010fc600008e0698 */
[----:B------:R-:W4:Y:S04]  /*1fe80*/  LDL R152, [R1+0x1a40] ;  /* 0x001a400001987983 */ /* 0x000f280000100800 */
[----:B------:R0:W4:Y:S02]  /*1fe90*/  LDG.E.U8 R192, desc[UR60][R12.64] ;  /* 0x0000003c0cc07981 */ /* 0x000124000c1e1100 */
[----:B0-----:R-:W-:Y:S02]  /*1fea0*/  IADD3 R12, P0, R2, R161, RZ ;  /* 0x000000a1020c7210 */ /* 0x001fe40007f1e0ff */
[----:B------:R-:W4:Y:S03]  /*1feb0*/  LDL R161, [R1+0x1a80] ;  /* 0x001a800001a17983 */ /* 0x000f260000100800 */
[----:B---3--:R-:W-:-:S02]  /*1fec0*/  IMAD.X R13, R6, 0x1, R23, P0 ;  /* 0x00000001060d7824 */ /* 0x008fc400000e0617 */
[----:B------:R-:W3:Y:S04]  /*1fed0*/  LDL R23, [R1+0x18e8] ;  /* 0x0018e80001177983 */ /* 0x000ee80000100800 */
[----:B------:R0:W3:Y:S02]  /*1fee0*/  LDG.E.U8 R191, desc[UR60][R12.64] ;  /* 0x0000003c0cbf7981 */ /* 0x0000e4000c1e1100 */
[----:B0-----:R-:W-:Y:S02]  /*1fef0*/  IADD3 R12, P0, R2, R160, RZ ;  /* 0x000000a0020c7210 */ /* 0x001fe40007f1e0ff */
[----:B------:R-:W3:Y:S03]  /*1ff00*/  LDL R160, [R1+0x1a54] ;  /* 0x001a540001a07983 */ /* 0x000ee60000100800 */
[----:B--2---:R-:W-:-:S02]  /*1ff10*/  IMAD.X R13, R6, 0x1, R22, P0 ;  /* 0x00000001060d7824 */ /* 0x004fc400000e0616 */
[----:B------:R-:W2:Y:S04]  /*1ff20*/  LDL R22, [R1+0x16c8] ;  /* 0x0016c80001167983 */ /* 0x000ea80000100800 */
[----:B------:R0:W2:Y:S02]  /*1ff30*/  LDG.E.U8 R190, desc[UR60][R12.64] ;  /* 0x0000003c0cbe7981 */ /* 0x0000a4000c1e1100 */
[----:B0-----:R-:W-:Y:S02]  /*1ff40*/  IADD3 R12, P0, R2, R20, RZ ;  /* 0x00000014020c7210 */ /* 0x001fe40007f1e0ff */
[----:B------:R-:W2:Y:S03]  /*1ff50*/  LDL R20, [R1+0x1664] ;  /* 0x0016640001147983 */ /* 0x000ea60000100800 */
[----:B------:R-:W-:-:S02]  /*1ff60*/  IMAD.X R13, R6, 0x1, R159, P0 ;  /* 0x00000001060d7824 */ /* 0x000fc400000e069f */
        /* <DEDUP_REMOVED lines=19> */
[----:B----4-:R-:W-:-:S02]  /*200a0*/  IMAD.X R13, R6, 0x1, R152, P0 ;  /* 0x00000001060d7824 */ /* 0x010fc400000e0698 */
[----:B------:R-:W4:Y:S04]  /*200b0*/  LDL R152, [R1+0x16c0] ;  /* 0x0016c00001987983 */ /* 0x000f280000100800 */
[----:B------:R3:W4:Y:S02]  /*200c0*/  LDG.E.U8 R185, desc[UR60][R12.64] ;  /* 0x0000003c0cb97981 */ /* 0x000724000c1e1100 */
[----:B---3--:R-:W-:Y:S02]  /*200d0*/  IADD3 R12, P0, R2, R23, RZ ;  /* 0x00000017020c7210 */ /* 0x008fe40007f1e0ff */
[----:B------:R-:W3:Y:S03]  /*200e0*/  LDL R23, [R1+0x166c] ;  /* 0x00166c0001177983 */ /* 0x000ee60000100800 */
[----:B------:R-:W-:-:S02]  /*200f0*/  IMAD.X R13, R6, 0x1, R21, P0 ;  /* 0x00000001060d7824 */ /* 0x000fc400000e0615 */
[----:B------:R-:W4:Y:S04]  /*20100*/  LDL R21, [R1+0x1a5c] ;  /* 0x001a5c0001157983 */ /* 0x000f280000100800 */
[----:B------:R2:W3:Y:S02]  /*20110*/  LDG.E.U8 R184, desc[UR60][R12.64] ;  /* 0x0000003c0cb87981 */ /* 0x0004e4000c1e1100 */
[----:B--2---:R-:W-:Y:S02]  /*20120*/  IADD3 R12, P0, R2, R22, RZ ;  /* 0x00000016020c7210 */ /* 0x004fe40007f1e0ff */
        /* <DEDUP_REMOVED lines=24> */
[----:B----4-:R-:W-:Y:S02]  /*202b0*/  IADD3 R12, P0, R2, R21, RZ ;  /* 0x00000015020c7210 */ /* 0x010fe40007f1e0ff */
[----:B------:R-:W4:Y:S03]  /*202c0*/  LDL R21, [R1+0x1670] ;  /* 0x0016700001157983 */ /* 0x000f260000100800 */
[----:B------:R-:W-:-:S05]  /*202d0*/  IMAD.X R13, R6, 0x1, R157, P0 ;  /* 0x00000001060d7824 */ /* 0x000fca00000e069d */
[----:B------:R0:W4:Y:S02]  /*202e0*/  LDG.E.U8 R178, desc[UR60][R12.64] ;  /* 0x0000003c0cb27981 */ /* 0x000124000c1e1100 */
[----:B0-----:R-:W-:Y:S01]  /*202f0*/  IADD3 R12, P0, R2, R156, RZ ;  /* 0x0000009c020c7210 */ /* 0x001fe20007f1e0ff */
[----:B------:R-:W0:Y:S01]  /*20300*/  S2R R157, SR_CTAID.Y ;  /* 0x00000000009d7919 */ /* 0x000e220000002600 */
[----:B------:R-:W1:Y:S03]  /*20310*/  LDC R156, c[0x0][0x218] ;  /* 0x00008600ff9c7b82 */ /* 0x000e660000000800 */
[----:B------:R-:W-:-:S05]  /*20320*/  IMAD.X R13, R6, 0x1, R155, P0 ;  /* 0x00000001060d7824 */ /* 0x000fca00000e069b */
[----:B------:R3:W4:Y:S01]  /*20330*/  LDG.E.U8 R177, desc[UR60][R12.64] ;  /* 0x0000003c0cb17981 */ /* 0x000722000c1e1100 */
[----:B------:R-:W1:Y:S01]  /*20340*/  LDC R155, c[0x0][0x250] ;  /* 0x00009400ff9b7b82 */ /* 0x000e620000000800 */
[----:B---3--:R-:W-:-:S07]  /*20350*/  IADD3 R12, P0, R2, R154, RZ ;  /* 0x0000009a020c7210 */ /* 0x008fce0007f1e0ff */
[----:B------:R-:W3:Y:S01]  /*20360*/  LDC R154, c[0x0][0x250] ;  /* 0x00009400ff9a7b82 */ /* 0x000ee20000000800 */
[----:B------:R-:W-:-:S05]  /*20370*/  IMAD.X R13, R6, 0x1, R153, P0 ;  /* 0x00000001060d7824 */ /* 0x000fca00000e0699 */
[----:B------:R0:W3:Y:S02]  /*20380*/  LDG.E.U8 R176, desc[UR60][R12.64] ;  /* 0x0000003c0cb07981 */ /* 0x0000e4000c1e1100 */
[----:B------:R-:W1:Y:S01]  /*20390*/  LDC R153, c[0x0][0x218] ;  /* 0x00008600ff997b82 */ /* 0x000e620000000800 */
[----:B0-----:R-:W-:-:S07]  /*203a0*/  IADD3 R12, P0, R2, R152, RZ ;  /* 0x00000098020c7210 */ /* 0x001fce0007f1e0ff */
[----:B------:R-:W0:Y:S01]  /*203b0*/  LDC R152, c[0x0][0x250] ;  /* 0x00009400ff987b82 */ /* 0x000e220000000800 */
[----:B------:R-:W-:-:S05]  /*203c0*/  IMAD.X R13, R6, 0x1, R23, P0 ;  /* 0x00000001060d7824 */ /* 0x000fca00000e0617 */
[----:B------:R2:W3:Y:S02]  /*203d0*/  LDG.E.U8 R175, desc[UR60][R12.64] ;  /* 0x0000003c0caf7981 */ /* 0x0004e4000c1e1100 */
[----:B--2---:R-:W-:Y:S01]  /*203e0*/  IADD3 R12, P0, R2, R22, RZ ;  /* 0x00000016020c7210 */ /* 0x004fe20007f1e0ff */
[----:B------:R-:W2:Y:S01]  /*203f0*/  S2R R23, SR_TID.X ;  /* 0x0000000000177919 */ /* 0x000ea20000002100 */
[----:B------:R-:W1:Y:S03]  /*20400*/  LDC R22, c[0x0][0x258] ;  /* 0x00009600ff167b82 */ /* 0x000e660000000800 */
[----:B------:R-:W-:-:S05]  /*20410*/  IMAD.X R13, R6, 0x1, R20, P0 ;  /* 0x00000001060d7824 */ /* 0x000fca00000e0614 */
[----:B------:R0:W3:Y:S01]  /*20420*/  LDG.E.U8 R174, desc[UR60][R12.64] ;  /* 0x0000003c0cae7981 */ /* 0x0000e2000c1e1100 */
[----:B------:R-:W4:Y:S01]  /*20430*/  LDC R20, c[0x0][0x250] ;  /* 0x00009400ff147b82 */ /* 0x000f220000000800 */
[----:B0-----:R-:W-:-:S07]  /*20440*/  IADD3 R12, P0, R2, R18, RZ ;  /* 0x00000012020c7210 */ /* 0x001fce0007f1e0ff */
[----:B------:R-:W0:Y:S01]  /*20450*/  LDC R18, c[0x0][0x250] ;  /* 0x00009400ff127b82 */ /* 0x000e220000000800 */
[----:B------:R-:W-:-:S05]  /*20460*/  IMAD.X R13, R6, 0x1, R17, P0 ;  /* 0x00000001060d7824 */ /* 0x000fca00000e0611 */
[----:B------:R2:W3:Y:S02]  /*20470*/  LDG.E.U8 R173, desc[UR60][R12.64] ;  /* 0x0000003c0cad7981 */ /* 0x0004e4000c1e1100 */
[----:B--2---:R-:W-:Y:S02]  /*20480*/  IADD3 R12, P0, R2, R16, RZ ;  /* 0x00000010020c7210 */ /* 0x004fe40007f1e0ff */
[----:B------:R-:W2:Y:S01]  /*20490*/  LDC.64 R16, c[0x0][0x218] ;  /* 0x00008600ff107b82 */ /* 0x000ea20000000a00 */
[----:B------:R-:W-:Y:S02]  /*204a0*/  LOP3.LUT R23, R23, 0x7f, RZ, 0xc0, !PT ;  /* 0x0000007f17177812 */ /* 0x000fe400078ec0ff */
[----:B------:R-:W-:Y:S01]  /*204b0*/  IMAD.X R13, R6, 0x1, R15, P0 ;  /* 0x00000001060d7824 */ /* 0x000fe200000e060f */
[----:B------:R-:W-:Y:S01]  /*204c0*/  IADD3 R14, P0, R2, R14, RZ ;  /* 0x0000000e020e7210 */ /* 0x000fe20007f1e0ff */
[----:B0-----:R-:W-:Y:S02]  /*204d0*/  IMAD R18, R157, R18, RZ ;  /* 0x000000129d127224 */ /* 0x001fe400078e02ff */
[----:B-1----:R-:W-:Y:S01]  /*204e0*/  IMAD R22, R23, R22, RZ ;  /* 0x0000001617167224 */ /* 0x002fe200078e02ff */
[----:B------:R0:W3:Y:S02]  /*204f0*/  LDG.E.U8 R172, desc[UR60][R12.64] ;  /* 0x0000003c0cac7981 */ /* 0x0000e4000c1e1100 */
[----:B0-----:R-:W0:Y:S01]  /*20500*/  LDC.64 R12, c[0x0][0x218] ;  /* 0x00008600ff0c7b82 */ /* 0x001e220000000a00 */
[----:B----4-:R-:W-:Y:S01]  /*20510*/  IMAD.X R15, R6, 0x1, R21, P0 ;  /* 0x00000001060f7824 */ /* 0x010fe200000e0615 */
[----:B--2---:R-:W-:-:S06]  /*20520*/  IADD3 R16, P0, R18, R16, RZ ;  /* 0x0000001012107210 */ /* 0x004fcc0007f1e0ff */
[----:B------:R-:W1:Y:S01]  /*20530*/  LDC R21, c[0x0][0x258] ;  /* 0x00009600ff157b82 */ /* 0x000e620000000800 */
[----:B------:R-:W-:Y:S01]  /*20540*/  LEA.HI.X.SX32 R17, R18, R17, 0x1, P0 ;  /* 0x0000001112117211 */ /* 0x000fe200000f0eff */
[----:B------:R0:W2:Y:S01]  /*20550*/  LDG.E.U8 R171, desc[UR60][R14.64] ;  /* 0x0000003c0eab7981 */ /* 0x0000a2000c1e1100 */
[----:B------:R-:W-:-:S05]  /*20560*/  IADD3 RZ, P0, R22, R16, RZ ;  /* 0x0000001016ff7210 */ /* 0x000fca0007f1e0ff */
[----:B------:R-:W4:Y:S01]  /*20570*/  LDC R16, c[0x0][0x258] ;  /* 0x00009600ff107b82 */ /* 0x000f220000000800 */
[----:B------:R-:W-:-:S07]  /*20580*/  IMAD R18, R157, R20, RZ ;  /* 0x000000149d127224 */ /* 0x000fce00078e02ff */
[----:B------:R-:W1:Y:S01]  /*20590*/  LDC R20, c[0x0][0x258] ;  /* 0x00009600ff147b82 */ /* 0x000e620000000800 */
[----:B0-----:R-:W-:-:S04]  /*205a0*/  IADD3 R15, P1, R18, R12, RZ ;  /* 0x0000000c120f7210 */ /* 0x001fc80007f3e0ff */
[----:B------:R-:W-:-:S03]  /*205b0*/  LEA.HI.X.SX32 R18, R18, R13, 0x1, P1 ;  /* 0x0000000d12127211 */ /* 0x000fc600008f0eff */
[----:B------:R-:W0:Y:S01]  /*205c0*/  LDC.64 R12, c[0x0][0x218] ;  /* 0x00008600ff0c7b82 */ /* 0x000e220000000a00 */
[----:B----4-:R-:W-:-:S04]  /*205d0*/  IMAD R14, R23, R16, RZ ;  /* 0x00000010170e7224 */ /* 0x010fc800078e02ff */
[----:B------:R-:W-:Y:S01]  /*205e0*/  IMAD R14, R16, 0x80, R14 ;  /* 0x00000080100e7824 */ /* 0x000fe200078e020e */
[----:B------:R-:W-:Y:S01]  /*205f0*/  LEA.HI.X.SX32 R22, R22, R17, 0x1, P0 ;  /* 0x0000001116167211 */ /* 0x000fe200000f0eff */
[----:B------:R-:W-:Y:S02]  /*20600*/  IMAD R17, R157, R152, RZ ;  /* 0x000000989d117224 */ /* 0x000fe400078e02ff */
[----:B------:R-:W4:Y:S01]  /*20610*/  LDC R152, c[0x0][0x258] ;  /* 0x00009600ff987b82 */ /* 0x000f220000000800 */
[----:B------:R-:W-:Y:S01]  /*20620*/  IADD3 RZ, P0, R14, R15, RZ ;  /* 0x0000000f0eff7210 */ /* 0x000fe20007f1e0ff */
[C---:B-1----:R-:W-:Y:S02]  /*20630*/  IMAD R15, R23.reuse, R21, RZ ;  /* 0x00000015170f7224 */ /* 0x042fe400078e02ff */
[----:B------:R-:W-:Y:S02]  /*20640*/  IMAD R16, R23, R20, RZ ;  /* 0x0000001417107224 */ /* 0x000fe400078e02ff */
[----:B------:R-:W-:-:S02]  /*20650*/  IMAD.IADD R17, R17, 0x1, R153 ;  /* 0x0000000111117824 */ /* 0x000fc400078e0299 */
[----:B------:R-:W-:Y:S01]  /*20660*/  IMAD R15, R21, 0x80, R15 ;  /* 0x00000080150f7824 */ /* 0x000fe200078e020f */
[----:B------:R-:W-:Y:S01]  /*20670*/  LEA.HI.X.SX32 R21, R14, R18, 0x1, P0 ;  /* 0x000000120e157211 */ /* 0x000fe200000f0eff */
[C---:B------:R-:W-:Y:S01]  /*20680*/  IMAD R16, R20.reuse, 0x80, R16 ;  /* 0x0000008014107824 */ /* 0x040fe200078e0210 */
[----:B------:R-:W1:Y:S01]  /*20690*/  LDC R153, c[0x0][0x258] ;  /* 0x00009600ff997b82 */ /* 0x000e620000000800 */
[----:B------:R-:W-:Y:S02]  /*206a0*/  IMAD.IADD R14, R15, 0x1, R17 ;  /* 0x000000010f0e7824 */ /* 0x000fe400078e0211 */
[----:B------:R-:W-:Y:S02]  /*206b0*/  IMAD R16, R20, 0x80, R16 ;  /* 0x0000008014107824 */ /* 0x000fe400078e0210 */
[----:B---3--:R-:W-:-:S03]  /*206c0*/  IMAD R20, R157, R154, RZ ;  /* 0x0000009a9d147224 */ /* 0x008fc600078e02ff */
[----:B------:R-:W3:Y:S02]  /*206d0*/  LDC R17, c[0x0][0x250] ;  /* 0x00009400ff117b82 */ /* 0x000ee40000000800 */
[----:B0-----:R-:W-:-:S06]  /*206e0*/  IADD3 R12, P1, R20, R12, RZ ;  /* 0x0000000c140c7210 */ /* 0x001fcc0007f3e0ff */
[----:B------:R-:W0:Y:S01]  /*206f0*/  LDC R154, c[0x0][0x218] ;  /* 0x00008600ff9a7b82 */ /* 0x000e220000000800 */
[----:B------:R-:W-:Y:S02]  /*20700*/  LEA.HI.X.SX32 R20, R20, R13, 0x1, P1 ;  /* 0x0000000d14147211 */ /* 0x000fe400008f0eff */
[----:B------:R-:W-:Y:S01]  /*20710*/  IADD3 RZ, P1, R16, R12, RZ ;  /* 0x0000000c10ff7210 */ /* 0x000fe20007f3e0ff */
[----:B----4-:R-:W-:Y:S01]  /*20720*/  IMAD R12, R23, R152, RZ ;  /* 0x00000098170c7224 */ /* 0x010fe200078e02ff */
[----:B------:R-:W-:-:S03]  /*20730*/  IADD3 R14, P0, R2, R14, RZ ;  /* 0x0000000e020e7210 */ /* 0x000fc60007f1e0ff */
[----:B------:R-:W-:Y:S02]  /*20740*/  IMAD R12, R152, 0x80, R12 ;  /* 0x00000080980c7824 */ /* 0x000fe400078e020c */
[----:B------:R-:W-:Y:S02]  /*20750*/  IMAD.X R15, R6, 0x1, R21, P0 ;  /* 0x00000001060f7824 */ /* 0x000fe400000e0615 */
[----:B------:R-:W-:Y:S02]  /*20760*/  IMAD R18, R152, 0x80, R12 ;  /* 0x0000008098127824 */ /* 0x000fe400078e020c */
[----:B------:R-:W4:Y:S01]  /*20770*/  LDC.64 R12, c[0x0][0x218] ;  /* 0x00008600ff0c7b82 */ /* 0x000f220000000a00 */
[----:B------:R1:W2:Y:S01]  /*20780*/  LDG.E.U8 R170, desc[UR60][R14.64] ;  /* 0x0000003c0eaa7981 */ /* 0x0002a2000c1e1100 */
[----:B---3--:R-:W-:Y:S01]  /*20790*/  IMAD R17, R157, R17, RZ ;  /* 0x000000119d117224 */ /* 0x008fe200078e02ff */
[----:B------:R-:W-:-:S05]  /*207a0*/  LEA.HI.X.SX32 R21, R16, R20, 0x1, P1 ;  /* 0x0000001410157211 */ /* 0x000fca00008f0eff */
[----:B------:R-:W3:Y:S01]  /*207b0*/  LDC R16, c[0x0][0x250] ;  /* 0x00009400ff107b82 */ /* 0x000ee20000000800 */
[----:B0-----:R-:W-:Y:S02]  /*207c0*/  IMAD.IADD R17, R17, 0x1, R154 ;  /* 0x0000000111117824 */ /* 0x001fe400078e029a */
[----:B-1----:R-:W-:Y:S02]  /*207d0*/  IMAD R14, R23, R153, RZ ;  /* 0x00000099170e7224 */ /* 0x002fe400078e02ff */
[----:B------:R-:W-:Y:S02]  /*207e0*/  IMAD.IADD R15, R18, 0x1, R17 ;  /* 0x00000001120f7824 */ /* 0x000fe400078e0211 */
[----:B------:R-:W-:Y:S01]  /*207f0*/  IMAD R14, R153, 0x80, R14 ;  /* 0x00000080990e7824 */ /* 0x000fe200078e020e */
[----:B------:R-:W0:Y:S01]  /*20800*/  LDC R154, c[0x0][0x258] ;  /* 0x00009600ff9a7b82 */ /* 0x000e220000000800 */
[----:B------:R-:W-:Y:S02]  /*20810*/  IMAD R17, R157, R155, RZ ;  /* 0x0000009b9d117224 */ /* 0x000fe400078e02ff */
[----:B------:R-:W-:-:S05]  /*20820*/  IMAD R14, R153, 0x80, R14 ;  /* 0x00000080990e7824 */ /* 0x000fca00078e020e */
[----:B------:R-:W1:Y:S01]  /*20830*/  LDC R155, c[0x0][0x218] ;  /* 0x00008600ff9b7b82 */ /* 0x000e620000000800 */
[----:B------:R-:W-:-:S07]  /*20840*/  IMAD R18, R153, 0x80, R14 ;  /* 0x0000008099127824 */ /* 0x000fce00078e020e */
[----:B------:R-:W1:Y:S01]  /*20850*/  LDC R153, c[0x0][0x250] ;  /* 0x00009400ff997b82 */ /* 0x000e620000000800 */
[----:B----4-:R-:W-:-:S07]  /*20860*/  IADD3 R20, P0, R17, R12, RZ ;  /* 0x0000000c11147210 */ /* 0x010fce0007f1e0ff */
[----:B------:R-:W4:Y:S01]  /*20870*/  LDC R152, c[0x0][0x258] ;  /* 0x00009600ff987b82 */ /* 0x000f220000000800 */
[----:B------:R-:W-:Y:S01]  /*20880*/  LEA.HI.X.SX32 R17, R17, R13, 0x1, P0 ;  /* 0x0000000d11117211 */ /* 0x000fe200000f0eff */
[----:B---3--:R-:W-:Y:S02]  /*20890*/  IMAD R13, R157, R16, RZ ;  /* 0x000000109d0d7224 */ /* 0x008fe400078e02ff */
[----:B0-----:R-:W-:Y:S02]  /*208a0*/  IMAD R12, R23, R154, RZ ;  /* 0x0000009a170c7224 */ /* 0x001fe400078e02ff */
[----:B------:R-:W3:Y:S01]  /*208b0*/  LDL R154, [R1+0x1a88] ;  /* 0x001a8800019a7983 */ /* 0x000ee20000100800 */
[----:B-1----:R-:W-:-:S03]  /*208c0*/  IMAD.IADD R13, R13, 0x1, R155 ;  /* 0x000000010d0d7824 */ /* 0x002fc600078e029b */
[----:B------:R-:W2:Y:S01]  /*208d0*/  LDL R155, [R1+0x1a8c] ;  /* 0x001a8c00019b7983 */ /* 0x000ea20000100800 */
[----:B------:R-:W-:Y:S01]  /*208e0*/  IMAD.IADD R16, R12, 0x1, R13 ;  /* 0x000000010c107824 */ /* 0x000fe200078e020d */
[----:B------:R-:W-:Y:S01]  /*208f0*/  IADD3 R12, P0, R2, R15, RZ ;  /* 0x0000000f020c7210 */ /* 0x000fe20007f1e0ff */
[----:B------:R-:W-:Y:S02]  /*20900*/  IMAD R15, R157, R153, RZ ;  /* 0x000000999d0f7224 */ /* 0x000fe400078e02ff */
[----:B------:R-:W3:Y:S01]  /*20910*/  LDL R157, [R1+0x1674] ;  /* 0x00167400019d7983 */ /* 0x000ee20000100800 */
[----:B----4-:R-:W-:-:S03]  /*20920*/  IMAD R14, R23, R152, RZ ;  /* 0x00000098170e7224 */ /* 0x010fc600078e02ff */
[----:B------:R-:W4:Y:S01]  /*20930*/  LDL R23, [R1+0x1a90] ;  /* 0x001a900001177983 */ /* 0x000f220000100800 */
[----:B------:R-:W-:-:S04]  /*20940*/  IMAD R14, R152, 0x80, R14 ;  /* 0x00000080980e7824 */ /* 0x000fc800078e020e */
[----:B------:R-:W-:-:S04]  /*20950*/  IMAD R14, R152, 0x80, R14 ;  /* 0x00000080980e7824 */ /* 0x000fc800078e020e */
[----:B------:R-:W-:Y:S02]  /*20960*/  IMAD R14, R152, 0x80, R14 ;  /* 0x00000080980e7824 */ /* 0x000fe400078e020e */
[----:B------:R-:W4:Y:S01]  /*20970*/  LDL R152, [R1+0x1a94] ;  /* 0x001a940001987983 */ /* 0x000f220000100800 */
[----:B------:R-:W-:Y:S02]  /*20980*/  IMAD.X R13, R6, 0x1, R21, P0 ;  /* 0x00000001060d7824 */ /* 0x000fe400000e0615 */
[----:B------:R-:W-:Y:S01]  /*20990*/  IADD3 RZ, P0, R14, R20, RZ ;  /* 0x000000140eff7210 */ /* 0x000fe20007f1e0ff */
[----:B------:R-:W-:Y:S01]  /*209a0*/  IMAD.IADD R15, R15, 0x1, R156 ;  /* 0x000000010f0f7824 */ /* 0x000fe200078e029c */
[----:B------:R-:W4:Y:S04]  /*209b0*/  LDL R20, [R1+0x1910] ;  /* 0x0019100001147983 */ /* 0x000f280000100800 */
[----:B------:R0:W4:Y:S04]  /*209c0*/  LDG.E.U8 R169, desc[UR60][R12.64] ;  /* 0x0000003c0ca97981 */ /* 0x000128000c1e1100 */
[----:B------:R-:W4:Y:S01]  /*209d0*/  LDL R21, [R1+0x1aa0] ;  /* 0x001aa00001157983 */ /* 0x000f220000100800 */
[----:B0-----:R-:W-:Y:S01]  /*209e0*/  IMAD.IADD R12, R18, 0x1, R15 ;  /* 0x00000001120c7824 */ /* 0x001fe200078e020f */
[----:B------:R-:W-:-:S02]  /*209f0*/  LEA.HI.X.SX32 R13, R14, R17, 0x1, P0 ;  /* 0x000000110e0d7211 */ /* 0x000fc400000f0eff */
[----:B------:R-:W4:Y:S01]  /*20a00*/  LDL R18, [R1+0x190c] ;  /* 0x00190c0001127983 */ /* 0x000f220000100800 */
[----:B------:R-:W-:-:S03]  /*20a10*/  IADD3 R14, P0, R2, R16, RZ ;  /* 0x00000010020e7210 */ /* 0x000fc60007f1e0ff */
[----:B------:R-:W4:Y:S02]  /*20a20*/  LDL R17, [R1+0x1678] ;  /* 0x0016780001117983 */ /* 0x000f240000100800 */
[----:B------:R-:W-:Y:S02]  /*20a30*/  IMAD.X R15, R6, 0x1, R22, P0 ;  /* 0x00000001060f7824 */ /* 0x000fe400000e0616 */
[----:B------:R-:W4:Y:S04]  /*20a40*/  LDL R22, [R1+0x16b4] ;  /* 0x0016b40001167983 */ /* 0x000f280000100800 */
[----:B------:R-:W4:Y:S04]  /*20a50*/  LDL R16, [R1+0x1a9c] ;  /* 0x001a9c0001107983 */ /* 0x000f280000100800 */
[----:B------:R-:W4:Y:S04]  /*20a60*/  LDG.E.U8 R168, desc[UR60][R14.64] ;  /* 0x0000003c0ea87981 */ /* 0x000f28000c1e1100 */
[----:B------:R-:W4:Y:S04]  /*20a70*/  LDL R15, [R1+0x1a98] ;  /* 0x001a9800010f7983 */ /* 0x000f280000100800 */
[----:B------:R-:W4:Y:S01]  /*20a80*/  LDL R14, [R1+0x1aa4] ;  /* 0x001aa400010e7983 */ /* 0x000f220000100800 */
[----:B------:R-:W-:-:S05]  /*20a90*/  IADD3 R12, P1, R2, R12, RZ ;  /* 0x0000000c020c7210 */ /* 0x000fca0007f3e0ff */
[----:B------:R-:W-:-:S05]  /*20aa0*/  IMAD.X R13, R6, 0x1, R13, P1 ;  /* 0x00000001060d7824 */ /* 0x000fca00008e060d */
[----:B------:R0:W4:Y:S02]  /*20ab0*/  LDG.E.U8 R167, desc[UR60][R12.64] ;  /* 0x0000003c0ca77981 */ /* 0x000124000c1e1100 */
[----:B0-----:R-:W-:-:S05]  /*20ac0*/  IADD3 R12, P0, R2, R164, RZ ;  /* 0x000000a4020c7210 */ /* 0x001fca0007f1e0ff */
        /* <DEDUP_REMOVED lines=9> */
[----:B---3--:R-:W-:-:S05]  /*20b60*/  IMAD.X R13, R6, 0x1, R157, P0 ;  /* 0x00000001060d7824 */ /* 0x008fca00000e069d */
[----:B------:R2:W3:Y:S02]  /*20b70*/  LDG.E.U8 R163, desc[UR60][R12.64] ;  /* 0x0000003c0ca37981 */ /* 0x0004e4000c1e1100 */
[----:B--2---:R-:W-:-:S05]  /*20b80*/  IADD3 R12, P0, R2, R155, RZ ;  /* 0x0000009b020c7210 */ /* 0x004fca0007f1e0ff */
[----:B------:R-:W-:-:S05]  /*20b90*/  IMAD.X R13, R6, 0x1, R154, P0 ;  /* 0x00000001060d7824 */ /* 0x000fca00000e069a */
[----:B------:R4:W2:Y:S02]  /*20ba0*/  LDG.E.U8 R162, desc[UR60][R12.64] ;  /* 0x0000003c0ca27981 */ /* 0x0008a4000c1e1100 */
[----:B----4-:R-:W-:-:S05]  /*20bb0*/  IADD3 R12, P0, R2, R152, RZ ;  /* 0x00000098020c7210 */ /* 0x010fca0007f1e0ff */
[----:B------:R-:W-:-:S05]  /*20bc0*/  IMAD.X R13, R6, 0x1, R23, P0 ;  /* 0x00000001060d7824 */ /* 0x000fca00000e0617 */
[----:B------:R0:W4:Y:S02]  /*20bd0*/  LDG.E.U8 R161, desc[UR60][R12.64] ;  /* 0x0000003c0ca17981 */ /* 0x000124000c1e1100 */
[----:B0-----:R-:W-:Y:S02]  /*20be0*/  IADD3 R12, P0, R2, R20, RZ ;  /* 0x00000014020c7210 */ /* 0x001fe40007f1e0ff */
[----:B------:R-:W3:Y:S03]  /*20bf0*/  LDL R20, [R1+0x1914] ;  /* 0x0019140001147983 */ /* 0x000ee60000100800 */
[----:B------:R-:W-:Y:S02]  /*20c00*/  IMAD.X R13, R6, 0x1, R18, P0 ;  /* 0x00000001060d7824 */ /* 0x000fe400000e0612 */
[----:B------:R-:W2:Y:S04]  /*20c10*/  LDL R18, [R1+0x173c] ;  /* 0x00173c0001127983 */ /* 0x000ea80000100800 */
[----:B------:R0:W4:Y:S02]  /*20c20*/  LDG.E.U8 R160, desc[UR60][R12.64] ;  /* 0x0000003c0ca07981 */ /* 0x000124000c1e1100 */
[----:B0-----:R-:W-:-:S02]  /*20c30*/  IADD3 R12, P0, R2, R22, RZ ;  /* 0x00000016020c7210 */ /* 0x001fc40007f1e0ff */
[----:B------:R-:W4:Y:S03]  /*20c40*/  LDL R22, [R1+0x1938] ;  /* 0x0019380001167983 */ /* 0x000f260000100800 */
[----:B------:R-:W-:Y:S02]  /*20c50*/  IMAD.X R13, R6, 0x1, R17, P0 ;  /* 0x00000001060d7824 */ /* 0x000fe400000e0611 */
[----:B------:R-:W4:Y:S04]  /*20c60*/  LDL R17, [R1+0x16b0] ;  /* 0x0016b00001117983 */ /* 0x000f280000100800 */
        /* <DEDUP_REMOVED lines=11> */
[----:B---3--:R-:W-:-:S02]  /*20d20*/  IADD3 R12, P0, R2, R20, RZ ;  /* 0x00000014020c7210 */ /* 0x008fc40007f1e0ff */
[----:B------:R-:W3:Y:S03]  /*20d30*/  LDL R20, [R1+0x191c] ;  /* 0x00191c0001147983 */ /* 0x000ee60000100800 */
[----:B--2---:R-:W-:Y:S02]  /*20d40*/  IMAD.X R13, R6, 0x1, R18, P0 ;  /* 0x00000001060d7824 */ /* 0x004fe400000e0612 */
[----:B------:R-:W2:Y:S04]  /*20d50*/  LDL R18, [R1+0x1744] ;  /* 0x0017440001127983 */ /* 0x000ea80000100800 */
[----:B------:R4:W2:Y:S02]  /*20d60*/  LDG.E.U8 R156, desc[UR60][R12.64] ;  /* 0x0000003c0c9c7981 */ /* 0x0008a4000c1e1100 */
[----:B----4-:R-:W-:-:S02]  /*20d70*/  IADD3 R12, P0, R2, R17, RZ ;  /* 0x00000011020c7210 */ /* 0x010fc40007f1e0ff */
        /* <DEDUP_REMOVED lines=9> */
[----:B0-----:R-:W-:-:S05]  /*20e10*/  IADD3 R12, P0, R2, R22, RZ ;  /* 0x00000016020c7210 */ /* 0x001fca0007f1e0ff */
[----:B------:R-:W-:Y:S02]  /*20e20*/  IMAD.X R13, R6, 0x1, R21, P0 ;  /* 0x00000001060d7824 */ /* 0x000fe400000e0615 */
[----:B------:R-:W4:Y:S04]  /*20e30*/  LDL R21, [R1+0x1928] ;  /* 0x0019280001157983 */ /* 0x000f280000100800 */
[----:B------:R3:W4:Y:S02]  /*20e40*/  LDG.E.U8 R153, desc[UR60][R12.64] ;  /* 0x0000003c0c997981 */ /* 0x000724000c1e1100 */
[----:B---3--:R-:W-:Y:S02]  /*20e50*/  IADD3 R12, P0, R2, R20, RZ ;  /* 0x00000014020c7210 */ /* 0x008fe40007f1e0ff */
[----:B------:R-:W3:Y:S03]  /*20e60*/  LDL R20, [R1+0x1740] ;  /* 0x0017400001147983 */ /* 0x000ee60000100800 */
[----:B--2---:R-:W-:-:S02]  /*20e70*/  IMAD.X R13, R6, 0x1, R18, P0 ;  /* 0x00000001060d7824 */ /* 0x004fc400000e0612 */
[----:B------:R-:W2:Y:S04]  /*20e80*/  LDL R18, [R1+0x1684] ;  /* 0x0016840001127983 */ /* 0x000ea80000100800 */
[----:B------:R4:W2:Y:S02]  /*20e90*/  LDG.E.U8 R152, desc[UR60][R12.64] ;  /* 0x0000003c0c987981 */ /* 0x0008a4000c1e1100 */
[----:B----4-:R-:W-:Y:S02]  /*20ea0*/  IADD3 R12, P0, R2, R17, RZ ;  /* 0x00000011020c7210 */ /* 0x010fe40007f1e0ff */
[----:B------:R-:W4:Y:S03]  /*20eb0*/  LDL R17, [R1+0x192c] ;  /* 0x00192c0001117983 */ /* 0x000f260000100800 */
[----:B------:R-:W-:-:S02]  /*20ec0*/  IMAD.X R13, R6, 0x1, R16, P0 ;  /* 0x00000001060d7824 */ /* 0x000fc400000e0610 */
[----:B------:R-:W4:Y:S04]  /*20ed0*/  LDL R16, [R1+0x1930] ;  /* 0x0019300001107983 */ /* 0x000f280000100800 */
[----:B------:R0:W4:Y:S02]  /*20ee0*/  LDG.E.U8 R23, desc[UR60][R12.64] ;  /* 0x0000003c0c177981 */ /* 0x000124000c1e1100 */
[----:B0-----:R-:W-:Y:S02]  /*20ef0*/  IADD3 R12, P0, R2, R15, RZ ;  /* 0x0000000f020c7210 */ /* 0x001fe40007f1e0ff */
[----:B------:R-:W4:Y:S03]  /*20f00*/  LDL R15, [R1+0x1924] ;  /* 0x00192400010f7983 */ /* 0x000f260000100800 */
[----:B------:R-:W-:-:S02]  /*20f10*/  IMAD.X R13, R6, 0x1, R14, P0 ;  /* 0x00000001060d7824 */ /* 0x000fc400000e060e */
[----:B------:R-:W4:Y:S04]  /*20f20*/  LDL R14, [R1+0x1748] ;  /* 0x00174800010e7983 */ /* 0x000f280000100800 */
[----:B------:R0:W4:Y:S04]  /*20f30*/  LDG.E.U8 R22, desc[UR60][R12.64] ;  /* 0x0000003c0c167981 */ /* 0x000128000c1e1100 */
[----:B------:R-:W0:Y:S02]  /*20f40*/  LDL R13, [R1+0x1940] ;  /* 0x00194000010d7983 */ /* 0x000e240000100800 */
[----:B0-----:R-:W-:-:S05]  /*20f50*/  IADD3 R12, P0, R2, R13, RZ ;  /* 0x0000000d020c7210 */ /* 0x001fca0007f1e0ff */
[----:B------:R-:W-:-:S05]  /*20f60*/  IMAD.X R13, R6, 0x1, R21, P0 ;  /* 0x00000001060d7824 */ /* 0x000fca00000e0615 */
[----:B------:R0:W4:Y:S04]  /*20f70*/  LDG.E.U8 R21, desc[UR60][R12.64] ;  /* 0x0000003c0c157981 */ /* 0x000128000c1e1100 */
[----:B------:R-:W0:Y:S02]  /*20f80*/  LDL R13, [R1+0x1920] ;  /* 0x00192000010d7983 */ /* 0x000e240000100800 */
[----:B0-----:R-:W-:-:S05]  /*20f90*/  IADD3 R12, P0, R2, R13, RZ ;  /* 0x0000000d020c7210 */ /* 0x001fca0007f1e0ff */
[----:B---3--:R-:W-:-:S05]  /*20fa0*/  IMAD.X R13, R6, 0x1, R20, P0 ;  /* 0x00000001060d7824 */ /* 0x008fca00000e0614 */
[----:B------:R0:W3:Y:S04]  /*20fb0*/  LDG.E.U8 R20, desc[UR60][R12.64] ;  /* 0x0000003c0c147981 */ /* 0x0000e8000c1e1100 */
[----:B------:R-:W0:Y:S02]  /*20fc0*/  LDL R13, [R1+0x16a0] ;  /* 0x0016a000010d7983 */ /* 0x000e240000100800 */
[----:B0-----:R-:W-:-:S05]  /*20fd0*/  IADD3 R12, P0, R2, R13, RZ ;  /* 0x0000000d020c7210 */ /* 0x001fca0007f1e0ff */
[----:B--2---:R-:W-:-:S05]  /*20fe0*/  IMAD.X R13, R6, 0x1, R18, P0 ;  /* 0x00000001060d7824 */ /* 0x004fca00000e0612 */
[----:B------:R0:W2:Y:S04]  /*20ff0*/  LDG.E.U8 R18, desc[UR60][R12.64] ;  /* 0x0000003c0c127981 */ /* 0x0000a8000c1e1100 */
[----:B------:R-:W0:Y:S02]  /*21000*/  LDL R13, [R1+0x1944] ;  /* 0x00194400010d7983 */ /* 0x000e240000100800 */
[----:B0-----:R-:W-:-:S05]  /*21010*/  IADD3 R12, P0, R2, R13, RZ ;  /* 0x0000000d020c7210 */ /* 0x001fca0007f1e0ff */
[----:B----4-:R-:W-:-:S05]  /*21020*/  IMAD.X R13, R6, 0x1, R17, P0 ;  /* 0x00000001060d7824 */ /* 0x010fca00000e0611 */
[----:B------:R0:W4:Y:S02]  /*21030*/  LDG.E.U8 R17, desc[UR60][R12.64] ;  /* 0x0000003c0c117981 */ /* 0x000124000c1e1100 */
[----:B0-----:R-:W-:-:S05]  /*21040*/  IADD3 R12, P0, R2, R16, RZ ;  /* 0x00000010020c7210 */ /* 0x001fca0007f1e0ff */
[----:B------:R-:W-:Y:S02]  /*21050*/  IMAD.X R13, R6, 0x1, R15, P0 ;  /* 0x00000001060d7824 */ /* 0x000fe400000e060f */
[----:B------:R-:W3:Y:S04]  /*21060*/  LDL R15, [R1+0x16a4] ;  /* 0x0016a400010f7983 */ /* 0x000ee80000100800 */
[----:B------:R0:W4:Y:S04]  /*21070*/  LDG.E.U8 R16, desc[UR60][R12.64] ;  /* 0x0000003c0c107981 */ /* 0x000128000c1e1100 */
[----:B------:R-:W0:Y:S01]  /*21080*/  LDL R13, [R1+0x16a8] ;  /* 0x0016a800010d7983 */ /* 0x000e220000100800 */
[----:B------:R-:W-:-:S02]  /*21090*/  IADD3 R14, P0, R2, R14, RZ ;  /* 0x0000000e020e7210 */ /* 0x000fc40007f1e0ff */
[----:B0-----:R-:W-:Y:S02]  /*210a0*/  IADD3 R12, P1, R2, R13, RZ ;  /* 0x0000000d020c7210 */ /* 0x001fe40007f3e0ff */
[----:B------:R-:W2:Y:S01]  /*210b0*/  LDL R13, [R1+0x1688] ;  /* 0x00168800010d7983 */ /* 0x000ea20000100800 */
[----:B---3--:R-:W-:-:S05]  /*210c0*/  IMAD.X R15, R6, 0x1, R15, P0 ;  /* 0x00000001060f7824 */ /* 0x008fca00000e060f */
[----:B------:R-:W3:Y:S04]  /*210d0*/  LDG.E.U8 R14, desc[UR60][R14.64] ;  /* 0x0000003c0e0e7981 */ /* 0x000ee8000c1e1100 */
[----:B------:R-:W-:Y:S01]  /*210e0*/  STL [R1+0x1ccc], R2 ;  /* 0x001ccc0201007387 */ /* 0x000fe20000100800 */
[----:B--2---:R-:W-:-:S05]  /*210f0*/  IMAD.X R13, R6, 0x1, R13, P1 ;  /* 0x00000001060d7824 */ /* 0x004fca00008e060d */
[----:B------:R-:W2:Y:S01]  /*21100*/  LDG.E.U8 R12, desc[UR60][R12.64] ;  /* 0x0000003c0c0c7981 */ /* 0x000ea2000c1e1100 */
[----:B------:R-:W-:Y:S06]  /*21110*/  BAR.SYNC.DEFER_BLOCKING 0x0 ;  /* 0x0000000000007b1d */ /* 0x000fec0000010000 */
[----:B------:R0:W-:Y:S04]  /*21120*/  STS.U8 [R217+0x10400], R124 ;  /* 0x0104007cd9007388 */ /* 0x0001e80000000000 */
[----:B------:R1:W-:Y:S04]  /*21130*/  STS.U8 [R217+0x12400], R141 ;  /* 0x0124008dd9007388 */ /* 0x0003e80000000000 */
[----:B------:R4:W-:Y:S04]  /*21140*/  STS.U8 [R217+0x14400], R142 ;  /* 0x0144008ed9007388 */ /* 0x0009e80000000000 */
[----:B0-----:R-:W3:Y:S04]  /*21150*/  LDL.LU R124, [R1+0x2264] ;  /* 0x00226400017c7983 */ /* 0x001ee80000300800 */
[----:B-1----:R-:W2:Y:S04]  /*21160*/  LDL.LU R141, [R1+0x2260] ;  /* 0x00226000018d7983 */ /* 0x002ea80000300800 */
[----:B----4-:R-:W4:Y:S04]  /*21170*/  LDL.LU R142, [R1+0x225c] ;  /* 0x00225c00018e7983 */ /* 0x010f280000300800 */
[----:B------:R0:W-:Y:S04]  /*21180*/  STS.U8 [R217+0x16400], R143 ;  /* 0x0164008fd9007388 */ /* 0x0001e80000000000 */
[----:B------:R1:W-:Y:S04]  /*21190*/  STS.U8 [R217+0x10800], R144 ;  /* 0x01080090d9007388 */ /* 0x0003e80000000000 */
[----:B------:R1:W-:Y:S04]  /*211a0*/  STS.U8 [R217+0x12800], R225 ;  /* 0x012800e1d9007388 */ /* 0x0003e80000000000 */
[----:B0-----:R-:W3:Y:S04]  /*211b0*/  LDL.LU R143, [R1+0x2258] ;  /* 0x00225800018f7983 */ /* 0x001ee80000300800 */
[----:B-1----:R-:W2:Y:S04]  /*211c0*/  LDL.LU R144, [R1+0x2254] ;  /* 0x0022540001907983 */ /* 0x002ea80000300800 */
[----:B------:R-:W4:Y:S04]  /*211d0*/  LDL.LU R225, [R1+0x2250] ;  /* 0x0022500001e17983 */ /* 0x000f280000300800 */
        /* <DEDUP_REMOVED lines=10> */
[----:B-1----:R-:W3:Y:S04]  /*21280*/  LDL.LU R25, [R1+0x223c] ;  /* 0x00223c0001197983 */ /* 0x002ee80000300800 */
[----:B------:R-:W3:Y:S04]  /*21290*/  LDL.LU R26, [R1+0x2238] ;  /* 0x00223800011a7983 */ /* 0x000ee80000300800 */
[----:B------:R0:W-:Y:S04]  /*212a0*/  STS.U8 [R217+0x11000], R27 ;  /* 0x0110001bd9007388 */ /* 0x0001e80000000000 */
[----:B------:R1:W-:Y:S04]  /*212b0*/  STS.U8 [R217+0x13000], R19 ;  /* 0x01300013d9007388 */ /* 0x0003e80000000000 */
[----:B------:R1:W-:Y:S04]  /*212c0*/  STS.U8 [R217+0x15000], R28 ;  /* 0x0150001cd9007388 */ /* 0x0003e80000000000 */
[----:B0-----:R-:W3:Y:S04]  /*212d0*/  LDL.LU R27, [R1+0x2234] ;  /* 0x00223400011b7983 */ /* 0x001ee80000300800 */
[----:B-1----:R-:W3:Y:S04]  /*212e0*/  LDL.LU R19, [R1+0x2230] ;  /* 0x0022300001137983 */ /* 0x002ee80000300800 */
[----:B------:R-:W3:Y:S04]  /*212f0*/  LDL.LU R28, [R1+0x222c] ;  /* 0x00222c00011c7983 */ /* 0x000ee80000300800 */
[----:B------:R0:W-:Y:S04]  /*21300*/  STS.U8 [R217+0x17000], R5 ;  /* 0x01700005d9007388 */ /* 0x0001e80000000000 */
[----:B0-----:R-:W4:Y:S04]  /*21310*/  LDL.LU R5, [R1+0x2228] ;  /* 0x0022280001057983 */ /* 0x001f280000300800 */
[----:B------:R-:W-:Y:S04]  /*21320*/  STS.U8 [R217+0x10000], R168 ;  /* 0x010000a8d9007388 */ /* 0x000fe80000000000 */
        /* <DEDUP_REMOVED lines=15> */
[----:B----4-:R0:W-:Y:S04]  /*21420*/  STS.U8 [R5+0x10080], R29 ;  /* 0x0100801d05007388 */ /* 0x0101e80000000000 */
[----:B--2---:R1:W-:Y:S04]  /*21430*/  STS.U8 [R5+0x12080], R30 ;  /* 0x0120801e05007388 */ /* 0x0043e80000000000 */
[----:B---3--:R2:W-:Y:S04]  /*21440*/  STS.U8 [R5+0x14080], R216 ;  /* 0x014080d805007388 */ /* 0x0085e80000000000 */
[----:B0-----:R-:W3:Y:S04]  /*21450*/  LDL.LU R29, [R1+0x2224] ;  /* 0x00222400011d7983 */ /* 0x001ee80000300800 */
[----:B-1----:R-:W4:Y:S04]  /*21460*/  LDL.LU R30, [R1+0x2220] ;  /* 0x00222000011e7983 */ /* 0x002f280000300800 */
[----:B--2---:R-:W2:Y:S04]  /*21470*/  LDL.LU R216, [R1+0x221c] ;  /* 0x00221c0001d87983 */ /* 0x004ea80000300800 */
[----:B------:R0:W-:Y:S04]  /*21480*/  STS.U8 [R5+0x16080], R225 ;  /* 0x016080e105007388 */ /* 0x0001e80000000000 */
[----:B------:R1:W-:Y:S04]  /*21490*/  STS.U8 [R5+0x10480], R224 ;  /* 0x010480e005007388 */ /* 0x0003e80000000000 */
[----:B------:R1:W-:Y:S04]  /*214a0*/  STS.U8 [R5+0x12480], R151 ;  /* 0x0124809705007388 */ /* 0x0003e80000000000 */
[----:B0-----:R-:W3:Y:S04]  /*214b0*/  LDL.LU R225, [R1+0x2218] ;  /* 0x0022180001e17983 */ /* 0x001ee80000300800 */
[----:B-1----:R-:W4:Y:S04]  /*214c0*/  LDL.LU R224, [R1+0x2214] ;  /* 0x0022140001e07983 */ /* 0x002f280000300800 */
[----:B------:R-:W4:Y:S04]  /*214d0*/  LDL.LU R151, [R1+0x2210] ;  /* 0x0022100001977983 */ /* 0x000f280000300800 */
[----:B------:R0:W-:Y:S04]  /*214e0*/  STS.U8 [R5+0x14480], R4 ;  /* 0x0144800405007388 */ /* 0x0001e80000000000 */
[----:B------:R1:W-:Y:S04]  /*214f0*/  STS.U8 [R5+0x16480], R3 ;  /* 0x0164800305007388 */ /* 0x0003e80000000000 */
[----:B------:R1:W-:Y:S04]  /*21500*/  STS.U8 [R5+0x10880], R10 ;  /* 0x0108800a05007388 */ /* 0x0003e80000000000 */
[----:B0-----:R-:W2:Y:S04]  /*21510*/  LDL.LU R4, [R1+0x220c] ;  /* 0x00220c0001047983 */ /* 0x001ea80000300800 */
[----:B-1----:R-:W3:Y:S04]  /*21520*/  LDL.LU R3, [R1+0x2208] ;  /* 0x0022080001037983 */ /* 0x002ee80000300800 */
[----:B------:R-:W4:Y:S04]  /*21530*/  LDL.LU R10, [R1+0x2204] ;  /* 0x00220400010a7983 */ /* 0x000f280000300800 */
[----:B------:R0:W-:Y:S04]  /*21540*/  STS.U8 [R5+0x12880], R9 ;  /* 0x0128800905007388 */ /* 0x0001e80000000000 */
[----:B------:R1:W-:Y:S04]  /*21550*/  STS.U8 [R5+0x14880], R8 ;  /* 0x0148800805007388 */ /* 0x0003e80000000000 */
[----:B0-----:R-:W4:Y:S04]  /*21560*/  LDL.LU R9, [R1+0x2200] ;  /* 0x0022000001097983 */ /* 0x001f280000300800 */
[----:B-1----:R-:W4:Y:S04]  /*21570*/  LDL.LU R8, [R1+0x21fc] ;  /* 0x0021fc0001087983 */ /* 0x002f280000300800 */
[----:B------:R0:W-:Y:S04]  /*21580*/  STS.U8 [R5+0x16880], R7 ;  /* 0x0168800705007388 */ /* 0x0001e80000000000 */
[----:B0-----:R-:W4:Y:S04]  /*21590*/  LDL.LU R7, [R1+0x21f8] ;  /* 0x0021f80001077983 */ /* 0x001f280000300800 */
[----:B------:R0:W-:Y:S04]  /*215a0*/  STS.U8 [R5+0x10c80], R0 ;  /* 0x010c800005007388 */ /* 0x0001e80000000000 */
[----:B------:R1:W-:Y:S04]  /*215b0*/  STS.U8 [R5+0x12c80], R11 ;  /* 0x012c800b05007388 */ /* 0x0003e80000000000 */
        /* <DEDUP_REMOVED lines=18> */
[----:B0-----:R-:W4:Y:S04]  /*216e0*/  LDL.LU R0, [R1+0x21f4] ;  /* 0x0021f40001007983 */ /* 0x001f280000300800 */
[----:B-1----:R-:W4:Y:S04]  /*216f0*/  LDL.LU R11, [R1+0x21f0] ;  /* 0x0021f000010b7983 */ /* 0x002f280000300800 */
[----:B------:R-:W-:Y:S01]  /*21700*/  STL [R1+0x2168], R5 ;  /* 0x0021680501007387 */ /* 0x000fe20000100800 */
[----:B------:R-:W-:Y:S01]  /*21710*/  MOV R2, 0x400 ;  /* 0x0000040000027802 */ /* 0x000fe20000000f00 */
[----:B------:R-:W-:-:S02]  /*21720*/  UMOV UR49, 0x40000040 ;  /* 0x4000004000317882 */ /* 0x000fc40000000000 */
[----:B--2---:R-:W-:Y:S04]  /*21730*/  STS.U8 [R4+0x10100], R144 ;  /* 0x0101009004007388 */ /* 0x004fe80000000000 */
        /* <DEDUP_REMOVED lines=31> */
[----:B---3--:R-:W-:Y:S04]  /*21930*/  STS.U8 [R3+0x10180], R124 ;  /* 0x0101807c03007388 */ /* 0x008fe80000000000 */
        /* <DEDUP_REMOVED lines=31> */
[----:B----4-:R-:W-:Y:S04]  /*21b30*/  STS.U8 [R10+0x10200], R104 ;  /* 0x010200680a007388 */ /* 0x010fe80000000000 */
        /* <DEDUP_REMOVED lines=31> */
[----:B------:R-:W-:Y:S04]  /*21d30*/  STL [R1+0x20bc], R4 ;  /* 0x0020bc0401007387 */ /* 0x000fe80000100800 */
        /* <DEDUP_REMOVED lines=32> */
[----:B------:R0:W-:Y:S04]  /*21f40*/  STL [R1+0x20b4], R3 ;  /* 0x0020b40301007387 */ /* 0x0001e80000100800 */
[----:B------:R-:W-:Y:S04]  /*21f50*/  STS.U8 [R8+0x10300], R64 ;  /* 0x0103004008007388 */ /* 0x000fe80000000000 */
[----:B------:R-:W-:Y:S04]  /*21f60*/  STS.U8 [R8+0x12300], R63 ;  /* 0x0123003f08007388 */ /* 0x000fe80000000000 */
[----:B------:R-:W-:Y:S04]  /*21f70*/  STS.U8 [R8+0x14300], R62 ;  /* 0x0143003e08007388 */ /* 0x000fe80000000000 */
[----:B------:R-:W-:Y:S04]  /*21f80*/  STS.U8 [R8+0x16300], R61 ;  /* 0x0163003d08007388 */ /* 0x000fe80000000000 */
[----:B------:R-:W-:Y:S04]  /*21f90*/  STS.U8 [R8+0x10700], R60 ;  /* 0x0107003c08007388 */ /* 0x000fe80000000000 */
[----:B------:R-:W-:Y:S04]  /*21fa0*/  STS.U8 [R8+0x12700], R59 ;  /* 0x0127003b08007388 */ /* 0x000fe80000000000 */
[----:B------:R-:W-:Y:S04]  /*21fb0*/  STS.U8 [R8+0x14700], R58 ;  /* 0x0147003a08007388 */ /* 0x000fe80000000000 */
[----:B------:R-:W-:Y:S01]  /*21fc0*/  STS.U8 [R8+0x16700], R57 ;  /* 0x0167003908007388 */ /* 0x000fe20000000000 */
[----:B0-----:R-:W0:Y:S03]  /*21fd0*/  S2R R3, SR_CgaCtaId ;  /* 0x0000000000037919 */ /* 0x001e260000008800 */
        /* <DEDUP_REMOVED lines=56> */
[----:B------:R2:W-:Y:S06]  /*22360*/  MEMBAR.ALL.CTA ;  /* 0x0000000000007992 */ /* 0x0005ec0000008000 */
[----:B--2---:R-:W2:Y:S01]  /*22370*/  FENCE.VIEW.ASYNC.S ;  /* 0x00000000000073c6 */ /* 0x004ea20000000000 */
[----:B0-----:R-:W-:-:S04]  /*22380*/  LEA R2, R3, R2, 0x18 ;  /* 0x0000000203027211 */ /* 0x001fc800078ec0ff */
[----:B------:R-:W-:-:S04]  /*22390*/  SHF.R.U32.HI R2, RZ, 0x4, R2 ;  /* 0x00000004ff027819 */ /* 0x000fc80000011602 */
[----:B------:R-:W-:Y:S01]  /*223a0*/  SGXT.U32 R2, R2, 0xe ;  /* 0x0000000e0202781a */ /* 0x000fe20000000000 */
[----:B--2---:R-:W-:Y:S03]  /*223b0*/  BAR.SYNC.DEFER_BLOCKING 0x0 ;  /* 0x0000000000007b1d */ /* 0x004fe60000010000 */
[----:B------:R-:W-:-:S03]  /*223c0*/  R2UR UR48, R2 ;  /* 0x00000000023072ca */ /* 0x000fc600000e0000 */
[----:B-1----:R-:W-:-:S10]  /*223d0*/  WARPGROUP.ARRIVE ;  /* 0x00000000000079c5 */ /* 0x002fd40000000000 */
[----:B------:R-:W-:Y:S03]  /*223e0*/  QGMMA.64x64x32.F32.E4M3.E4M3 R184, gdesc[UR48], RZ, !UPT, gsb0 ;  /* 0x00e0000030b879f3 */ /* 0x000fe6000c0008ff */
[----:B------:R-:W-:Y:S02]  /*223f0*/  WARPGROUP.DEPBAR.LE gsb0, 0x0 ;  /* 0x00008000000079c5 */ /* 0x000fe40000010000 */
[----:B------:R-:W-:-:S06]  /*22400*/  WARPGROUP.ARRIVE ;  /* 0x00000000000079c5 */ /* 0x000fcc0000000000 */
[----:B------:R-:W-:Y:S01]  /*22410*/  QGMMA.64x64x32.F32.E4M3.E4M3 R184, gdesc[UR4], R184, gsb0 ;  /* 0x00e0000004b879f3 */ /* 0x000fe200080008b8 */
[----:B------:R-:W-:Y:S02]  /*22420*/  UIADD3.64 UR58, UR6, 0x2, URZ ;  /* 0x00000002063a7897 */ /* 0x000fe4000fffe03f */
        /* <DEDUP_REMOVED lines=14> */
[----:B------:R-:W-:Y:S03]  /*22510*/  QGMMA.64x64x32.F32.E4M3.E4M3 R184, gdesc[UR44], R184, gsb0 ;  /* 0x00e000002cb879f3 */ /* 0x000fe600080008b8 */
        /* <DEDUP_REMOVED lines=17> */
[----:B------:R-:W-:Y:S01]  /*22630*/  QGMMA.64x64x32.F32.E4M3.E4M3 R184, gdesc[UR28], R184, gsb0 ;  /* 0x00e000001cb879f3 */ /* 0x000fe200080008b8 */
[----:B------:R-:W-:Y:S04]  /*22640*/  STL [R1+0x1ed0], R10 ;  /* 0x001ed00a01007387 */ /* 0x000fe80000100800 */
[----:B------:R-:W-:Y:S04]  /*22650*/  STL [R1+0x1ed4], R9 ;  /* 0x001ed40901007387 */ /* 0x000fe80000100800 */
[----:B------:R-:W-:Y:S04]  /*22660*/  STL [R1+0x1ed8], R8 ;  /* 0x001ed80801007387 */ /* 0x000fe80000100800 */
[----:B------:R0:W-:Y:S04]  /*22670*/  STL [R1+0x1edc], R7 ;  /* 0x001edc0701007387 */ /* 0x0001e80000100800 */
[----:B------:R-:W2:Y:S01]  /*22680*/  LDL.64 R4, [R1+0xa98] ;  /* 0x000a980001047983 */ /* 0x000ea20000100a00 */
[----:B------:R-:W-:-:S03]  /*22690*/  UMOV UR48, UR42 ;  /* 0x0000002a00307c82 */ /* 0x000fc60008000000 */
[----:B0-----:R-:W3:Y:S01]  /*226a0*/  LDL.64 R6, [R1+0xaa0] ;  /* 0x000aa00001067983 */ /* 0x001ee20000100a00 */
[----:B------:R-:W-:Y:S02]  /*226b0*/  WARPGROUP.DEPBAR.LE gsb0, 0x0 ;  /* 0x00008000000079c5 */ /* 0x000fe40000010000 */
[----:B------:R-:W-:Y:S01]  /*226c0*/  WARPGROUP.ARRIVE ;  /* 0x00000000000079c5 */ /* 0x000fe20000000000 */
[----:B------:R-:W-:Y:S01]  /*226d0*/  UMOV UR49, UR43 ;  /* 0x0000002b00317c82 */ /* 0x000fe20008000000 */
[----:B------:R-:W-:Y:S01]  /*226e0*/  R2UR UR41, R225 ;  /* 0x00000000e12972ca */ /* 0x000fe200000e0000 */
[----:B------:R-:W4:Y:S03]  /*226f0*/  LDL.64 R12, [R1+0xa88] ;  /* 0x000a8800010c7983 */ /* 0x000f260000100a00 */
[----:B------:R-:W-:Y:S01]  /*22700*/  QGMMA.64x64x32.F32.E4M3.E4M3 R184, gdesc[UR32], R184, gsb0 ;  /* 0x00e0000020b879f3 */ /* 0x000fe200080008b8 */
[----:B------:R-:W-:Y:S01]  /*22710*/  R2UR UR40, R216 ;  /* 0x00000000d82872ca */ /* 0x000fe200000e0000 */
[----:B------:R-:W4:Y:S01]  /*22720*/  LDL.64 R8, [R1+0xa80] ;  /* 0x000a800001087983 */ /* 0x000f220000100a00 */
[----:B------:R-:W-:-:S02]  /*22730*/  WARPGROUP.DEPBAR.LE gsb0, 0x0 ;  /* 0x00008000000079c5 */ /* 0x000fc40000010000 */
[----:B------:R-:W-:-:S06]  /*22740*/  WARPGROUP.ARRIVE ;  /* 0x00000000000079c5 */ /* 0x000fcc0000000000 */
[----:B------:R-:W-:Y:S01]  /*22750*/  QGMMA.64x64x32.F32.E4M3.E4M3 R184, gdesc[UR36], R184, gsb0 ;  /* 0x00e0000024b879f3 */ /* 0x000fe200080008b8 */
[----:B------:R-:W-:Y:S02]  /*22760*/  R2UR UR43, R151 ;  /* 0x00000000972b72ca */ /* 0x000fe400000e0000 */
[----:B------:R-:W-:Y:S02]  /*22770*/  R2UR UR42, R224 ;  /* 0x00000000e02a72ca */ /* 0x000fe400000e0000 */
[----:B------:R-:W-:Y:S02]  /*22780*/  MOV R40, UR5 ;  /* 0x0000000500287c02 */ /* 0x000fe40008000f00 */
[----:B------:R-:W-:-:S03]  /*22790*/  MOV R39, UR4 ;  /* 0x0000000400277c02 */ /* 0x000fc60008000f00 */
[----:B------:R0:W-:Y:S04]  /*227a0*/  STL [R1+0x20b8], R40 ;  /* 0x0020b82801007387 */ /* 0x0001e80000100800 */
[----:B------:R1:W-:Y:S04]  /*227b0*/  STL [R1+0x20c0], R39 ;  /* 0x0020c02701007387 */ /* 0x0003e80000100800 */
[----:B------:R-:W4:Y:S01]  /*227c0*/  LDL.64 R2, [R1+0xa90] ;  /* 0x000a900001027983 */ /* 0x000f220000100a00 */
[----:B------:R-:W-:Y:S02]  /*227d0*/  WARPGROUP.DEPBAR.LE gsb0, 0x0 ;  /* 0x00008000000079c5 */ /* 0x000fe40000010000 */
[----:B------:R-:W-:Y:S01]  /*227e0*/  WARPGROUP.ARRIVE ;  /* 0x00000000000079c5 */ /* 0x000fe20000000000 */
[----:B------:R-:W-:Y:S01]  /*227f0*/  UMOV UR4, UR46 ;  /* 0x0000002e00047c82 */ /* 0x000fe20008000000 */
[----:B------:R-:W-:Y:S01]  /*22800*/  UMOV UR5, UR47 ;  /* 0x0000002f00057c82 */ /* 0x000fe20008000000 */
[----:B------:R-:W-:Y:S01]  /*22810*/  R2UR UR45, R28 ;  /* 0x000000001c2d72ca */ /* 0x000fe200000e0000 */
[----:B0-----:R-:W4:Y:S02]  /*22820*/  LDL.64 R40, [R1+0xa78] ;  /* 0x000a780001287983 */ /* 0x001f240000100a00 */
[----:B------:R-:W-:Y:S01]  /*22830*/  QGMMA.64x64x32.F32.E4M3.E4M3 R184, gdesc[UR40], R184, gsb0 ;  /* 0x00e0000028b879f3 */ /* 0x000fe200080008b8 */
[----:B------:R-:W-:Y:S01]  /*22840*/  R2UR UR47, R30 ;  /* 0x000000001e2f72ca */ /* 0x000fe200000e0000 */
[----:B-1----:R-:W4:Y:S01]  /*22850*/  LDL.64 R38, [R1+0xa70] ;  /* 0x000a700001267983 */ /* 0x002f220000100a00 */
[----:B------:R-:W-:-:S02]  /*22860*/  R2UR UR46, R29 ;  /* 0x000000001d2e72ca */ /* 0x000fc400000e0000 */
[----:B------:R-:W-:Y:S01]  /*22870*/  R2UR UR44, R19 ;  /* 0x00000000132c72ca */ /* 0x000fe200000e0000 */
[----:B------:R-:W4:Y:S01]  /*22880*/  LDL.64 R36, [R1+0xa68] ;  /* 0x000a680001247983 */ /* 0x000f220000100a00 */
[----:B------:R-:W-:Y:S02]  /*22890*/  MOV R229, UR9 ;  /* 0x0000000900e57c02 */ /* 0x000fe40008000f00 */
[----:B------:R-:W-:Y:S01]  /*228a0*/  MOV R228, UR8 ;  /* 0x0000000800e47c02 */ /* 0x000fe20008000f00 */
[----:B------:R-:W4:Y:S01]  /*228b0*/  LDL.64 R34, [R1+0xa60] ;  /* 0x000a600001227983 */ /* 0x000f220000100a00 */
[----:B------:R-:W-:Y:S02]  /*228c0*/  MOV R231, UR11 ;  /* 0x0000000b00e77c02 */ /* 0x000fe40008000f00 */
[----:B------:R-:W-:Y:S01]  /*228d0*/  MOV R230, UR10 ;  /* 0x0000000a00e67c02 */ /* 0x000fe20008000f00 */
[----:B------:R-:W4:Y:S01]  /*228e0*/  LDL.64 R32, [R1+0xa58] ;  /* 0x000a580001207983 */ /* 0x000f220000100a00 */
[----:B------:R-:W-:-:S02]  /*228f0*/  WARPGROUP.DEPBAR.LE gsb0, 0x0 ;  /* 0x00008000000079c5 */ /* 0x000fc40000010000 */
[----:B------:R-:W-:Y:S01]  /*22900*/  WARPGROUP.ARRIVE ;  /* 0x00000000000079c5 */ /* 0x000fe20000000000 */
[----:B------:R-:W-:Y:S01]  /*22910*/  MOV R223, UR13 ;  /* 0x0000000d00df7c02 */ /* 0x000fe20008000f00 */
[----:B------:R-:W4:Y:S04]  /*22920*/  LDL.64 R30, [R1+0xa50] ;  /* 0x000a5000011e7983 */ /* 0x000f280000100a00 */
[----:B------:R-:W-:Y:S01]  /*22930*/  QGMMA.64x64x32.F32.E4M3.E4M3 R184, gdesc[UR44], R184, gsb0 ;  /* 0x00e000002cb879f3 */ /* 0x000fe200080008b8 */
[----:B---3--:R-:W-:Y:S01]  /*22940*/  R2UR UR8, R6 ;  /* 0x00000000060872ca */ /* 0x008fe200000e0000 */
[----:B------:R-:W3:Y:S01]  /*22950*/  LDL.64 R28, [R1+0xa48] ;  /* 0x000a4800011c7983 */ /* 0x000ee20000100a00 */
[----:B------:R-:W-:Y:S01]  /*22960*/  R2UR UR9, R7 ;  /* 0x00000000070972ca */ /* 0x000fe200000e0000 */
[----:B------:R-:W-:Y:S01]  /*22970*/  UMOV UR10, UR50 ;  /* 0x00000032000a7c82 */ /* 0x000fe20008000000 */
[----:B------:R-:W-:Y:S01]  /*22980*/  UMOV UR11, UR51 ;  /* 0x00000033000b7c82 */ /* 0x000fe20008000000 */
[----:B------:R-:W-:-:S02]  /*22990*/  WARPGROUP.DEPBAR.LE gsb0, 0x0 ;  /* 0x00008000000079c5 */ /* 0x000fc40000010000 */
[----:B------:R-:W-:-:S08]  /*229a0*/  WARPGROUP.ARRIVE ;  /* 0x00000000000079c5 */ /* 0x000fd00000000000 */
[----:B------:R-:W-:Y:S01]  /*229b0*/  QGMMA.64x64x32.F32.E4M3.E4M3 R152, gdesc[UR8], RZ, !UPT, gsb0 ;  /* 0x00e00000089879f3 */ /* 0x000fe2000c0008ff */
[----:B------:R-:W-:Y:S02]  /*229c0*/  MOV R222, UR12 ;  /* 0x0000000c00de7c02 */ /* 0x000fe40008000f00 */
[----:B--2---:R-:W-:Y:S02]  /*229d0*/  R2UR UR12, R4 ;  /* 0x00000000040c72ca */ /* 0x004fe400000e0000 */
[----:B------:R-:W-:Y:S02]  /*229e0*/  R2UR UR13, R5 ;  /* 0x00000000050d72ca */ /* 0x000fe400000e0000 */
[----:B------:R-:W-:Y:S01]  /*229f0*/  MOV R227, UR15 ;  /* 0x0000000f00e37c02 */ /* 0x000fe20008000f00 */
[----:B------:R-:W-:Y:S01]  /*22a00*/  UMOV UR15, UR7 ;  /* 0x00000007000f7c82 */ /* 0x000fe20008000000 */
[----:B------:R-:W-:Y:S01]  /*22a10*/  MOV R226, UR14 ;  /* 0x0000000e00e27c02 */ /* 0x000fe20008000f00 */
[----:B------:R-:W-:Y:S01]  /*22a20*/  UMOV UR14, UR6 ;  /* 0x00000006000e7c82 */ /* 0x000fe20008000000 */
[----:B------:R-:W-:-:S02]  /*22a30*/  MOV R21, UR21 ;  /* 0x0000001500157c02 */ /* 0x000fc40008000f00 */
[----:B------:R-:W-:Y:S02]  /*22a40*/  MOV R20, UR20 ;  /* 0x0000001400147c02 */ /* 0x000fe40008000f00 */
[----:B------:R-:W-:Y:S01]  /*22a50*/  MOV R23, UR23 ;  /* 0x0000001700177c02 */ /* 0x000fe20008000f00 */
[----:B------:R-:W-:Y:S02]  /*22a60*/  WARPGROUP.DEPBAR.LE gsb0, 0x0 ;  /* 0x00008000000079c5 */ /* 0x000fe40000010000 */
[----:B------:R-:W-:Y:S01]  /*22a70*/  WARPGROUP.ARRIVE ;  /* 0x00000000000079c5 */ /* 0x000fe20000000000 */
[----:B------:R-:W-:Y:S02]  /*22a80*/  MOV R22, UR22 ;  /* 0x0000001600167c02 */ /* 0x000fe40008000f00 */
[----:B----4-:R-:W-:Y:S02]  /*22a90*/  R2UR UR52, R12 ;  /* 0x000000000c3472ca */ /* 0x010fe400000e0000 */
[----:B------:R-:W-:Y:S01]  /*22aa0*/  R2UR UR53, R13 ;  /* 0x000000000d3572ca */ /* 0x000fe200000e0000 */
[----:B------:R-:W-:Y:S01]  /*22ab0*/  QGMMA.64x64x32.F32.E4M3.E4M3 R152, gdesc[UR12], R152, gsb0 ;  /* 0x00e000000c9879f3 */ /* 0x000fe20008000898 */
[----:B------:R-:W-:-:S02]  /*22ac0*/  R2UR UR20, R2 ;  /* 0x00000000021472ca */ /* 0x000fc400000e0000 */
[----:B------:R-:W-:Y:S02]  /*22ad0*/  R2UR UR56, R8 ;  /* 0x00000000083872ca */ /* 0x000fe400000e0000 */
[----:B------:R-:W-:Y:S01]  /*22ae0*/  R2UR UR57, R9 ;  /* 0x00000000093972ca */ /* 0x000fe200000e0000 */
[----:B------:R-:W-:Y:S01]  /*22af0*/  UMOV UR10, UR4 ;  /* 0x00000004000a7c82 */ /* 0x000fe20008000000 */
[----:B------:R-:W-:Y:S01]  /*22b00*/  R2UR UR21, R3 ;  /* 0x00000000031572ca */ /* 0x000fe200000e0000 */
[----:B------:R-:W-:Y:S01]  /*22b10*/  UMOV UR22, UR58 ;  /* 0x0000003a00167c82 */ /* 0x000fe20008000000 */
[----:B------:R-:W-:Y:S01]  /*22b20*/  UMOV UR23, UR59 ;  /* 0x0000003b00177c82 */ /* 0x000fe20008000000 */
[----:B------:R-:W-:Y:S01]  /*22b30*/  UMOV UR11, UR5 ;  /* 0x00000005000b7c82 */ /* 0x000fe20008000000 */
[----:B------:R-:W-:Y:S01]  /*22b40*/  MOV R219, UR17 ;  /* 0x0000001100db7c02 */ /* 0x000fe20008000f00 */
[----:B------:R-:W2:Y:S01]  /*22b50*/  LDL.64 R4, [R1+0xa38] ;  /* 0x000a380001047983 */ /* 0x000ea20000100a00 */
[----:B------:R-:W-:-:S02]  /*22b60*/  WARPGROUP.DEPBAR.LE gsb0, 0x0 ;  /* 0x00008000000079c5 */ /* 0x000fc40000010000 */
[----:B------:R-:W-:Y:S01]  /*22b70*/  WARPGROUP.ARRIVE ;  /* 0x00000000000079c5 */ /* 0x000fe20000000000 */
[----:B------:R-:W-:Y:S01]  /*22b80*/  R2UR UR8, R40 ;  /* 0x00000000280872ca */ /* 0x000fe200000e0000 */
[----:B------:R-:W4:Y:S04]  /*22b90*/  LDL.64 R8, [R1+0xa40] ;  /* 0x000a400001087983 */ /* 0x000f280000100a00 */
[----:B------:R-:W-:Y:S03]  /*22ba0*/  QGMMA.64x64x32.F32.E4M3.E4M3 R152, gdesc[UR20], R152, gsb0 ;  /* 0x00e00000149879f3 */ /* 0x000fe60008000898 */
[----:B------:R-:W-:Y:S02]  /*22bb0*/  WARPGROUP.DEPBAR.LE gsb0, 0x0 ;  /* 0x00008000000079c5 */ /* 0x000fe40000010000 */
[----:B------:R-:W-:-:S06]  /*22bc0*/  WARPGROUP.ARRIVE ;  /* 0x00000000000079c5 */ /* 0x000fcc0000000000 */
[----:B------:R-:W-:Y:S01]  /*22bd0*/  QGMMA.64x64x32.F32.E4M3.E4M3 R152, gdesc[UR52], R152, gsb0 ;  /* 0x00e00000349879f3 */ /* 0x000fe20008000898 */
[----:B------:R-:W-:Y:S01]  /*22be0*/  UMOV UR58, UR48 ;  /* 0x00000030003a7c82 */ /* 0x000fe20008000000 */
[----:B------:R-:W-:Y:S01]  /*22bf0*/  UMOV UR59, UR49 ;  /* 0x00000031003b7c82 */ /* 0x000fe20008000000 */
[----:B------:R-:W-:Y:S02]  /*22c00*/  WARPGROUP.DEPBAR.LE gsb0, 0x0 ;  /* 0x00008000000079c5 */ /* 0x000fe40000010000 */
[----:B------:R-:W-:-:S06]  /*22c10*/  WARPGROUP.ARRIVE ;  /* 0x00000000000079c5 */ /* 0x000fcc0000000000 */
[----:B------:R-:W-:Y:S01]  /*22c20*/  QGMMA.64x64x32.F32.E4M3.E4M3 R152, gdesc[UR56], R152, gsb0 ;  /* 0x00e00000389879f3 */ /* 0x000fe20008000898 */
[----:B------:R-:W-:Y:S02]  /*22c30*/  R2UR UR9, R41 ;  /* 0x00000000290972ca */ /* 0x000fe400000e0000 */
[----:B------:R-:W-:Y:S02]  /*22c40*/  WARPGROUP.DEPBAR.LE gsb0, 0x0 ;  /* 0x00008000000079c5 */ /* 0x000fe40000010000 */
[----:B------:R-:W-:-:S09]  /*22c50*/  WARPGROUP.ARRIVE ;  /* 0x00000000000079c5 */ /* 0x000fd20000000000 */
[----:B------:R-:W-:Y:S01]  /*22c60*/  QGMMA.64x64x32.F32.E4M3.E4M3 R152, gdesc[UR8], R152, gsb0 ;  /* 0x00e00000089879f3 */ /* 0x000fe20008000898 */
[----:B------:R-:W-:Y:S02]  /*22c70*/  R2UR UR11, R231 ;  /* 0x00000000e70b72ca */ /* 0x000fe400000e0000 */
[----:B------:R-:W-:Y:S02]  /*22c80*/  R2UR UR10, R230 ;  /* 0x00000000e60a72ca */ /* 0x000fe400000e0000 */
[----:B------:R-:W-:Y:S02]  /*22c90*/  R2UR UR12, R38 ;  /* 0x00000000260c72ca */ /* 0x000fe400000e0000 */
[----:B------:R-:W-:-:S07]  /*22ca0*/  R2UR UR13, R39 ;  /* 0x00000000270d72ca */ /* 0x000fce00000e0000 */
[----:B------:R-:W-:Y:S02]  /*22cb0*/  UMOV UR15, UR11 ;  /* 0x0000000b000f7c82 */ /* 0x000fe40008000000 */
[----:B------:R-:W-:Y:S01]  /*22cc0*/  UMOV UR14, UR10 ;  /* 0x0000000a000e7c82 */ /* 0x000fe20008000000 */
[----:B------:R-:W-:Y:S02]  /*22cd0*/  WARPGROUP.DEPBAR.LE gsb0, 0x0 ;  /* 0x00008000000079c5 */ /* 0x000fe40000010000 */
[----:B------:R-:W-:-:S06]  /*22ce0*/  WARPGROUP.ARRIVE ;  /* 0x00000000000079c5 */ /* 0x000fcc0000000000 */
[----:B------:R-:W-:Y:S01]  /*22cf0*/  QGMMA.64x64x32.F32.E4M3.E4M3 R152, gdesc[UR12], R152, gsb0 ;  /* 0x00e000000c9879f3 */ /* 0x000fe20008000898 */
[----:B------:R-:W-:Y:S02]  /*22d00*/  R2UR UR15, R227 ;  /* 0x00000000e30f72ca */ /* 0x000fe400000e0000 */
[----:B------:R-:W-:Y:S02]  /*22d10*/  R2UR UR14, R226 ;  /* 0x00000000e20e72ca */ /* 0x000fe400000e0000 */
[----:B------:R-:W-:Y:S02]  /*22d20*/  MOV R218, UR16 ;  /* 0x0000001000da7c02 */ /* 0x000fe40008000f00 */
[----:B------:R-:W-:Y:S02]  /*22d30*/  R2UR UR16, R36 ;  /* 0x00000000241072ca */ /* 0x000fe400000e0000 */
[----:B------:R-:W-:Y:S02]  /*22d40*/  R2UR UR17, R37 ;  /* 0x00000000251172ca */ /* 0x000fe400000e0000 */
[----:B------:R-:W-:-:S02]  /*22d50*/  MOV R221, UR19 ;  /* 0x0000001300dd7c02 */ /* 0x000fc40008000f00 */
[----:B------:R-:W-:Y:S01]  /*22d60*/  MOV R220, UR18 ;  /* 0x0000001200dc7c02 */ /* 0x000fe20008000f00 */
[----:B------:R-:W-:Y:S02]  /*22d70*/  UMOV UR19, UR15 ;  /* 0x0000000f00137c82 */ /* 0x000fe40008000000 */
[----:B------:R-:W-:Y:S01]  /*22d80*/  UMOV UR18, UR14 ;  /* 0x0000000e00127c82 */ /* 0x000fe20008000000 */
[----:B------:R-:W-:Y:S02]  /*22d90*/  WARPGROUP.DEPBAR.LE gsb0, 0x0 ;  /* 0x00008000000079c5 */ /* 0x000fe40000010000 */
[----:B------:R-:W-:-:S06]  /*22da0*/  WARPGROUP.ARRIVE ;  /* 0x00000000000079c5 */ /* 0x000fcc0000000000 */
        /* <DEDUP_REMOVED lines=13> */
[----:B------:R-:W-:Y:S02]  /*22e80*/  MOV R15, UR24 ;  /* 0x00000018000f7c02 */ /* 0x000fe40008000f00 */
[----:B------:R-:W-:Y:S02]  /*22e90*/  R2UR UR24, R32 ;  /* 0x00000000201872ca */ /* 0x000fe400000e0000 */
[----:B------:R-:W-:-:S02]  /*22ea0*/  R2UR UR25, R33 ;  /* 0x00000000211972ca */ /* 0x000fc400000e0000 */
[----:B------:R-:W-:Y:S01]  /*22eb0*/  MOV R18, UR27 ;  /* 0x0000001b00127c02 */ /* 0x000fe20008000f00 */
[----:B------:R-:W-:Y:S01]  /*22ec0*/  UMOV UR27, UR23 ;  /* 0x00000017001b7c82 */ /* 0x000fe20008000000 */
[----:B------:R-:W-:Y:S01]  /*22ed0*/  MOV R17, UR26 ;  /* 0x0000001a00117c02 */ /* 0x000fe20008000f00 */
        /* <DEDUP_REMOVED lines=19> */
[----:B---3--:R-:W-:Y:S02]  /*23010*/  R2UR UR52, R28 ;  /* 0x000000001c3472ca */ /* 0x008fe400000e0000 */
[----:B------:R-:W-:-:S07]  /*23020*/  R2UR UR53, R29 ;  /* 0x000000001d3572ca */ /* 0x000fce00000e0000 */
[----:B------:R-:W-:Y:S02]  /*23030*/  UMOV UR55, UR31 ;  /* 0x0000001f00377c82 */ /* 0x000fe40008000000 */
[----:B------:R-:W-:Y:S01]  /*23040*/  UMOV UR54, UR30 ;  /* 0x0000001e00367c82 */ /* 0x000fe20008000000 */
[----:B------:R-:W-:Y:S02]  /*23050*/  WARPGROUP.DEPBAR.LE gsb0, 0x0 ;  /* 0x00008000000079c5 */ /* 0x000fe40000010000 */
[----:B------:R-:W-:-:S06]  /*23060*/  WARPGROUP.ARRIVE ;  /* 0x00000000000079c5 */ /* 0x000fcc0000000000 */
[----:B------:R-:W-:Y:S01]  /*23070*/  QGMMA.64x64x32.F32.E4M3.E4M3 R152, gdesc[UR52], R152, gsb0 ;  /* 0x00e00000349879f3 */ /* 0x000fe20008000898 */
[----:B----4-:R-:W-:Y:S02]  /*23080*/  R2UR UR56, R8 ;  /* 0x00000000083872ca */ /* 0x010fe400000e0000 */
[----:B------:R-:W-:Y:S01]  /*23090*/  R2UR UR57, R9 ;  /* 0x00000000093972ca */ /* 0x000fe200000e0000 */
[----:B------:R-:W-:Y:S01]  /*230a0*/  UMOV UR58, UR34 ;  /* 0x00000022003a7c82 */ /* 0x000fe20008000000 */
[----:B------:R-:W-:Y:S01]  /*230b0*/  UMOV UR59, UR35 ;  /* 0x00000023003b7c82 */ /* 0x000fe20008000000 */
[----:B------:R-:W-:Y:S02]  /*230c0*/  MOV R2, UR51 ;  /* 0x0000003300027c02 */ /* 0x000fe40008000f00 */
[----:B------:R-:W-:Y:S01]  /*230d0*/  MOV R19, UR50 ;  /* 0x0000003200137c02 */ /* 0x000fe20008000f00 */
[----:B------:R-:W-:Y:S04]  /*230e0*/  STL [R1+0x21ec], R215 ;  /* 0x0021ecd701007387 */ /* 0x000fe80000100800 */
[----:B------:R0:W-:Y:S04]  /*230f0*/  STL [R1+0x1ee0], R2 ;  /* 0x001ee00201007387 */ /* 0x0001e80000100800 */
[----:B------:R1:W-:Y:S04]  /*23100*/  STL [R1+0x1ee4], R19 ;  /* 0x001ee41301007387 */ /* 0x0003e80000100800 */
[----:B0-----:R-:W3:Y:S01]  /*23110*/  LDL.64 R2, [R1+0xa30] ;  /* 0x000a300001027983 */ /* 0x001ee20000100a00 */
[----:B--2---:R-:W-:-:S03]  /*23120*/  R2UR UR48, R4 ;  /* 0x00000000043072ca */ /* 0x004fc600000e0000 */
[----:B------:R-:W2:Y:S04]  /*23130*/  LDL R4, [R1+0x169c] ;  /* 0x00169c0001047983 */ /* 0x000ea80000100800 */
[----:B------:R-:W4:Y:S01]  /*23140*/  LDL.LU R37, [R1+0x8bc] ;  /* 0x0008bc0001257983 */ /* 0x000f220000300800 */
[----:B------:R-:W-:Y:S02]  /*23150*/  WARPGROUP.DEPBAR.LE gsb0, 0x0 ;  /* 0x00008000000079c5 */ /* 0x000fe40000010000 */
[----:B------:R-:W-:Y:S01]  /*23160*/  WARPGROUP.ARRIVE ;  /* 0x00000000000079c5 */ /* 0x000fe20000000000 */
[----:B------:R-:W-:Y:S01]  /*23170*/  R2UR UR49, R5 ;  /* 0x00000000053172ca */ /* 0x000fe200000e0000 */
[----:B------:R-:W-:Y:S01]  /*23180*/  UMOV UR50, UR38 ;  /* 0x0000002600327c82 */ /* 0x000fe20008000000 */
[----:B------:R-:W-:Y:S01]  /*23190*/  UMOV UR51, UR39 ;  /* 0x0000002700337c82 */ /* 0x000fe20008000000 */
[----:B------:R-:W-:-:S02]  /*231a0*/  R2UR UR53, R27 ;  /* 0x000000001b3572ca */ /* 0x000fc400000e0000 */
[----:B------:R-:W-:Y:S01]  /*231b0*/  R2UR UR52, R26 ;  /* 0x000000001a3472ca */ /* 0x000fe200000e0000 */
[----:B------:R-:W-:Y:S01]  /*231c0*/  QGMMA.64x64x32.F32.E4M3.E4M3 R152, gdesc[UR56], R152, gsb0 ;  /* 0x00e00000389879f3 */ /* 0x000fe20008000898 */
[----:B------:R-:W-:Y:S01]  /*231d0*/  UMOV UR54, UR42 ;  /* 0x0000002a00367c82 */ /* 0x000fe20008000000 */
[----:B------:R-:W-:Y:S01]  /*231e0*/  UMOV UR55, UR43 ;  /* 0x0000002b00377c82 */ /* 0x000fe20008000000 */
[----:B------:R-:W0:Y:S01]  /*231f0*/  S2R R216, SR_TID.X ;  /* 0x0000000000d87919 */ /* 0x000e220000002100 */
[----:B------:R-:W2:Y:S01]  /*23200*/  LDL.LU R38, [R1+0x8e8] ;  /* 0x0008e80001267983 */ /* 0x000ea20000300800 */
[----:B------:R-:W-:Y:S02]  /*23210*/  R2UR UR57, R25 ;  /* 0x00000000193972ca */ /* 0x000fe400000e0000 */
[----:B------:R-:W-:Y:S01]  /*23220*/  R2UR UR56, R24 ;  /* 0x00000000183872ca */ /* 0x000fe200000e0000 */
[----:B------:R-:W-:Y:S01]  /*23230*/  UMOV UR58, UR46 ;  /* 0x0000002e003a7c82 */ /* 0x000fe20008000000 */
[----:B------:R-:W-:Y:S01]  /*23240*/  UMOV UR59, UR47 ;  /* 0x0000002f003b7c82 */ /* 0x000fe20008000000 */
[----:B------:R-:W2:Y:S04]  /*23250*/  LDL R8, [R1+0x168c] ;  /* 0x00168c0001087983 */ /* 0x000ea80000100800 */
[----:B------:R-:W2:Y:S01]  /*23260*/  LDL R7, [R1+0xd48] ;  /* 0x000d480001077983 */ /* 0x000ea20000100800 */
[----:B------:R-:W-:-:S02]  /*23270*/  WARPGROUP.DEPBAR.LE gsb0, 0x0 ;  /* 0x00008000000079c5 */ /* 0x000fc40000010000 */
        /* <DEDUP_REMOVED lines=8> */
[----:B---3--:R-:W-:Y:S01]  /*23300*/  R2UR UR50, R2 ;  /* 0x00000000023272ca */ /* 0x008fe200000e0000 */
[----:B0-----:R-:W-:Y:S01]  /*23310*/  IMAD.SHL.U32 R2, R216, 0x2, RZ ;  /* 0x00000002d8027824 */ /* 0x001fe200078e00ff */
[----:B------:R-:W-:Y:S02]  /*23320*/  R2UR UR51, R3 ;  /* 0x00000000033372ca */ /* 0x000fe400000e0000 */
[----:B------:R-:W3:Y:S02]  /*23330*/  LDL R3, [R1+0x152c] ;  /* 0x00152c0001037983 */ /* 0x000ee40000100800 */
[----:B------:R-:W-:Y:S02]  /*23340*/  LOP3.LUT R2, R2, 0x6, RZ, 0xc0, !PT ;  /* 0x0000000602027812 */ /* 0x000fe400078ec0ff */
[----:B------:R-:W-:Y:S02]  /*23350*/  R2UR UR29, R12 ;  /* 0x000000000c1d72ca */ /* 0x000fe400000e0000 */
[----:B----4-:R-:W-:Y:S01]  /*23360*/  IADD3 R12, P0, R2, R37, RZ ;  /* 0x00000025020c7210 */ /* 0x010fe20007f1e0ff */
[----:B------:R-:W-:-:S02]  /*23370*/  WARPGROUP.DEPBAR.LE gsb0, 0x0 ;  /* 0x00008000000079c5 */ /* 0x000fc40000010000 */
        /* <DEDUP_REMOVED lines=8> */
[----:B------:R-:W4:Y:S04]  /*23400*/  LDL R2, [R1+0x1520] ;  /* 0x0015200001027983 */ /* 0x000f280000100800 */
[----:B------:R-:W-:Y:S04]  /*23410*/  STL [R1+0x20e4], R37 ;  /* 0x0020e42501007387 */ /* 0x000fe80000100800 */
[----:B------:R-:W4:Y:S04]  /*23420*/  LDL R5, [R1+0xd50] ;  /* 0x000d500001057983 */ /* 0x000f280000100800 */
[----:B------:R-:W4:Y:S04]  /*23430*/  LDL R22, [R1+0xd4c] ;  /* 0x000d4c0001167983 */ /* 0x000f280000100800 */
[----:B------:R-:W4:Y:S04]  /*23440*/  LDL R26, [R1+0xd44] ;  /* 0x000d4400011a7983 */ /* 0x000f280000100800 */
[----:B------:R-:W4:Y:S04]  /*23450*/  LDL R25, [R1+0xd58] ;  /* 0x000d580001197983 */ /* 0x000f280000100800 */
[----:B------:R-:W4:Y:S01]  /*23460*/  LDL R9, [R1+0xd54] ;  /* 0x000d540001097983 */ /* 0x000f220000100800 */
[----:B------:R-:W-:Y:S01]  /*23470*/  R2UR UR28, R6 ;  /* 0x00000000061c72ca */ /* 0x000fe200000e0000 */
[----:B--2---:R-:W-:Y:S01]  /*23480*/  IMAD.X R18, RZ, RZ, R38, P0 ;  /* 0x000000ffff127224 */ /* 0x004fe200000e0626 */
[----:B------:R-:W-:Y:S01]  /*23490*/  IADD3 R13, P1, R12, 0x9, RZ ;  /* 0x000000090c0d7810 */ /* 0x000fe20007f3e0ff */
[----:B-1----:R-:W2:Y:S01]  /*234a0*/  LDL R19, [R1+0xd60] ;  /* 0x000d600001137983 */ /* 0x002ea20000100800 */
[----:B------:R-:W-:-:S02]  /*234b0*/  SHF.R.S32.HI R6, RZ, 0x1f, R0 ;  /* 0x0000001fff067819 */ /* 0x000fc40000011400 */
[----:B------:R-:W-:Y:S02]  /*234c0*/  IADD3 R14, P2, R0, R4, RZ ;  /* 0x00000004000e7210 */ /* 0x000fe40007f5e0ff */
[C---:B------:R-:W-:Y:S02]  /*234d0*/  LOP3.LUT R146, R11.reuse, 0x40, RZ, 0xfc, !PT ;  /* 0x000000400b927812 */ /* 0x040fe400078efcff */
[C---:B------:R-:W-:Y:S02]  /*234e0*/  LOP3.LUT R143, R11.reuse, 0x8, RZ, 0xfc, !PT ;  /* 0x000000080b8f7812 */ /* 0x040fe400078efcff */
[----:B------:R-:W-:Y:S01]  /*234f0*/  LOP3.LUT R4, R11, 0x48, RZ, 0xfc, !PT ;  /* 0x000000480b047812 */ /* 0x000fe200078efcff */
[----:B------:R-:W-:Y:S01]  /*23500*/  IMAD.X R17, RZ, RZ, R18, P1 ;  /* 0x000000ffff117224 */ /* 0x000fe200008e0612 */
[----:B------:R-:W-:Y:S02]  /*23510*/  R2UR UR24, R15 ;  /* 0x000000000f1872ca */ /* 0x000fe400000e0000 */
[----:B------:R-:W-:-:S02]  /*23520*/  R2UR UR25, R16 ;  /* 0x00000000101972ca */ /* 0x000fc400000e0000 */
[C---:B------:R-:W-:Y:S02]  /*23530*/  ISETP.GT.U32.AND P0, PT, R13.reuse, R11, PT ;  /* 0x0000000b0d00720c */ /* 0x040fe40003f04070 */
[C---:B------:R-:W-:Y:S02]  /*23540*/  ISETP.GT.U32.AND P3, PT, R13.reuse, R143, PT ;  /* 0x0000008f0d00720c */ /* 0x040fe40003f64070 */
[C---:B------:R-:W-:Y:S02]  /*23550*/  ISETP.GT.U32.AND P5, PT, R13.reuse, R146, PT ;  /* 0x000000920d00720c */ /* 0x040fe40003fa4070 */
[----:B------:R-:W-:Y:S01]  /*23560*/  ISETP.GT.U32.AND P1, PT, R13, R4, PT ;  /* 0x000000040d00720c */ /* 0x000fe20003f24070 */
[----:B------:R-:W-:Y:S01]  /*23570*/  STL [R1+0x20e8], R38 ;  /* 0x0020e82601007387 */ /* 0x000fe20000100800 */
[C---:B------:R-:W-:Y:S02]  /*23580*/  ISETP.GT.U32.AND.EX P0, PT, R17.reuse, RZ, PT, P0 ;  /* 0x000000ff1100720c */ /* 0x040fe40003f04100 */
[C---:B------:R-:W-:Y:S01]  /*23590*/  ISETP.GT.U32.AND.EX P3, PT, R17.reuse, RZ, PT, P3 ;  /* 0x000000ff1100720c */ /* 0x040fe20003f64130 */
[----:B------:R-:W2:Y:S01]  /*235a0*/  LDL R10, [R1+0xd70] ;  /* 0x000d7000010a7983 */ /* 0x000ea20000100800 */
[----:B------:R-:W-:-:S02]  /*235b0*/  ISETP.GT.U32.AND.EX P5, PT, R17, RZ, PT, P5 ;  /* 0x000000ff1100720c */ /* 0x000fc40003fa4150 */
[----:B------:R-:W-:Y:S01]  /*235c0*/  ISETP.GT.U32.AND.EX P1, PT, R17, RZ, PT, P1 ;  /* 0x000000ff1100720c */ /* 0x000fe20003f24110 */
[----:B------:R-:W2:Y:S01]  /*235d0*/  LDL R4, [R1+0xd68] ;  /* 0x000d680001047983 */ /* 0x000ea20000100800 */
[----:B------:R-:W-:Y:S02]  /*235e0*/  R2UR UR20, R20 ;  /* 0x00000000141472ca */ /* 0x000fe400000e0000 */
[----:B------:R-:W-:Y:S01]  /*235f0*/  IADD3 R20, P4, R0, R7, RZ ;  /* 0x0000000700147210 */ /* 0x000fe20007f9e0ff */
[----:B------:R-:W2:Y:S04]  /*23600*/  LDL R24, [R1+0xd64] ;  /* 0x000d640001187983 */ /* 0x000ea80000100800 */
[----:B------:R-:W2:Y:S01]  /*23610*/  LDL R7, [R1+0xd6c] ;  /* 0x000d6c0001077983 */ /* 0x000ea20000100800 */
[----:B------:R-:W-:Y:S01]  /*23620*/  R2UR UR21, R21 ;  /* 0x00000000151572ca */ /* 0x000fe200000e0000 */
[----:B---3--:R-:W-:Y:S01]  /*23630*/  IMAD.X R15, R6, 0x1, R3, P2 ;  /* 0x00000001060f7824 */ /* 0x008fe200010e0603 */
[----:B------:R-:W-:Y:S01]  /*23640*/  IADD3 R16, P2, R0, R8, RZ ;  /* 0x0000000800107210 */ /* 0x000fe20007f5e0ff */
[----:B------:R-:W3:Y:S04]  /*23650*/  LDL R3, [R1+0xd5c] ;  /* 0x000d5c0001037983 */ /* 0x000ee80000100800 */
[----:B------:R-:W3:Y:S01]  /*23660*/  LDL R8, [R1+0x1690] ;  /* 0x0016900001087983 */ /* 0x000ee20000100800 */
[----:B----4-:R-:W-:-:S03]  /*23670*/  IMAD.X R17, R6, 0x1, R2, P2 ;  /* 0x0000000106117824 */ /* 0x010fc600010e0602 */
[----:B------:R0:W4:Y:S04]  /*23680*/  LDG.E.U8 R2, desc[UR60][R14.64] ;  /* 0x0000003c0e027981 */ /* 0x000128000c1e1100 */
[----:B------:R1:W4:Y:S01]  /*23690*/  LDG.E.U8 R239, desc[UR60][R16.64] ;  /* 0x0000003c10ef7981 */ /* 0x000322000c1e1100 */
[----:B0-----:R-:W-:-:S05]  /*236a0*/  IADD3 R14, P2, R0, R5, RZ ;  /* 0x00000005000e7210 */ /* 0x001fca0007f5e0ff */
[----:B------:R-:W-:-:S05]  /*236b0*/  IMAD.X R15, R6, 0x1, R22, P2 ;  /* 0x00000001060f7824 */ /* 0x000fca00010e0616 */
[----:B------:R-:W4:Y:S01]  /*236c0*/  LDG.E.U8 R225, desc[UR60][R14.64] ;  /* 0x0000003c0ee17981 */ /* 0x000f22000c1e1100 */
[----:B------:R-:W-:Y:S01]  /*236d0*/  IMAD.X R21, R6, 0x1, R26, P4 ;  /* 0x0000000106157824 */ /* 0x000fe200020e061a */
[----:B-1----:R-:W-:-:S04]  /*236e0*/  IADD3 R16, P4, R0, R25, RZ ;  /* 0x0000001900107210 */ /* 0x002fc80007f9e0ff */
[----:B------:R2:W4:Y:S01]  /*236f0*/  LDG.E.U8 R26, desc[UR60][R20.64] ;  /* 0x0000003c141a7981 */ /* 0x000522000c1e1100 */
[----:B------:R-:W-:-:S05]  /*23700*/  IMAD.X R17, R6, 0x1, R9, P4 ;  /* 0x0000000106117824 */ /* 0x000fca00020e0609 */
[----:B------:R0:W4:Y:S01]  /*23710*/  LDG.E.U8 R85, desc[UR60][R16.64] ;  /* 0x0000003c10557981 */ /* 0x000122000c1e1100 */
[C---:B--2---:R-:W-:Y:S02]  /*23720*/  IADD3 R20, P2, R0.reuse, R19, RZ ;  /* 0x0000001300147210 */ /* 0x044fe40007f5e0ff */
[----:B------:R-:W-:-:S03]  /*23730*/  IADD3 R14, P4, R0, R4, RZ ;  /* 0x00000004000e7210 */ /* 0x000fc60007f9e0ff */
[----:B---3--:R-:W-:Y:S01]  /*23740*/  IMAD.X R21, R6, 0x1, R3, P2 ;  /* 0x0000000106157824 */ /* 0x008fe200010e0603 */
[----:B0-----:R-:W-:Y:S01]  /*23750*/  IADD3 R16, P2, R0, R10, RZ ;  /* 0x0000000a00107210 */ /* 0x001fe20007f5e0ff */
[----:B----4-:R0:W-:Y:S04]  /*23760*/  STL [R1+0x20ec], R2 ;  /* 0x0020ec0201007387 */ /* 0x0101e80000100800 */
[C---:B------:R-:W-:Y:S01]  /*23770*/  IMAD.X R17, R6.reuse, 0x1, R7, P2 ;  /* 0x0000000106117824 */ /* 0x040fe200010e0607 */
[----:B------:R-:W2:Y:S04]  /*23780*/  LDL R23, [R1+0x1434] ;  /* 0x0014340001177983 */ /* 0x000ea80000100800 */
[----:B------:R-:W3:Y:S04]  /*23790*/  LDL R5, [R1+0x1430] ;  /* 0x0014300001057983 */ /* 0x000ee80000100800 */
[----:B0-----:R-:W4:Y:S04]  /*237a0*/  LDL R2, [R1+0xd74] ;  /* 0x000d740001027983 */ /* 0x001f280000100800 */
[----:B------:R-:W4:Y:S04]  /*237b0*/  LDL R9, [R1+0x143c] ;  /* 0x00143c0001097983 */ /* 0x000f280000100800 */
[----:B------:R-:W4:Y:S04]  /*237c0*/  LDG.E.U8 R224, desc[UR60][R16.64] ;  /* 0x0000003c10e07981 */ /* 0x000f28000c1e1100 */
[----:B------:R-:W4:Y:S04]  /*237d0*/  LDL R13, [R1+0x1438] ;  /* 0x00143800010d7983 */ /* 0x000f280000100800 */
[----:B------:R-:W-:Y:S04]  /*237e0*/  STL [R1+0x20f0], R225 ;  /* 0x0020f0e101007387 */ /* 0x000fe80000100800 */
[----:B------:R-:W4:Y:S04]  /*237f0*/  LDL R3, [R1+0x1420] ;  /* 0x0014200001037983 */ /* 0x000f280000100800 */
[----:B------:R-:W4:Y:S04]  /*23800*/  LDL R22, [R1+0x141c] ;  /* 0x00141c0001167983 */ /* 0x000f280000100800 */
[----:B------:R-:W4:Y:S04]  /*23810*/  LDL R4, [R1+0x1424] ;  /* 0x0014240001047983 */ /* 0x000f280000100800 */
[----:B------:R-:W-:Y:S04]  /*23820*/  STL [R1+0x20f4], R85 ;  /* 0x0020f45501007387 */ /* 0x000fe80000100800 */
[----:B------:R-:W4:Y:S01]  /*23830*/  LDL R10, [R1+0xd78] ;  /* 0x000d7800010a7983 */ /* 0x000f220000100800 */
[----:B------:R-:W-:-:S03]  /*23840*/  IMAD.X R15, R6, 0x1, R24, P4 ;  /* 0x00000001060f7824 */ /* 0x000fc600020e0618 */
[----:B------:R0:W4:Y:S04]  /*23850*/  LDG.E.U8 R215, desc[UR60][R20.64] ;  /* 0x0000003c14d77981 */ /* 0x000128000c1e1100 */
[----:B------:R-:W4:Y:S04]  /*23860*/  LDL R19, [R1+0x1428] ;  /* 0x0014280001137983 */ /* 0x000f280000100800 */
[----:B------:R2:W4:Y:S01]  /*23870*/  LDG.E.U8 R25, desc[UR60][R14.64] ;  /* 0x0000003c0e197981 */ /* 0x000522000c1e1100 */
[----:B0-----:R-:W-:-:S03]  /*23880*/  IADD3 R20, P4, R0, R8, RZ ;  /* 0x0000000800147210 */ /* 0x001fc60007f9e0ff */
[----:B------:R-:W4:Y:S04]  /*23890*/  LDL R7, [R1+0x1408] ;  /* 0x0014080001077983 */ /* 0x000f280000100800 */
[----:B------:R-:W4:Y:S01]  /*238a0*/  LDL R8, [R1+0x142c] ;  /* 0x00142c0001087983 */ /* 0x000f220000100800 */
[----:B--2---:R-:W-:Y:S01]  /*238b0*/  IADD3 R14, P2, R0, R23, RZ ;  /* 0x00000017000e7210 */ /* 0x004fe20007f5e0ff */
[C---:B---3--:R-:W-:Y:S02]  /*238c0*/  IMAD.X R21, R6.reuse, 0x1, R5, P4 ;  /* 0x0000000106157824 */ /* 0x048fe400020e0605 */
[----:B------:R-:W2:Y:S02]  /*238d0*/  LDL R5, [R1+0x1410] ;  /* 0x0014100001057983 */ /* 0x000ea40000100800 */
[----:B----4-:R-:W-:-:S02]  /*238e0*/  IMAD.X R15, R6, 0x1, R2, P2 ;  /* 0x00000001060f7824 */ /* 0x010fc400010e0602 */
[----:B------:R0:W3:Y:S04]  /*238f0*/  LDG.E.U8 R84, desc[UR60][R20.64] ;  /* 0x0000003c14547981 */ /* 0x0000e8000c1e1100 */
[----:B------:R1:W4:Y:S04]  /*23900*/  LDG.E.U8 R237, desc[UR60][R14.64] ;  /* 0x0000003c0eed7981 */ /* 0x000328000c1e1100 */
[----:B------:R-:W-:Y:S01]  /*23910*/  STL [R1+0x20f8], R224 ;  /* 0x0020f8e001007387 */ /* 0x000fe20000100800 */
[----:B0-----:R-:W-:-:S03]  /*23920*/  IADD3 R20, P2, R0, R9, RZ ;  /* 0x0000000900147210 */ /* 0x001fc60007f5e0ff */
[----:B------:R-:W4:Y:S04]  /*23930*/  LDL R24, [R1+0x140c] ;  /* 0x00140c0001187983 */ /* 0x000f280000100800 */
[----:B------:R0:W-:Y:S01]  /*23940*/  STL [R1+0x9a4], R26 ;  /* 0x0009a41a01007387 */ /* 0x0001e20000100800 */
[----:B------:R-:W-:-:S03]  /*23950*/  IMAD.X R21, R6, 0x1, R3, P2 ;  /* 0x0000000106157824 */ /* 0x000fc600010e0603 */
[----:B------:R-:W4:Y:S01]  /*23960*/  LDL R2, [R1+0xd7c] ;  /* 0x000d7c0001027983 */ /* 0x000f220000100800 */
[----:B------:R-:W-:-:S03]  /*23970*/  IADD3 R16, P4, R0, R13, RZ ;  /* 0x0000000d00107210 */ /* 0x000fc60007f9e0ff */
[----:B------:R-:W4:Y:S02]  /*23980*/  LDG.E.U8 R151, desc[UR60][R20.64] ;  /* 0x0000003c14977981 */ /* 0x000f24000c1e1100 */
[----:B------:R-:W-:Y:S01]  /*23990*/  IMAD.X R17, R6, 0x1, R22, P4 ;  /* 0x0000000106117824 */ /* 0x000fe200020e0616 */
[----:B-1----:R-:W-:Y:S01]  /*239a0*/  IADD3 R14, P4, R0, R4, RZ ;  /* 0x00000004000e7210 */ /* 0x002fe20007f9e0ff */
[----:B------:R-:W4:Y:S04]  /*239b0*/  LDL R13, [R1+0x1694] ;  /* 0x00169400010d7983 */ /* 0x000f280000100800 */
[----:B0-----:R0:W4:Y:S01]  /*239c0*/  LDG.E.U8 R26, desc[UR60][R16.64] ;  /* 0x0000003c101a7981 */ /* 0x001122000c1e1100 */
[----:B------:R-:W-:-:S05]  /*239d0*/  IMAD.X R15, R6, 0x1, R10, P4 ;  /* 0x00000001060f7824 */ /* 0x000fca00020e060a */
[----:B------:R2:W4:Y:S01]  /*239e0*/  LDG.E.U8 R83, desc[UR60][R14.64] ;  /* 0x0000003c0e537981 */ /* 0x000522000c1e1100 */
[----:B0-----:R-:W-:-:S05]  /*239f0*/  IADD3 R16, P2, R0, R19, RZ ;  /* 0x0000001300107210 */ /* 0x001fca0007f5e0ff */
[----:B------:R-:W-:Y:S01]  /*23a00*/  IMAD.X R17, R6, 0x1, R7, P2 ;  /* 0x0000000106117824 */ /* 0x000fe200010e0607 */
[----:B------:R-:W-:-:S04]  /*23a10*/  IADD3 R20, P4, R0, R8, RZ ;  /* 0x0000000800147210 */ /* 0x000fc80007f9e0ff */
[----:B------:R0:W4:Y:S01]  /*23a20*/  LDG.E.U8 R236, desc[UR60][R16.64] ;  /* 0x0000003c10ec7981 */ /* 0x000122000c1e1100 */
[----:B--2---:R-:W-:-:S03]  /*23a30*/  IADD3 R14, P2, R0, R5, RZ ;  /* 0x00000005000e7210 */ /* 0x004fc60007f5e0ff */
[----:B---3--:R-:W-:Y:S04]  /*23a40*/  STL [R1+0x20fc], R84 ;  /* 0x0020fc5401007387 */ /* 0x008fe80000100800 */
[----:B------:R-:W2:Y:S04]  /*23a50*/  LDL R23, [R1+0x1414] ;  /* 0x0014140001177983 */ /* 0x000ea80000100800 */
[----:B------:R-:W3:Y:S04]  /*23a60*/  LDL R9, [R1+0x1514] ;  /* 0x0015140001097983 */ /* 0x000ee80000100800 */
[----:B------:R-:W3:Y:S04]  /*23a70*/  LDL R3, [R1+0x13f4] ;  /* 0x0013f40001037983 */ /* 0x000ee80000100800 */
[----:B------:R-:W3:Y:S01]  /*23a80*/  LDL R10, [R1+0x13fc] ;  /* 0x0013fc00010a7983 */ /* 0x000ee20000100800 */
[----:B----4-:R-:W-:-:S03]  /*23a90*/  IMAD.X R15, R6, 0x1, R2, P2 ;  /* 0x00000001060f7824 */ /* 0x010fc600010e0602 */
[----:B------:R-:W4:Y:S04]  /*23aa0*/  LDL R4, [R1+0x1418] ;  /* 0x0014180001047983 */ /* 0x000f280000100800 */
[----:B------:R-:W4:Y:S04]  /*23ab0*/  LDG.E.U8 R150, desc[UR60][R14.64] ;  /* 0x0000003c0e967981 */ /* 0x000f28000c1e1100 */
[----:B------:R-:W-:Y:S04]  /*23ac0*/  STL [R1+0x2100], R151 ;  /* 0x0021009701007387 */ /* 0x000fe80000100800 */
[----:B------:R-:W4:Y:S04]  /*23ad0*/  LDL R22, [R1+0x13f8] ;  /* 0x0013f80001167983 */ /* 0x000f280000100800 */
[----:B------:R1:W-:Y:S04]  /*23ae0*/  STL [R1+0x998], R25 ;  /* 0x0009981901007387 */ /* 0x0003e80000100800 */
[----:B------:R-:W4:Y:S04]  /*23af0*/  LDL R7, [R1+0xd80] ;  /* 0x000d800001077983 */ /* 0x000f280000100800 */
[----:B------:R-:W4:Y:S04]  /*23b00*/  LDL R8, [R1+0x1400] ;  /* 0x0014000001087983 */ /* 0x000f280000100800 */
[----:B------:R-:W-:Y:S04]  /*23b10*/  STL [R1+0x2104], R83 ;  /* 0x0021045301007387 */ /* 0x000fe80000100800 */
[----:B------:R-:W4:Y:S01]  /*23b20*/  LDL R5, [R1+0x13e0] ;  /* 0x0013e00001057983 */ /* 0x000f220000100800 */
[----:B------:R-:W-:Y:S01]  /*23b30*/  IMAD.X R21, R6, 0x1, R24, P4 ;  /* 0x0000000106157824 */ /* 0x000fe200020e0618 */
[----:B0-----:R-:W-:-:S02]  /*23b40*/  IADD3 R16, P4, R0, R13, RZ ;  /* 0x0000000d00107210 */ /* 0x001fc40007f9e0ff */
[----:B------:R-:W4:Y:S04]  /*23b50*/  LDL R19, [R1+0x1404] ;  /* 0x0014040001137983 */ /* 0x000f280000100800 */
[----:B-1----:R2:W4:Y:S04]  /*23b60*/  LDG.E.U8 R25, desc[UR60][R20.64] ;  /* 0x0000003c14197981 */ /* 0x002528000c1e1100 */
[----:B------:R-:W4:Y:S04]  /*23b70*/  LDL R2, [R1+0x13e4] ;  /* 0x0013e40001027983 */ /* 0x000f280000100800 */
[----:B------:R-:W4:Y:S01]  /*23b80*/  LDL R13, [R1+0x13e8] ;  /* 0x0013e800010d7983 */ /* 0x000f220000100800 */
[----:B--2---:R-:W-:Y:S01]  /*23b90*/  IADD3 R20, P2, R0, R23, RZ ;  /* 0x0000001700147210 */ /* 0x004fe20007f5e0ff */
[----:B---3--:R-:W-:-:S02]  /*23ba0*/  IMAD.X R17, R6, 0x1, R9, P4 ;  /* 0x0000000106117824 */ /* 0x008fc400020e0609 */
[----:B------:R-:W2:Y:S02]  /*23bb0*/  LDL R9, [R1+0x13ec] ;  /* 0x0013ec0001097983 */ /* 0x000ea40000100800 */
[----:B------:R-:W-:Y:S02]  /*23bc0*/  IMAD.X R21, R6, 0x1, R3, P2 ;  /* 0x0000000106157824 */ /* 0x000fe400010e0603 */
[----:B------:R0:W3:Y:S04]  /*23bd0*/  LDG.E.U8 R82, desc[UR60][R16.64] ;  /* 0x0000003c10527981 */ /* 0x0000e8000c1e1100 */
[----:B------:R1:W3:Y:S01]  /*23be0*/  LDG.E.U8 R28, desc[UR60][R20.64] ;  /* 0x0000003c141c7981 */ /* 0x0002e2000c1e1100 */
[----:B0-----:R-:W-:-:S03]  /*23bf0*/  IADD3 R16, P2, R0, R10, RZ ;  /* 0x0000000a00107210 */ /* 0x001fc60007f5e0ff */
[----:B----4-:R-:W-:Y:S04]  /*23c00*/  STL [R1+0x2108], R150 ;  /* 0x0021089601007387 */ /* 0x010fe80000100800 */
[----:B------:R-:W4:Y:S04]  /*23c10*/  LDL R24, [R1+0xd84] ;  /* 0x000d840001187983 */ /* 0x000f280000100800 */
[----:B------:R0:W-:Y:S04]  /*23c20*/  STL [R1+0x98c], R26 ;  /* 0x00098c1a01007387 */ /* 0x0001e80000100800 */
[----:B------:R-:W4:Y:S01]  /*23c30*/  LDL R3, [R1+0x13cc] ;  /* 0x0013cc0001037983 */ /* 0x000f220000100800 */
[----:B------:R-:W-:Y:S01]  /*23c40*/  IADD3 R14, P4, R0, R4, RZ ;  /* 0x00000004000e7210 */ /* 0x000fe20007f9e0ff */
[----:B------:R-:W-:-:S02]  /*23c50*/  IMAD.X R17, R6, 0x1, R7, P2 ;  /* 0x0000000106117824 */ /* 0x000fc400010e0607 */
[----:B------:R-:W4:Y:S02]  /*23c60*/  LDL R4, [R1+0x1698] ;  /* 0x0016980001047983 */ /* 0x000f240000100800 */
[----:B------:R-:W-:Y:S02]  /*23c70*/  IMAD.X R15, R6, 0x1, R22, P4 ;  /* 0x00000001060f7824 */ /* 0x000fe400020e0616 */
[----:B------:R-:W4:Y:S01]  /*23c80*/  LDG.E.U8 R149, desc[UR60][R16.64] ;  /* 0x0000003c10957981 */ /* 0x000f22000c1e1100 */
[----:B-1----:R-:W-:-:S03]  /*23c90*/  IADD3 R20, P4, R0, R8, RZ ;  /* 0x0000000800147210 */ /* 0x002fc60007f9e0ff */
[----:B0-----:R0:W4:Y:S02]  /*23ca0*/  LDG.E.U8 R26, desc[UR60][R14.64] ;  /* 0x0000003c0e1a7981 */ /* 0x001124000c1e1100 */
        /* <DEDUP_REMOVED lines=11> */
[----:B------:R-:W3:Y:S04]  /*23d60*/  LDL R5, [R1+0x13d8] ;  /* 0x0013d80001057983 */ /* 0x000ee80000100800 */
[----:B------:R-:W3:Y:S01]  /*23d70*/  LDL R8, [R1+0x13d4] ;  /* 0x0013d40001087983 */ /* 0x000ee20000100800 */
[----:B----4-:R-:W-:-:S05]  /*23d80*/  IMAD.X R21, R6, 0x1, R3, P2 ;  /* 0x0000000106157824 */ /* 0x010fca00010e0603 */
        /* <DEDUP_REMOVED lines=19> */
[----:B------:R1:W-:Y:S01]  /*23ec0*/  STL [R1+0x970], R28 ;  /* 0x0009701c01007387 */ /* 0x0003e20000100800 */
[----:B0-----:R-:W-:-:S03]  /*23ed0*/  IADD3 R14, P2, R0, R5, RZ ;  /* 0x00000005000e7210 */ /* 0x001fc60007f5e0ff */
[----:B----4-:R-:W-:Y:S04]  /*23ee0*/  STL [R1+0x2118], R148 ;  /* 0x0021189401007387 */ /* 0x010fe80000100800 */
[----:B------:R-:W4:Y:S01]  /*23ef0*/  LDL R24, [R1+0x13a4] ;  /* 0x0013a40001187983 */ /* 0x000f220000100800 */
[----:B------:R-:W-:-:S03]  /*23f00*/  IADD3 R20, P4, R0, R8, RZ ;  /* 0x0000000800147210 */ /* 0x000fc60007f9e0ff */
[----:B------:R0:W-:Y:S04]  /*23f10*/  STL [R1+0x974], R26 ;  /* 0x0009741a01007387 */ /* 0x0001e80000100800 */
[----:B------:R-:W4:Y:S01]  /*23f20*/  LDL R7, [R1+0x13a8] ;  /* 0x0013a80001077983 */ /* 0x000f220000100800 */
[----:B------:R-:W-:-:S03]  /*23f30*/  IMAD.X R15, R6, 0x1, R2, P2 ;  /* 0x00000001060f7824 */ /* 0x000fc600010e0602 */
[----:B-1----:R1:W4:Y:S01]  /*23f40*/  LDG.E.U8 R28, desc[UR60][R16.64] ;  /* 0x0000003c101c7981 */ /* 0x002322000c1e1100 */
[----:B------:R-:W-:-:S03]  /*23f50*/  IMAD.X R21, R6, 0x1, R22, P4 ;  /* 0x0000000106157824 */ /* 0x000fc600020e0616 */
[----:B------:R-:W4:Y:S04]  /*23f60*/  LDG.E.U8 R147, desc[UR60][R14.64] ;  /* 0x0000003c0e937981 */ /* 0x000f28000c1e1100 */
[----:B0-----:R0:W4:Y:S01]  /*23f70*/  LDG.E.U8 R26, desc[UR60][R20.64] ;  /* 0x0000003c141a7981 */ /* 0x001122000c1e1100 */
[----:B-1----:R-:W-:-:S03]  /*23f80*/  IADD3 R16, P4, R0, R13, RZ ;  /* 0x0000000d00107210 */ /* 0x002fc60007f9e0ff */
[----:B------:R-:W4:Y:S02]  /*23f90*/  LDL R8, [R1+0x1528] ;  /* 0x0015280001087983 */ /* 0x000f240000100800 */
[----:B------:R-:W-:-:S05]  /*23fa0*/  IMAD.X R17, R6, 0x1, R9, P4 ;  /* 0x0000000106117824 */ /* 0x000fca00020e0609 */
[----:B------:R2:W4:Y:S01]  /*23fb0*/  LDG.E.U8 R79, desc[UR60][R16.64] ;  /* 0x0000003c104f7981 */ /* 0x000522000c1e1100 */
[----:B0-----:R-:W-:-:S05]  /*23fc0*/  IADD3 R20, P2, R0, R19, RZ ;  /* 0x0000001300147210 */ /* 0x001fca0007f5e0ff */
[----:B------:R-:W-:Y:S01]  /*23fd0*/  IMAD.X R21, R6, 0x1, R3, P2 ;  /* 0x0000000106157824 */ /* 0x000fe200010e0603 */
[C---:B------:R-:W-:Y:S02]  /*23fe0*/  IADD3 R14, P4, R0.reuse, R4, RZ ;  /* 0x00000004000e7210 */ /* 0x040fe40007f9e0ff */
[----:B--2---:R-:W-:Y:S01]  /*23ff0*/  IADD3 R16, P2, R0, R10, RZ ;  /* 0x0000000a00107210 */ /* 0x004fe20007f5e0ff */
[----:B---3--:R-:W-:Y:S04]  /*24000*/  STL [R1+0x211c], R80 ;  /* 0x00211c5001007387 */ /* 0x008fe80000100800 */
[----:B------:R-:W2:Y:S04]  /*24010*/  LDL R23, [R1+0x13ac] ;  /* 0x0013ac0001177983 */ /* 0x000ea80000100800 */
[----:B------:R-:W3:Y:S04]  /*24020*/  LDL R5, [R1+0x1440] ;  /* 0x0014400001057983 */ /* 0x000ee80000100800 */
[----:B------:R-:W3:Y:S04]  /*24030*/  LDL R2, [R1+0xd90] ;  /* 0x000d900001027983 */ /* 0x000ee80000100800 */
[----:B------:R-:W3:Y:S04]  /*24040*/  LDL R13, [R1+0x13b0] ;  /* 0x0013b000010d7983 */ /* 0x000ee80000100800 */
[----:B------:R-:W3:Y:S01]  /*24050*/  LDL R9, [R1+0x13b4] ;  /* 0x0013b40001097983 */ /* 0x000ee20000100800 */
[----:B----4-:R-:W-:-:S03]  /*24060*/  IMAD.X R17, R6, 0x1, R7, P2 ;  /* 0x0000000106117824 */ /* 0x010fc600010e0607 */
[----:B------:R0:W-:Y:S04]  /*24070*/  STL [R1+0x960], R27 ;  /* 0x0009601b01007387 */ /* 0x0001e80000100800 */
        /* <DEDUP_REMOVED lines=8> */
[----:B------:R-:W-:-:S03]  /*24100*/  IMAD.X R15, R6, 0x1, R24, P4 ;  /* 0x00000001060f7824 */ /* 0x000fc600020e0618 */
[----:B0-----:R0:W4:Y:S04]  /*24110*/  LDG.E.U8 R27, desc[UR60][R20.64] ;  /* 0x0000003c141b7981 */ /* 0x001128000c1e1100 */
[----:B------:R-:W4:Y:S04]  /*24120*/  LDL R19, [R1+0x139c] ;  /* 0x00139c0001137983 */ /* 0x000f280000100800 */
[----:B-1----:R2:W4:Y:S01]  /*24130*/  LDG.E.U8 R25, desc[UR60][R14.64] ;  /* 0x0000003c0e197981 */ /* 0x002522000c1e1100 */
[----:B0-----:R-:W-:-:S03]  /*24140*/  IADD3 R20, P4, R0, R8, RZ ;  /* 0x0000000800147210 */ /* 0x001fc60007f9e0ff */
[----:B------:R-:W4:Y:S04]  /*24150*/  LDL R7, [R1+0x137c] ;  /* 0x00137c0001077983 */ /* 0x000f280000100800 */
[----:B------:R-:W4:Y:S01]  /*24160*/  LDL R8, [R1+0x13a0] ;  /* 0x0013a00001087983 */ /* 0x000f220000100800 */
[----:B--2---:R-:W-:Y:S01]  /*24170*/  IADD3 R14, P2, R0, R23, RZ ;  /* 0x00000017000e7210 */ /* 0x004fe20007f5e0ff */
[C---:B---3--:R-:W-:Y:S02]  /*24180*/  IMAD.X R21, R6.reuse, 0x1, R5, P4 ;  /* 0x0000000106157824 */ /* 0x048fe400020e0605 */
[----:B------:R-:W2:Y:S02]  /*24190*/  LDL R5, [R1+0x1384] ;  /* 0x0013840001057983 */ /* 0x000ea40000100800 */
[----:B------:R-:W-:-:S02]  /*241a0*/  IMAD.X R15, R6, 0x1, R2, P2 ;  /* 0x00000001060f7824 */ /* 0x000fc400010e0602 */
[----:B------:R0:W3:Y:S04]  /*241b0*/  LDG.E.U8 R78, desc[UR60][R20.64] ;  /* 0x0000003c144e7981 */ /* 0x0000e8000c1e1100 */
[----:B------:R1:W-:Y:S01]  /*241c0*/  STL [R1+0x94c], R28 ;  /* 0x00094c1c01007387 */ /* 0x0003e20000100800 */
[C---:B------:R-:W-:Y:S02]  /*241d0*/  IADD3 R16, P4, R0.reuse, R13, RZ ;  /* 0x0000000d00107210 */ /* 0x040fe40007f9e0ff */
[----:B0-----:R-:W-:Y:S01]  /*241e0*/  IADD3 R20, P2, R0, R9, RZ ;  /* 0x0000000900147210 */ /* 0x001fe20007f5e0ff */
[----:B-1----:R0:W3:Y:S04]  /*241f0*/  LDG.E.U8 R28, desc[UR60][R14.64] ;  /* 0x0000003c0e1c7981 */ /* 0x0020e8000c1e1100 */
[----:B----4-:R-:W-:Y:S04]  /*24200*/  STL [R1+0x2128], R141 ;  /* 0x0021288d01007387 */ /* 0x010fe80000100800 */
[----:B------:R-:W4:Y:S04]  /*24210*/  LDL R24, [R1+0x1380] ;  /* 0x0013800001187983 */ /* 0x000f280000100800 */
[----:B------:R1:W-:Y:S04]  /*24220*/  STL [R1+0x954], R26 ;  /* 0x0009541a01007387 */ /* 0x0003e80000100800 */
[----:B------:R-:W4:Y:S01]  /*24230*/  LDL R2, [R1+0xd98] ;  /* 0x000d980001027983 */ /* 0x000f220000100800 */
[----:B------:R-:W-:-:S03]  /*24240*/  IMAD.X R21, R6, 0x1, R3, P2 ;  /* 0x0000000106157824 */ /* 0x000fc600010e0603 */
[----:B------:R-:W4:Y:S01]  /*24250*/  LDL R13, [R1+0x1524] ;  /* 0x00152400010d7983 */ /* 0x000f220000100800 */
[----:B------:R-:W-:Y:S01]  /*24260*/  IMAD.X R17, R6, 0x1, R22, P4 ;  /* 0x0000000106117824 */ /* 0x000fe200020e0616 */
[----:B0-----:R-:W-:Y:S02]  /*24270*/  IADD3 R14, P4, R0, R4, RZ ;  /* 0x00000004000e7210 */ /* 0x001fe40007f9e0ff */
[----:B------:R-:W4:Y:S04]  /*24280*/  LDG.E.U8 R140, desc[UR60][R20.64] ;  /* 0x0000003c148c7981 */ /* 0x000f28000c1e1100 */
[----:B-1----:R0:W4:Y:S01]  /*24290*/  LDG.E.U8 R26, desc[UR60][R16.64] ;  /* 0x0000003c101a7981 */ /* 0x002122000c1e1100 */
        /* <DEDUP_REMOVED lines=11> */
[----:B------:R-:W3:Y:S04]  /*24350*/  LDL R10, [R1+0x1370] ;  /* 0x00137000010a7983 */ /* 0x000ee80000100800 */
[----:B------:R0:W-:Y:S01]  /*24360*/  STL [R1+0x938], R27 ;  /* 0x0009381b01007387 */ /* 0x0001e20000100800 */
[----:B----4-:R-:W-:-:S02]  /*24370*/  IMAD.X R15, R6, 0x1, R2, P2 ;  /* 0x00000001060f7824 */ /* 0x010fc400010e0602 */
[----:B------:R-:W-:Y:S01]  /*24380*/  IMAD.X R21, R6, 0x1, R24, P4 ;  /* 0x0000000106157824 */ /* 0x000fe200020e0618 */
[----:B0-----:R0:W4:Y:S04]  /*24390*/  LDG.E.U8 R27, desc[UR60][R16.64] ;  /* 0x0000003c101b7981 */ /* 0x001128000c1e1100 */
        /* <DEDUP_REMOVED lines=8> */
[----:B0-----:R-:W-:-:S03]  /*24420*/  IADD3 R16, P4, R0, R13, RZ ;  /* 0x0000000d00107210 */ /* 0x001fc60007f9e0ff */
        /* <DEDUP_REMOVED lines=8> */
[----:B------:R0:W3:Y:S01]  /*244b0*/  LDG.E.U8 R76, desc[UR60][R16.64] ;  /* 0x0000003c104c7981 */ /* 0x0000e2000c1e1100 */
[----:B------:R-:W-:-:S03]  /*244c0*/  IADD3 R14, P4, R0, R4, RZ ;  /* 0x00000004000e7210 */ /* 0x000fc60007f9e0ff */
[----:B------:R1:W-:Y:S01]  /*244d0*/  STL [R1+0x928], R28 ;  /* 0x0009281c01007387 */ /* 0x0003e20000100800 */
[----:B0-----:R-:W-:-:S03]  /*244e0*/  IADD3 R16, P2, R0, R10, RZ ;  /* 0x0000000a00107210 */ /* 0x001fc60007f5e0ff */
[----:B-1----:R0:W3:Y:S04]  /*244f0*/  LDG.E.U8 R28, desc[UR60][R20.64] ;  /* 0x0000003c141c7981 */ /* 0x0020e8000c1e1100 */
[----:B----4-:R-:W-:Y:S04]  /*24500*/  STL [R1+0x2138], R139 ;  /* 0x0021388b01007387 */ /* 0x010fe80000100800 */
[----:B------:R-:W4:Y:S04]  /*24510*/  LDL R24, [R1+0xda0] ;  /* 0x000da00001187983 */ /* 0x000f280000100800 */
[----:B------:R1:W-:Y:S01]  /*24520*/  STL [R1+0x934], R26 ;  /* 0x0009341a01007387 */ /* 0x0003e20000100800 */
[----:B------:R-:W-:-:S03]  /*24530*/  IMAD.X R15, R6, 0x1, R22, P4 ;  /* 0x00000001060f7824 */ /* 0x000fc600020e0616 */
[----:B------:R-:W4:Y:S01]  /*24540*/  LDL R3, [R1+0x1340] ;  /* 0x0013400001037983 */ /* 0x000f220000100800 */
[----:B------:R-:W-:-:S03]  /*24550*/  IMAD.X R17, R6, 0x1, R7, P2 ;  /* 0x0000000106117824 */ /* 0x000fc600010e0607 */
[----:B------:R-:W4:Y:S01]  /*24560*/  LDL R4, [R1+0x151c] ;  /* 0x00151c0001047983 */ /* 0x000f220000100800 */
[----:B0-----:R-:W-:-:S03]  /*24570*/  IADD3 R20, P4, R0, R8, RZ ;  /* 0x0000000800147210 */ /* 0x001fc60007f9e0ff */
[----:B------:R-:W4:Y:S04]  /*24580*/  LDG.E.U8 R138, desc[UR60][R16.64] ;  /* 0x0000003c108a7981 */ /* 0x000f28000c1e1100 */
[----:B-1----:R0:W4:Y:S01]  /*24590*/  LDG.E.U8 R26, desc[UR60][R14.64] ;  /* 0x0000003c0e1a7981 */ /* 0x002122000c1e1100 */
[----:B------:R-:W-:-:S05]  /*245a0*/  IMAD.X R21, R6, 0x1, R5, P4 ;  /* 0x0000000106157824 */ /* 0x000fca00020e0605 */
[----:B------:R2:W4:Y:S01]  /*245b0*/  LDG.E.U8 R75, desc[UR60][R20.64] ;  /* 0x0000003c144b7981 */ /* 0x000522000c1e1100 */
[----:B0-----:R-:W-:-:S05]  /*245c0*/  IADD3 R14, P2, R0, R19, RZ ;  /* 0x00000013000e7210 */ /* 0x001fca0007f5e0ff */
[----:B------:R-:W-:Y:S01]  /*245d0*/  IMAD.X R15, R6, 0x1, R2, P2 ;  /* 0x00000001060f7824 */ /* 0x000fe200010e0602 */
[C---:B--2---:R-:W-:Y:S01]  /*245e0*/  IADD3 R20, P2, R0.reuse, R9, RZ ;  /* 0x0000000900147210 */ /* 0x044fe20007f5e0ff */
[----:B---3--:R-:W-:Y:S04]  /*245f0*/  STL [R1+0x213c], R76 ;  /* 0x00213c4c01007387 */ /* 0x008fe80000100800 */
[----:B------:R-:W2:Y:S04]  /*24600*/  LDL R23, [R1+0x1364] ;  /* 0x0013640001177983 */ /* 0x000ea80000100800 */
[----:B------:R-:W3:Y:S04]  /*24610*/  LDL R10, [R1+0x14f8] ;  /* 0x0014f800010a7983 */ /* 0x000ee80000100800 */
[----:B------:R-:W3:Y:S04]  /*24620*/  LDL R7, [R1+0x1344] ;  /* 0x0013440001077983 */ /* 0x000ee80000100800 */
[----:B------:R-:W3:Y:S04]  /*24630*/  LDL R8, [R1+0x1348] ;  /* 0x0013480001087983 */ /* 0x000ee80000100800 */
[----:B------:R-:W3:Y:S04]  /*24640*/  LDL R5, [R1+0x134c] ;  /* 0x00134c0001057983 */ /* 0x000ee80000100800 */
[----:B------:R0:W-:Y:S01]  /*24650*/  STL [R1+0x914], R27 ;  /* 0x0009141b01007387 */ /* 0x0001e20000100800 */
[----:B------:R-:W-:-:S03]  /*24660*/  IADD3 R16, P4, R0, R13, RZ ;  /* 0x0000000d00107210 */ /* 0x000fc60007f9e0ff */
[----:B0-----:R0:W3:Y:S01]  /*24670*/  LDG.E.U8 R27, desc[UR60][R14.64] ;  /* 0x0000003c0e1b7981 */ /* 0x0010e2000c1e1100 */
        /* <DEDUP_REMOVED lines=46> */
[----:B------:R0:W-:Y:S04]  /*24960*/  STL [R1+0x8ec], R27 ;  /* 0x0008ec1b01007387 */ /* 0x0001e80000100800 */
[----:B------:R-:W3:Y:S01]  /*24970*/  LDL R9, [R1+0x1304] ;  /* 0x0013040001097983 */ /* 0x000ee20000100800 */
[----:B----4-:R-:W-:-:S03]  /*24980*/  IMAD.X R15, R6, 0x1, R24, P4 ;  /* 0x00000001060f7824 */ /* 0x010fc600020e0618 */
[----:B0-----:R0:W4:Y:S01]  /*24990*/  LDG.E.U8 R27, desc[UR60][R20.64] ;  /* 0x0000003c141b7981 */ /* 0x001122000c1e1100 */
[----:B------:R-:W-:-:S05]  /*249a0*/  IMAD.X R17, R6, 0x1, R7, P2 ;  /* 0x0000000106117824 */ /* 0x000fca00010e0607 */
[----:B------:R-:W4:Y:S04]  /*249b0*/  LDG.E.U8 R135, desc[UR60][R16.64] ;  /* 0x0000003c10877981 */ /* 0x000f28000c1e1100 */
[----:B------:R-:W-:Y:S04]  /*249c0*/  STL [R1+0x2150], R136 ;  /* 0x0021508801007387 */ /* 0x000fe80000100800 */
[----:B------:R1:W-:Y:S04]  /*249d0*/  STL [R1+0x908], R25 ;  /* 0x0009081901007387 */ /* 0x0003e80000100800 */
[----:B------:R-:W4:Y:S04]  /*249e0*/  LDL R4, [R1+0x130c] ;  /* 0x00130c0001047983 */ /* 0x000f280000100800 */
[----:B------:R-:W4:Y:S04]  /*249f0*/  LDL R3, [R1+0x1308] ;  /* 0x0013080001037983 */ /* 0x000f280000100800 */
[----:B------:R-:W-:Y:S04]  /*24a00*/  STL [R1+0x2154], R73 ;  /* 0x0021544901007387 */ /* 0x000fe80000100800 */
[----:B------:R-:W4:Y:S01]  /*24a10*/  LDL R10, [R1+0xdb0] ;  /* 0x000db000010a7983 */ /* 0x000f220000100800 */
[----:B0-----:R-:W-:-:S03]  /*24a20*/  IADD3 R20, P4, R0, R8, RZ ;  /* 0x0000000800147210 */ /* 0x001fc60007f9e0ff */
[----:B-1----:R2:W4:Y:S04]  /*24a30*/  LDG.E.U8 R25, desc[UR60][R14.64] ;  /* 0x0000003c0e197981 */ /* 0x002528000c1e1100 */
[----:B------:R-:W4:Y:S04]  /*24a40*/  LDL R19, [R1+0x1310] ;  /* 0x0013100001137983 */ /* 0x000f280000100800 */
[----:B------:R-:W4:Y:S04]  /*24a50*/  LDL R8, [R1+0x1314] ;  /* 0x0013140001087983 */ /* 0x000f280000100800 */
[----:B------:R-:W4:Y:S01]  /*24a60*/  LDL R7, [R1+0x12f0] ;  /* 0x0012f00001077983 */ /* 0x000f220000100800 */
[----:B--2---:R-:W-:-:S03]  /*24a70*/  IADD3 R14, P2, R0, R23, RZ ;  /* 0x00000017000e7210 */ /* 0x004fc60007f5e0ff */
[----:B------:R-:W2:Y:S01]  /*24a80*/  LDL R23, [R1+0x12f8] ;  /* 0x0012f80001177983 */ /* 0x000ea20000100800 */
[----:B---3--:R-:W-:-:S03]  /*24a90*/  IMAD.X R21, R6, 0x1, R5, P4 ;  /* 0x0000000106157824 */ /* 0x008fc600020e0605 */
[----:B------:R-:W-:Y:S01]  /*24aa0*/  STL [R1+0x8d8], R28 ;  /* 0x0008d81c01007387 */ /* 0x000fe20000100800 */
[----:B------:R-:W-:-:S03]  /*24ab0*/  IADD3 R16, P4, R0, R22, RZ ;  /* 0x0000001600107210 */ /* 0x000fc60007f9e0ff */
[----:B------:R-:W3:Y:S01]  /*24ac0*/  LDL R5, [R1+0x12f4] ;  /* 0x0012f40001057983 */ /* 0x000ee20000100800 */
[----:B------:R-:W-:-:S03]  /*24ad0*/  IMAD.X R15, R6, 0x1, R2, P2 ;  /* 0x00000001060f7824 */ /* 0x000fc600010e0602 */
[----:B------:R0:W3:Y:S02]  /*24ae0*/  LDG.E.U8 R72, desc[UR60][R20.64] ;  /* 0x0000003c14487981 */ /* 0x0000e4000c1e1100 */
[----:B0-----:R-:W-:Y:S01]  /*24af0*/  IADD3 R20, P2, R0, R13, RZ ;  /* 0x0000000d00147210 */ /* 0x001fe20007f5e0ff */
[----:B------:R-:W-:-:S05]  /*24b00*/  IMAD.X R17, R6, 0x1, R9, P4 ;  /* 0x0000000106117824 */ /* 0x000fca00020e0609 */
[----:B------:R-:W3:Y:S04]  /*24b10*/  LDG.E.U8 R24, desc[UR60][R16.64] ;  /* 0x0000003c10187981 */ /* 0x000ee8000c1e1100 */
[----:B----4-:R-:W-:Y:S04]  /*24b20*/  STL [R1+0x2158], R135 ;  /* 0x0021588701007387 */ /* 0x010fe80000100800 */
[----:B------:R0:W-:Y:S04]  /*24b30*/  STL [R1+0x8f8], R26 ;  /* 0x0008f81a01007387 */ /* 0x0001e80000100800 */
[----:B------:R-:W4:Y:S04]  /*24b40*/  LDL R2, [R1+0xdb4] ;  /* 0x000db40001027983 */ /* 0x000f280000100800 */
[----:B------:R-:W4:Y:S04]  /*24b50*/  LDL R22, [R1+0x1510] ;  /* 0x0015100001167983 */ /* 0x000f280000100800 */
[----:B0-----:R0:W4:Y:S01]  /*24b60*/  LDG.E.U8 R26, desc[UR60][R14.64] ;  /* 0x0000003c0e1a7981 */ /* 0x001122000c1e1100 */
[----:B------:R-:W-:-:S05]  /*24b70*/  IMAD.X R21, R6, 0x1, R3, P2 ;  /* 0x0000000106157824 */ /* 0x000fca00010e0603 */
[----:B------:R1:W4:Y:S01]  /*24b80*/  LDG.E.U8 R134, desc[UR60][R20.64] ;  /* 0x0000003c14867981 */ /* 0x000322000c1e1100 */
[----:B0-----:R-:W-:-:S05]  /*24b90*/  IADD3 R14, P4, R0, R4, RZ ;  /* 0x00000004000e7210 */ /* 0x001fca0007f9e0ff */
[----:B------:R-:W-:-:S05]  /*24ba0*/  IMAD.X R15, R6, 0x1, R10, P4 ;  /* 0x00000001060f7824 */ /* 0x000fca00020e060a */
[----:B------:R2:W4:Y:S01]  /*24bb0*/  LDG.E.U8 R71, desc[UR60][R14.64] ;  /* 0x0000003c0e477981 */ /* 0x000522000c1e1100 */
[C---:B------:R-:W-:Y:S02]  /*24bc0*/  IADD3 R16, P2, R0.reuse, R19, RZ ;  /* 0x0000001300107210 */ /* 0x040fe40007f5e0ff */
[----:B-1----:R-:W-:-:S03]  /*24bd0*/  IADD3 R20, P4, R0, R8, RZ ;  /* 0x0000000800147210 */ /* 0x002fc60007f9e0ff */
[----:B------:R-:W-:Y:S01]  /*24be0*/  IMAD.X R17, R6, 0x1, R7, P2 ;  /* 0x0000000106117824 */ /* 0x000fe200010e0607 */
[----:B--2---:R-:W-:Y:S01]  /*24bf0*/  IADD3 R14, P2, R0, R23, RZ ;  /* 0x00000017000e7210 */ /* 0x004fe20007f5e0ff */
[C---:B---3--:R-:W-:Y:S01]  /*24c00*/  IMAD.X R21, R6.reuse, 0x1, R5, P4 ;  /* 0x0000000106157824 */ /* 0x048fe200020e0605 */
[----:B------:R-:W-:Y:S04]  /*24c10*/  STL [R1+0x215c], R72 ;  /* 0x00215c4801007387 */ /* 0x000fe80000100800 */
[----:B------:R-:W2:Y:S04]  /*24c20*/  LDL R13, [R1+0x12fc] ;  /* 0x0012fc00010d7983 */ /* 0x000ea80000100800 */
[----:B------:R-:W3:Y:S04]  /*24c30*/  LDL R9, [R1+0x14ec] ;  /* 0x0014ec0001097983 */ /* 0x000ee80000100800 */
[----:B------:R-:W3:Y:S04]  /*24c40*/  LDL R4, [R1+0x1300] ;  /* 0x0013000001047983 */ /* 0x000ee80000100800 */
[----:B------:R-:W3:Y:S04]  /*24c50*/  LDL R3, [R1+0x12dc] ;  /* 0x0012dc0001037983 */ /* 0x000ee80000100800 */
[----:B------:R-:W3:Y:S04]  /*24c60*/  LDL R19, [R1+0x12e4] ;  /* 0x0012e40001137983 */ /* 0x000ee80000100800 */
[----:B------:R-:W-:Y:S04]  /*24c70*/  STL [R1+0x8c8], R27 ;  /* 0x0008c81b01007387 */ /* 0x000fe80000100800 */
[----:B------:R-:W3:Y:S01]  /*24c80*/  LDL R10, [R1+0x12e0] ;  /* 0x0012e000010a7983 */ /* 0x000ee20000100800 */
[----:B----4-:R-:W-:-:S05]  /*24c90*/  IMAD.X R15, R6, 0x1, R2, P2 ;  /* 0x00000001060f7824 */ /* 0x010fca00010e0602 */
[----:B------:R-:W4:Y:S04]  /*24ca0*/  LDG.E.U8 R133, desc[UR60][R14.64] ;  /* 0x0000003c0e857981 */ /* 0x000f28000c1e1100 */
[----:B------:R-:W-:Y:S04]  /*24cb0*/  STL [R1+0x2160], R134 ;  /* 0x0021608601007387 */ /* 0x000fe80000100800 */
[----:B------:R0:W-:Y:S04]  /*24cc0*/  STL [R1+0x8e4], R25 ;  /* 0x0008e41901007387 */ /* 0x0001e80000100800 */
[----:B------:R-:W4:Y:S04]  /*24cd0*/  LDL R8, [R1+0x12e8] ;  /* 0x0012e80001087983 */ /* 0x000f280000100800 */
[----:B------:R-:W4:Y:S04]  /*24ce0*/  LDL R7, [R1+0xdb8] ;  /* 0x000db80001077983 */ /* 0x000f280000100800 */
[----:B------:R1:W-:Y:S04]  /*24cf0*/  STL [R1+0x2164], R71 ;  /* 0x0021644701007387 */ /* 0x0003e80000100800 */
[----:B------:R-:W4:Y:S04]  /*24d00*/  LDL R5, [R1+0x12c8] ;  /* 0x0012c80001057983 */ /* 0x000f280000100800 */
[----:B0-----:R0:W4:Y:S04]  /*24d10*/  LDG.E.U8 R25, desc[UR60][R16.64] ;  /* 0x0000003c10197981 */ /* 0x001128000c1e1100 */
[----:B-1----:R2:W4:Y:S04]  /*24d20*/  LDG.E.U8 R71, desc[UR60][R20.64] ;  /* 0x0000003c14477981 */ /* 0x002528000c1e1100 */
[----:B------:R-:W4:Y:S01]  /*24d30*/  LDL R23, [R1+0x12ec] ;  /* 0x0012ec0001177983 */ /* 0x000f220000100800 */
[----:B0-----:R-:W-:-:S03]  /*24d40*/  IADD3 R16, P4, R0, R22, RZ ;  /* 0x0000001600107210 */ /* 0x001fc60007f9e0ff */
[----:B------:R-:W4:Y:S04]  /*24d50*/  LDL R22, [R1+0x12d0] ;  /* 0x0012d00001167983 */ /* 0x000f280000100800 */
[----:B------:R-:W4:Y:S01]  /*24d60*/  LDL R2, [R1+0x12cc] ;  /* 0x0012cc0001027983 */ /* 0x000f220000100800 */
[----:B--2---:R-:W-:Y:S01]  /*24d70*/  IADD3 R20, P2, R0, R13, RZ ;  /* 0x0000000d00147210 */ /* 0x004fe20007f5e0ff */
[----:B---3--:R-:W-:-:S05]  /*24d80*/  IMAD.X R17, R6, 0x1, R9, P4 ;  /* 0x0000000106117824 */ /* 0x008fca00020e0609 */
[----:B------:R0:W2:Y:S01]  /*24d90*/  LDG.E.U8 R70, desc[UR60][R16.64] ;  /* 0x0000003c10467981 */ /* 0x0000a2000c1e1100 */
[----:B------:R-:W-:Y:S01]  /*24da0*/  IMAD.X R21, R6, 0x1, R3, P2 ;  /* 0x0000000106157824 */ /* 0x000fe200010e0603 */
[C---:B------:R-:W-:Y:S02]  /*24db0*/  IADD3 R14, P4, R0.reuse, R4, RZ ;  /* 0x00000004000e7210 */ /* 0x040fe40007f9e0ff */
[----:B0-----:R-:W-:-:S03]  /*24dc0*/  IADD3 R16, P2, R0, R19, RZ ;  /* 0x0000001300107210 */ /* 0x001fc60007f5e0ff */
[----:B------:R-:W-:-:S05]  /*24dd0*/  IMAD.X R15, R6, 0x1, R10, P4 ;  /* 0x00000001060f7824 */ /* 0x000fca00020e060a */
[----:B------:R-:W3:Y:S04]  /*24de0*/  LDG.E.U8 R134, desc[UR60][R14.64] ;  /* 0x0000003c0e867981 */ /* 0x000ee8000c1e1100 */
[----:B----4-:R-:W-:Y:S04]  /*24df0*/  STL [R1+0x216c], R71 ;  /* 0x00216c4701007387 */ /* 0x010fe80000100800 */
[----:B------:R-:W-:Y:S04]  /*24e00*/  STL [R1+0x8b0], R26 ;  /* 0x0008b01a01007387 */ /* 0x000fe80000100800 */
[----:B------:R-:W4:Y:S04]  /*24e10*/  LDL R13, [R1+0x12d4] ;  /* 0x0012d400010d7983 */ /* 0x000f280000100800 */
[----:B------:R-:W4:Y:S04]  /*24e20*/  LDL R9, [R1+0xdbc] ;  /* 0x000dbc0001097983 */ /* 0x000f280000100800 */
[----:B------:R0:W-:Y:S04]  /*24e30*/  STL [R1+0x8d4], R24 ;  /* 0x0008d41801007387 */ /* 0x0001e80000100800 */
[----:B------:R-:W-:Y:S04]  /*24e40*/  STL [R1+0x2170], R133 ;  /* 0x0021708501007387 */ /* 0x000fe80000100800 */
[----:B------:R-:W4:Y:S01]  /*24e50*/  LDL R3, [R1+0x12b4] ;  /* 0x0012b40001037983 */ /* 0x000f220000100800 */
[----:B------:R-:W-:-:S03]  /*24e60*/  IMAD.X R17, R6, 0x1, R7, P2 ;  /* 0x0000000106117824 */ /* 0x000fc600010e0607 */
[----:B0-----:R0:W4:Y:S04]  /*24e70*/  LDG.E.U8 R24, desc[UR60][R20.64] ;  /* 0x0000003c14187981 */ /* 0x001128000c1e1100 */
[----:B------:R1:W4:Y:S04]  /*24e80*/  LDG.E.U8 R132, desc[UR60][R16.64] ;  /* 0x0000003c10847981 */ /* 0x000328000c1e1100 */
[----:B------:R-:W4:Y:S01]  /*24e90*/  LDL R4, [R1+0x1508] ;  /* 0x0015080001047983 */ /* 0x000f220000100800 */
[----:B0-----:R-:W-:-:S05]  /*24ea0*/  IADD3 R20, P4, R0, R8, RZ ;  /* 0x0000000800147210 */ /* 0x001fca0007f9e0ff */
[----:B------:R-:W-:-:S05]  /*24eb0*/  IMAD.X R21, R6, 0x1, R5, P4 ;  /* 0x0000000106157824 */ /* 0x000fca00020e0605 */
[----:B------:R4:W4:Y:S01]  /*24ec0*/  LDG.E.U8 R69, desc[UR60][R20.64] ;  /* 0x0000003c14457981 */ /* 0x000922000c1e1100 */
[C---:B------:R-:W-:Y:S02]  /*24ed0*/  IADD3 R14, P2, R0.reuse, R23, RZ ;  /* 0x00000017000e7210 */ /* 0x040fe40007f5e0ff */
[----:B-1----:R-:W-:-:S03]  /*24ee0*/  IADD3 R16, P4, R0, R22, RZ ;  /* 0x0000001600107210 */ /* 0x002fc60007f9e0ff */
[----:B------:R-:W-:Y:S01]  /*24ef0*/  IMAD.X R15, R6, 0x1, R2, P2 ;  /* 0x00000001060f7824 */ /* 0x000fe200010e0602 */
[----:B--2---:R-:W-:Y:S04]  /*24f00*/  STL [R1+0x2174], R70 ;  /* 0x0021744601007387 */ /* 0x004fe80000100800 */
[----:B------:R-:W2:Y:S04]  /*24f10*/  LDL R19, [R1+0x12d8] ;  /* 0x0012d80001137983 */ /* 0x000ea80000100800 */
[----:B------:R-:W2:Y:S04]  /*24f20*/  LDL R10, [R1+0x14e4] ;  /* 0x0014e400010a7983 */ /* 0x000ea80000100800 */
[----:B------:R-:W2:Y:S04]  /*24f30*/  LDL R7, [R1+0x12b8] ;  /* 0x0012b80001077983 */ /* 0x000ea80000100800 */
[----:B------:R-:W2:Y:S04]  /*24f40*/  LDL R8, [R1+0x12bc] ;  /* 0x0012bc0001087983 */ /* 0x000ea80000100800 */
[----:B------:R0:W-:Y:S04]  /*24f50*/  STL [R1+0x8a0], R25 ;  /* 0x0008a01901007387 */ /* 0x0001e80000100800 */
[----:B---3--:R-:W-:Y:S04]  /*24f60*/  STL [R1+0x2178], R134 ;  /* 0x0021788601007387 */ /* 0x008fe80000100800 */
[----:B------:R-:W3:Y:S04]  /*24f70*/  LDL R5, [R1+0xdc0] ;  /* 0x000dc00001057983 */ /* 0x000ee80000100800 */
[----:B------:R-:W3:Y:S04]  /*24f80*/  LDL R23, [R1+0x12c0] ;  /* 0x0012c00001177983 */ /* 0x000ee80000100800 */
[----:B0-----:R0:W3:Y:S01]  /*24f90*/  LDG.E.U8 R25, desc[UR60][R14.64] ;  /* 0x0000003c0e197981 */ /* 0x0010e2000c1e1100 */
[----:B----4-:R-:W-:Y:S01]  /*24fa0*/  IADD3 R20, P2, R0, R13, RZ ;  /* 0x0000000d00147210 */ /* 0x010fe20007f5e0ff */
[----:B------:R-:W-:-:S05]  /*24fb0*/  IMAD.X R17, R6, 0x1, R9, P4 ;  /* 0x0000000106117824 */ /* 0x000fca00020e0609 */
[----:B------:R2:W4:Y:S01]  /*24fc0*/  LDG.E.U8 R72, desc[UR60][R16.64] ;  /* 0x0000003c10487981 */ /* 0x000522000c1e1100 */
[----:B------:R-:W-:-:S05]  /*24fd0*/  IMAD.X R21, R6, 0x1, R3, P2 ;  /* 0x0000000106157824 */ /* 0x000fca00010e0603 */
[----:B------:R1:W4:Y:S04]  /*24fe0*/  LDG.E.U8 R131, desc[UR60][R20.64] ;  /* 0x0000003c14837981 */ /* 0x000328000c1e1100 */
[----:B------:R-:W-:Y:S04]  /*24ff0*/  STL [R1+0x217c], R132 ;  /* 0x00217c8401007387 */ /* 0x000fe80000100800 */
[----:B------:R-:W4:Y:S04]  /*25000*/  LDL R2, [R1+0x12a0] ;  /* 0x0012a00001027983 */ /* 0x000f280000100800 */
[----:B------:R-:W4:Y:S04]  /*25010*/  LDL R22, [R1+0x12c4] ;  /* 0x0012c40001167983 */ /* 0x000f280000100800 */
[----:B------:R-:W-:Y:S04]  /*25020*/  STL [R1+0x2180], R69 ;  /* 0x0021804501007387 */ /* 0x000fe80000100800 */
[----:B------:R-:W4:Y:S01]  /*25030*/  LDL R9, [R1+0x12a4] ;  /* 0x0012a40001097983 */ /* 0x000f220000100800 */
[----:B0-----:R-:W-:-:S03]  /*25040*/  IADD3 R14, P4, R0, R4, RZ ;  /* 0x00000004000e7210 */ /* 0x001fc60007f9e0ff */
[----:B------:R-:W4:Y:S04]  /*25050*/  LDL R13, [R1+0x12a8] ;  /* 0x0012a800010d7983 */ /* 0x000f280000100800 */
[----:B------:R-:W4:Y:S04]  /*25060*/  LDL R4, [R1+0x12ac] ;  /* 0x0012ac0001047983 */ /* 0x000f280000100800 */
[----:B------:R-:W4:Y:S04]  /*25070*/  LDL R3, [R1+0xdc4] ;  /* 0x000dc40001037983 */ /* 0x000f280000100800 */
[----:B------:R0:W-:Y:S01]  /*25080*/  STL [R1+0x890], R24 ;  /* 0x0008901801007387 */ /* 0x0001e20000100800 */
[----:B--2---:R-:W-:Y:S01]  /*25090*/  IADD3 R16, P2, R0, R19, RZ ;  /* 0x0000001300107210 */ /* 0x004fe20007f5e0ff */
[----:B------:R-:W-:-:S04]  /*250a0*/  IMAD.X R15, R6, 0x1, R10, P4 ;  /* 0x00000001060f7824 */ /* 0x000fc800020e060a */
[----:B------:R-:W-:Y:S01]  /*250b0*/  IMAD.X R17, R6, 0x1, R7, P2 ;  /* 0x0000000106117824 */ /* 0x000fe200010e0607 */
[----:B------:R2:W4:Y:S01]  /*250c0*/  LDG.E.U8 R68, desc[UR60][R14.64] ;  /* 0x0000003c0e447981 */ /* 0x000522000c1e1100 */
[----:B-1----:R-:W-:-:S03]  /*250d0*/  IADD3 R20, P4, R0, R8, RZ ;  /* 0x0000000800147210 */ /* 0x002fc60007f9e0ff */
[----:B0-----:R0:W4:Y:S02]  /*250e0*/  LDG.E.U8 R24, desc[UR60][R16.64] ;  /* 0x0000003c10187981 */ /* 0x001124000c1e1100 */
[----:B---3--:R-:W-:Y:S01]  /*250f0*/  IMAD.X R21, R6, 0x1, R5, P4 ;  /* 0x0000000106157824 */ /* 0x008fe200020e0605 */
[----:B--2---:R-:W-:-:S04]  /*25100*/  IADD3 R14, P2, R0, R23, RZ ;  /* 0x00000017000e7210 */ /* 0x004fc80007f5e0ff */
[----:B------:R1:W2:Y:S04]  /*25110*/  LDG.E.U8 R135, desc[UR60][R20.64] ;  /* 0x0000003c14877981 */ /* 0x0002a8000c1e1100 */
[----:B----4-:R-:W-:Y:S04]  /*25120*/  STL [R1+0x2184], R72 ;  /* 0x0021844801007387 */ /* 0x010fe80000100800 */
[----:B------:R-:W3:Y:S04]  /*25130*/  LDL R19, [R1+0x12b0] ;  /* 0x0012b00001137983 */ /* 0x000ee80000100800 */
[----:B------:R-:W4:Y:S04]  /*25140*/  LDL R10, [R1+0x128c] ;  /* 0x00128c00010a7983 */ /* 0x000f280000100800 */
[----:B------:R-:W-:Y:S04]  /*25150*/  STL [R1+0x2188], R131 ;  /* 0x0021888301007387 */ /* 0x000fe80000100800 */
[----:B------:R-:W4:Y:S01]  /*25160*/  LDL R7, [R1+0x1290] ;  /* 0x0012900001077983 */ /* 0x000f220000100800 */
[----:B------:R-:W-:-:S03]  /*25170*/  IMAD.X R15, R6, 0x1, R2, P2 ;  /* 0x00000001060f7824 */ /* 0x000fc600010e0602 */
[----:B------:R-:W4:Y:S04]  /*25180*/  LDL R8, [R1+0x1504] ;  /* 0x0015040001087983 */ /* 0x000f280000100800 */
[----:B------:R1:W4:Y:S01]  /*25190*/  LDG.E.U8 R130, desc[UR60][R14.64] ;  /* 0x0000003c0e827981 */ /* 0x000322000c1e1100 */
[----:B0-----:R-:W-:-:S05]  /*251a0*/  IADD3 R16, P4, R0, R22, RZ ;  /* 0x0000001600107210 */ /* 0x001fca0007f9e0ff */
[----:B------:R-:W-:-:S05]  /*251b0*/  IMAD.X R17, R6, 0x1, R9, P4 ;  /* 0x0000000106117824 */ /* 0x000fca00020e0609 */
[----:B------:R3:W4:Y:S01]  /*251c0*/  LDG.E.U8 R67, desc[UR60][R16.64] ;  /* 0x0000003c10437981 */ /* 0x000722000c1e1100 */
[C---:B-1----:R-:W-:Y:S02]  /*251d0*/  IADD3 R20, P2, R0.reuse, R13, RZ ;  /* 0x0000000d00147210 */ /* 0x042fe40007f5e0ff */
[----:B------:R-:W-:-:S03]  /*251e0*/  IADD3 R14, P4, R0, R4, RZ ;  /* 0x00000004000e7210 */ /* 0x000fc60007f9e0ff */
[----:B------:R-:W-:Y:S01]  /*251f0*/  IMAD.X R21, R6, 0x1, R3, P2 ;  /* 0x0000000106157824 */ /* 0x000fe200010e0603 */
[----:B------:R-:W-:Y:S04]  /*25200*/  STL [R1+0x218c], R68 ;  /* 0x00218c4401007387 */ /* 0x000fe80000100800 */
[----:B------:R-:W4:Y:S04]  /*25210*/  LDL R23, [R1+0x1294] ;  /* 0x0012940001177983 */ /* 0x000f280000100800 */
[----:B------:R-:W4:Y:S04]  /*25220*/  LDL R5, [R1+0x1448] ;  /* 0x0014480001057983 */ /* 0x000f280000100800 */
[----:B------:R-:W4:Y:S04]  /*25230*/  LDL R2, [R1+0xdc8] ;  /* 0x000dc80001027983 */ /* 0x000f280000100800 */
[----:B------:R-:W4:Y:S04]  /*25240*/  LDL R22, [R1+0x1298] ;  /* 0x0012980001167983 */ /* 0x000f280000100800 */
[----:B------:R0:W-:Y:S04]  /*25250*/  STL [R1+0x880], R25 ;  /* 0x0008801901007387 */ /* 0x0001e80000100800 */
[----:B--2---:R-:W-:Y:S04]  /*25260*/  STL [R1+0x2190], R135 ;  /* 0x0021908701007387 */ /* 0x004fe80000100800 */
[----:B------:R-:W2:Y:S04]  /*25270*/  LDL R9, [R1+0x1278] ;  /* 0x0012780001097983 */ /* 0x000ea80000100800 */
[----:B------:R-:W2:Y:S04]  /*25280*/  LDL R13, [R1+0x129c] ;  /* 0x00129c00010d7983 */ /* 0x000ea80000100800 */
[----:B0-----:R0:W2:Y:S01]  /*25290*/  LDG.E.U8 R25, desc[UR60][R20.64] ;  /* 0x0000003c14197981 */ /* 0x0010a2000c1e1100 */
[----:B---3--:R-:W-:Y:S01]  /*252a0*/  IADD3 R16, P2, R0, R19, RZ ;  /* 0x0000001300107210 */ /* 0x008fe20007f5e0ff */
[----:B----4-:R-:W-:-:S05]  /*252b0*/  IMAD.X R15, R6, 0x1, R10, P4 ;  /* 0x00000001060f7824 */ /* 0x010fca00020e060a */
[----:B------:R1:W3:Y:S01]  /*252c0*/  LDG.E.U8 R73, desc[UR60][R14.64] ;  /* 0x0000003c0e497981 */ /* 0x0002e2000c1e1100 */
[----:B------:R-:W-:-:S05]  /*252d0*/  IMAD.X R17, R6, 0x1, R7, P2 ;  /* 0x0000000106117824 */ /* 0x000fca00010e0607 */
[----:B------:R4:W3:Y:S04]  /*252e0*/  LDG.E.U8 R129, desc[UR60][R16.64] ;  /* 0x0000003c10817981 */ /* 0x0008e8000c1e1100 */
[----:B------:R-:W-:Y:S04]  /*252f0*/  STL [R1+0x2194], R130 ;  /* 0x0021948201007387 */ /* 0x000fe80000100800 */
[----:B------:R-:W3:Y:S04]  /*25300*/  LDL R3, [R1+0x127c] ;  /* 0x00127c0001037983 */ /* 0x000ee80000100800 */
[----:B------:R-:W3:Y:S04]  /*25310*/  LDL R4, [R1+0x1280] ;  /* 0x0012800001047983 */ /* 0x000ee80000100800 */
[----:B------:R-:W-:Y:S04]  /*25320*/  STL [R1+0x2198], R67 ;  /* 0x0021984301007387 */ /* 0x000fe80000100800 */
[----:B------:R-:W3:Y:S01]  /*25330*/  LDL R10, [R1+0xdcc] ;  /* 0x000dcc00010a7983 */ /* 0x000ee20000100800 */
[----:B0-----:R-:W-:-:S03]  /*25340*/  IADD3 R20, P4, R0, R8, RZ ;  /* 0x0000000800147210 */ /* 0x001fc60007f9e0ff */
[----:B------:R-:W3:Y:S04]  /*25350*/  LDL R19, [R1+0x1284] ;  /* 0x0012840001137983 */ /* 0x000ee80000100800 */
[----:B------:R-:W3:Y:S04]  /*25360*/  LDL R8, [R1+0x1288] ;  /* 0x0012880001087983 */ /* 0x000ee80000100800 */
[----:B------:R-:W3:Y:S04]  /*25370*/  LDL R7, [R1+0x1264] ;  /* 0x0012640001077983 */ /* 0x000ee80000100800 */
[----:B------:R0:W-:Y:S01]  /*25380*/  STL [R1+0x86c], R24 ;  /* 0x00086c1801007387 */ /* 0x0001e20000100800 */
[----:B-1----:R-:W-:Y:S01]  /*25390*/  IADD3 R14, P2, R0, R23, RZ ;  /* 0x00000017000e7210 */ /* 0x002fe20007f5e0ff */
[----:B------:R-:W-:-:S04]  /*253a0*/  IMAD.X R21, R6, 0x1, R5, P4 ;  /* 0x0000000106157824 */ /* 0x000fc800020e0605 */
[----:B------:R-:W-:Y:S01]  /*253b0*/  IMAD.X R15, R6, 0x1, R2, P2 ;  /* 0x00000001060f7824 */ /* 0x000fe200010e0602 */
[----:B------:R1:W3:Y:S01]  /*253c0*/  LDG.E.U8 R66, desc[UR60][R20.64] ;  /* 0x0000003c14427981 */ /* 0x0002e2000c1e1100 */
[----:B----4-:R-:W-:-:S03]  /*253d0*/  IADD3 R16, P4, R0, R22, RZ ;  /* 0x0000001600107210 */ /* 0x010fc60007f9e0ff */
[----:B0-----:R0:W4:Y:S02]  /*253e0*/  LDG.E.U8 R24, desc[UR60][R14.64] ;  /* 0x0000003c0e187981 */ /* 0x001124000c1e1100 */
[----:B--2---:R-:W-:Y:S01]  /*253f0*/  IMAD.X R17, R6, 0x1, R9, P4 ;  /* 0x0000000106117824 */ /* 0x004fe200020e0609 */
[----:B-1----:R-:W-:-:S04]  /*25400*/  IADD3 R20, P2, R0, R13, RZ ;  /* 0x0000000d00147210 */ /* 0x002fc80007f5e0ff */
[----:B------:R1:W2:Y:S04]  /*25410*/  LDG.E.U8 R136, desc[UR60][R16.64] ;  /* 0x0000003c10887981 */ /* 0x0002a8000c1e1100 */
[----:B---3--:R-:W-:Y:S04]  /*25420*/  STL [R1+0x219c], R73 ;  /* 0x00219c4901007387 */ /* 0x008fe80000100800 */
[----:B------:R-:W3:Y:S04]  /*25430*/  LDL R23, [R1+0x126c] ;  /* 0x00126c0001177983 */ /* 0x000ee80000100800 */
[----:B------:R-:W4:Y:S04]  /*25440*/  LDL R5, [R1+0x1268] ;  /* 0x0012680001057983 */ /* 0x000f280000100800 */
[----:B------:R-:W-:Y:S04]  /*25450*/  STL [R1+0x21a0], R129 ;  /* 0x0021a08101007387 */ /* 0x000fe80000100800 */
[----:B------:R-:W4:Y:S01]  /*25460*/  LDL R2, [R1+0xdd0] ;  /* 0x000dd00001027983 */ /* 0x000f220000100800 */
[----:B------:R-:W-:Y:S01]  /*25470*/  IMAD.X R21, R6, 0x1, R3, P2 ;  /* 0x0000000106157824 */ /* 0x000fe200010e0603 */
[----:B0-----:R-:W-:-:S02]  /*25480*/  IADD3 R14, P4, R0, R4, RZ ;  /* 0x00000004000e7210 */ /* 0x001fc40007f9e0ff */
[----:B------:R-:W4:Y:S04]  /*25490*/  LDL R22, [R1+0x14fc] ;  /* 0x0014fc0001167983 */ /* 0x000f280000100800 */
[----:B------:R0:W4:Y:S01]  /*254a0*/  LDG.E.U8 R128, desc[UR60][R20.64] ;  /* 0x0000003c14807981 */ /* 0x000122000c1e1100 */
[----:B------:R-:W-:-:S05]  /*254b0*/  IMAD.X R15, R6, 0x1, R10, P4 ;  /* 0x00000001060f7824 */ /* 0x000fca00020e060a */
[----:B------:R3:W4:Y:S01]  /*254c0*/  LDG.E.U8 R65, desc[UR60][R14.64] ;  /* 0x0000003c0e417981 */ /* 0x000722000c1e1100 */
[C---:B-1----:R-:W-:Y:S02]  /*254d0*/  IADD3 R16, P2, R0.reuse, R19, RZ ;  /* 0x0000001300107210 */ /* 0x042fe40007f5e0ff */
[----:B0-----:R-:W-:-:S03]  /*254e0*/  IADD3 R20, P4, R0, R8, RZ ;  /* 0x0000000800147210 */ /* 0x001fc60007f9e0ff */
        /* <DEDUP_REMOVED lines=27> */
[----:B------:R-:W-:-:S05]  /*256a0*/  IMAD.X R17, R6, 0x1, R9, P4 ;  /* 0x0000000106117824 */ /* 0x000fca00020e0609 */
[----:B------:R1:W3:Y:S01]  /*256b0*/  LDG.E.U8 R64, desc[UR60][R16.64] ;  /* 0x0000003c10407981 */ /* 0x0002e2000c1e1100 */
[----:B----4-:R-:W-:Y:S01]  /*256c0*/  IADD3 R14, P4, R0, R4, RZ ;  /* 0x00000004000e7210 */ /* 0x010fe20007f9e0ff */
[----:B------:R-:W-:-:S05]  /*256d0*/  IMAD.X R21, R6, 0x1, R3, P2 ;  /* 0x0000000106157824 */ /* 0x000fca00010e0603 */
[----:B0-----:R0:W4:Y:S01]  /*256e0*/  LDG.E.U8 R24, desc[UR60][R20.64] ;  /* 0x0000003c14187981 */ /* 0x001122000c1e1100 */
[----:B--2---:R-:W-:Y:S01]  /*256f0*/  IMAD.X R15, R6, 0x1, R10, P4 ;  /* 0x00000001060f7824 */ /* 0x004fe200020e060a */
[----:B-1----:R-:W-:-:S04]  /*25700*/  IADD3 R16, P2, R0, R19, RZ ;  /* 0x0000001300107210 */ /* 0x002fc80007f5e0ff */
[----:B------:R-:W2:Y:S04]  /*25710*/  LDG.E.U8 R137, desc[UR60][R14.64] ;  /* 0x0000003c0e897981 */ /* 0x000ea8000c1e1100 */
[----:B---3--:R-:W-:Y:S04]  /*25720*/  STL [R1+0x21b4], R74 ;  /* 0x0021b44a01007387 */ /* 0x008fe80000100800 */
[----:B------:R-:W3:Y:S04]  /*25730*/  LDL R13, [R1+0x1248] ;  /* 0x00124800010d7983 */ /* 0x000ee80000100800 */
[----:B------:R-:W-:Y:S04]  /*25740*/  STL [R1+0x21b8], R127 ;  /* 0x0021b87f01007387 */ /* 0x000fe80000100800 */
[----:B------:R-:W4:Y:S04]  /*25750*/  LDL R9, [R1+0xdd8] ;  /* 0x000dd80001097983 */ /* 0x000f280000100800 */
[----:B------:R-:W3:Y:S01]  /*25760*/  LDL R3, [R1+0x1228] ;  /* 0x0012280001037983 */ /* 0x000ee20000100800 */
[----:B------:R-:W-:Y:S01]  /*25770*/  IMAD.X R17, R6, 0x1, R7, P2 ;  /* 0x0000000106117824 */ /* 0x000fe200010e0607 */
[----:B0-----:R-:W-:-:S02]  /*25780*/  IADD3 R20, P4, R0, R8, RZ ;  /* 0x0000000800147210 */ /* 0x001fc40007f9e0ff */
[----:B------:R-:W3:Y:S04]  /*25790*/  LDL R4, [R1+0x14f4] ;  /* 0x0014f40001047983 */ /* 0x000ee80000100800 */
[----:B------:R0:W3:Y:S01]  /*257a0*/  LDG.E.U8 R126, desc[UR60][R16.64] ;  /* 0x0000003c107e7981 */ /* 0x0000e2000c1e1100 */
[----:B------:R-:W-:-:S05]  /*257b0*/  IMAD.X R21, R6, 0x1, R5, P4 ;  /* 0x0000000106157824 */ /* 0x000fca00020e0605 */
[----:B------:R3:W3:Y:S01]  /*257c0*/  LDG.E.U8 R63, desc[UR60][R20.64] ;  /* 0x0000003c143f7981 */ /* 0x0006e2000c1e1100 */
[C---:B0-----:R-:W-:Y:S02]  /*257d0*/  IADD3 R16, P4, R0.reuse, R22, RZ ;  /* 0x0000001600107210 */ /* 0x041fe40007f9e0ff */
[----:B------:R-:W-:-:S05]  /*257e0*/  IADD3 R14, P2, R0, R23, RZ ;  /* 0x00000017000e7210 */ /* 0x000fca0007f5e0ff */
[C---:B------:R-:W-:Y:S01]  /*257f0*/  IMAD.X R15, R6.reuse, 0x1, R2, P2 ;  /* 0x00000001060f7824 */ /* 0x040fe200010e0602 */
[----:B------:R-:W-:Y:S04]  /*25800*/  STL [R1+0x21bc], R64 ;  /* 0x0021bc4001007387 */ /* 0x000fe80000100800 */
[----:B------:R-:W3:Y:S04]  /*25810*/  LDL R10, [R1+0x14d0] ;  /* 0x0014d000010a7983 */ /* 0x000ee80000100800 */
[----:B------:R-:W3:Y:S04]  /*25820*/  LDL R8, [R1+0x1230] ;  /* 0x0012300001087983 */ /* 0x000ee80000100800 */
[----:B------:R-:W3:Y:S04]  /*25830*/  LDL R19, [R1+0x124c] ;  /* 0x00124c0001137983 */ /* 0x000ee80000100800 */
[----:B------:R-:W3:Y:S04]  /*25840*/  LDL R7, [R1+0x122c] ;  /* 0x00122c0001077983 */ /* 0x000ee80000100800 */
[----:B------:R0:W-:Y:S04]  /*25850*/  STL [R1+0x83c], R25 ;  /* 0x00083c1901007387 */ /* 0x0001e80000100800 */
[----:B--2---:R-:W-:Y:S04]  /*25860*/  STL [R1+0x21c0], R137 ;  /* 0x0021c08901007387 */ /* 0x004fe80000100800 */
[----:B------:R-:W2:Y:S04]  /*25870*/  LDL R5, [R1+0xddc] ;  /* 0x000ddc0001057983 */ /* 0x000ea80000100800 */
[----:B------:R-:W2:Y:S04]  /*25880*/  LDL R23, [R1+0x1234] ;  /* 0x0012340001177983 */ /* 0x000ea80000100800 */
[----:B0-----:R0:W2:Y:S01]  /*25890*/  LDG.E.U8 R25, desc[UR60][R14.64] ;  /* 0x0000003c0e197981 */ /* 0x0010a2000c1e1100 */
[----:B----4-:R-:W-:-:S05]  /*258a0*/  IMAD.X R17, R6, 0x1, R9, P4 ;  /* 0x0000000106117824 */ /* 0x010fca00020e0609 */
[----:B------:R-:W4:Y:S01]  /*258b0*/  LDG.E.U8 R75, desc[UR60][R16.64] ;  /* 0x0000003c104b7981 */ /* 0x000f22000c1e1100 */
[----:B---3--:R-:W-:-:S05]  /*258c0*/  IADD3 R20, P2, R0, R13, RZ ;  /* 0x0000000d00147210 */ /* 0x008fca0007f5e0ff */
        /* <DEDUP_REMOVED lines=12> */
[----:B------:R-:W-:-:S05]  /*25990*/  IMAD.X R15, R6, 0x1, R10, P4 ;  /* 0x00000001060f7824 */ /* 0x000fca00020e060a */
[----:B------:R2:W3:Y:S01]  /*259a0*/  LDG.E.U8 R62, desc[UR60][R14.64] ;  /* 0x0000003c0e3e7981 */ /* 0x0004e2000c1e1100 */
[C---:B-1----:R-:W-:Y:S02]  /*259b0*/  IADD3 R20, P4, R0.reuse, R8, RZ ;  /* 0x0000000800147210 */ /* 0x042fe40007f9e0ff */
[----:B------:R-:W-:-:S05]  /*259c0*/  IADD3 R16, P2, R0, R19, RZ ;  /* 0x0000001300107210 */ /* 0x000fca0007f5e0ff */
[----:B------:R-:W-:-:S05]  /*259d0*/  IMAD.X R17, R6, 0x1, R7, P2 ;  /* 0x0000000106117824 */ /* 0x000fca00010e0607 */
[----:B0-----:R0:W3:Y:S01]  /*259e0*/  LDG.E.U8 R24, desc[UR60][R16.64] ;  /* 0x0000003c10187981 */ /* 0x0010e2000c1e1100 */
[----:B--2---:R-:W-:Y:S01]  /*259f0*/  IMAD.X R21, R6, 0x1, R5, P4 ;  /* 0x0000000106157824 */ /* 0x004fe200020e0605 */
[----:B------:R-:W-:-:S04]  /*25a00*/  IADD3 R14, P2, R0, R23, RZ ;  /* 0x00000017000e7210 */ /* 0x000fc80007f5e0ff */
[----:B------:R-:W2:Y:S04]  /*25a10*/  LDG.E.U8 R138, desc[UR60][R20.64] ;  /* 0x0000003c148a7981 */ /* 0x000ea8000c1e1100 */
[----:B----4-:R-:W-:Y:S04]  /*25a20*/  STL [R1+0x21cc], R75 ;  /* 0x0021cc4b01007387 */ /* 0x010fe80000100800 */
[----:B------:R-:W4:Y:S04]  /*25a30*/  LDL R10, [R1+0x1200] ;  /* 0x00120000010a7983 */ /* 0x000f280000100800 */
[----:B------:R-:W4:Y:S04]  /*25a40*/  LDL R19, [R1+0x1224] ;  /* 0x0012240001137983 */ /* 0x000f280000100800 */
[----:B---3--:R-:W-:Y:S04]  /*25a50*/  STL [R1+0x21d0], R125 ;  /* 0x0021d07d01007387 */ /* 0x008fe80000100800 */
[----:B------:R-:W3:Y:S01]  /*25a60*/  LDL R7, [R1+0x1204] ;  /* 0x0012040001077983 */ /* 0x000ee20000100800 */
[----:B------:R-:W-:-:S03]  /*25a70*/  IMAD.X R15, R6, 0x1, R22, P2 ;  /* 0x00000001060f7824 */ /* 0x000fc600010e0616 */
[----:B------:R-:W3:Y:S04]  /*25a80*/  LDL R8, [R1+0x14f0] ;  /* 0x0014f00001087983 */ /* 0x000ee80000100800 */
[----:B------:R1:W3:Y:S01]  /*25a90*/  LDG.E.U8 R124, desc[UR60][R14.64] ;  /* 0x0000003c0e7c7981 */ /* 0x0002e2000c1e1100 */
[----:B0-----:R-:W-:-:S05]  /*25aa0*/  IADD3 R16, P4, R0, R2, RZ ;  /* 0x0000000200107210 */ /* 0x001fca0007f9e0ff */
[----:B------:R-:W-:-:S05]  /*25ab0*/  IMAD.X R17, R6, 0x1, R9, P4 ;  /* 0x0000000106117824 */ /* 0x000fca00020e0609 */
[----:B------:R0:W3:Y:S01]  /*25ac0*/  LDG.E.U8 R61, desc[UR60][R16.64] ;  /* 0x0000003c103d7981 */ /* 0x0000e2000c1e1100 */
[C---:B-1----:R-:W-:Y:S02]  /*25ad0*/  IADD3 R14, P4, R0.reuse, R4, RZ ;  /* 0x00000004000e7210 */ /* 0x042fe40007f9e0ff */
[----:B------:R-:W-:-:S05]  /*25ae0*/  IADD3 R20, P2, R0, R13, RZ ;  /* 0x0000000d00147210 */ /* 0x000fca0007f5e0ff */
[C---:B------:R-:W-:Y:S01]  /*25af0*/  IMAD.X R21, R6.reuse, 0x1, R3, P2 ;  /* 0x0000000106157824 */ /* 0x040fe200010e0603 */
[----:B------:R-:W-:Y:S04]  /*25b00*/  STL [R1+0x21d4], R62 ;  /* 0x0021d43e01007387 */ /* 0x000fe80000100800 */
[----:B------:R-:W3:Y:S04]  /*25b10*/  LDL R5, [R1+0x1208] ;  /* 0x0012080001057983 */ /* 0x000ee80000100800 */
[----:B------:R-:W3:Y:S04]  /*25b20*/  LDL R2, [R1+0x144c] ;  /* 0x00144c0001027983 */ /* 0x000ee80000100800 */
[----:B--2---:R-:W-:Y:S04]  /*25b30*/  STL [R1+0x21d8], R138 ;  /* 0x0021d88a01007387 */ /* 0x004fe80000100800 */
[----:B------:R-:W2:Y:S04]  /*25b40*/  LDL R23, [R1+0x120c] ;  /* 0x00120c0001177983 */ /* 0x000ea80000100800 */
[----:B------:R1:W-:Y:S04]  /*25b50*/  STL [R1+0x814], R25 ;  /* 0x0008141901007387 */ /* 0x0003e80000100800 */
[----:B------:R-:W2:Y:S04]  /*25b60*/  LDL R22, [R1+0xde4] ;  /* 0x000de40001167983 */ /* 0x000ea80000100800 */
[----:B------:R-:W2:Y:S04]  /*25b70*/  LDL R13, [R1+0x1210] ;  /* 0x00121000010d7983 */ /* 0x000ea80000100800 */
[----:B-1----:R1:W2:Y:S01]  /*25b80*/  LDG.E.U8 R25, desc[UR60][R20.64] ;  /* 0x0000003c14197981 */ /* 0x0022a2000c1e1100 */
[----:B----4-:R-:W-:-:S05]  /*25b90*/  IMAD.X R15, R6, 0x1, R10, P4 ;  /* 0x00000001060f7824 */ /* 0x010fca00020e060a */
[----:B------:R4:W2:Y:S01]  /*25ba0*/  LDG.E.U8 R76, desc[UR60][R14.64] ;  /* 0x0000003c0e4c7981 */ /* 0x0008a2000c1e1100 */
[----:B0-----:R-:W-:-:S05]  /*25bb0*/  IADD3 R16, P2, R0, R19, RZ ;  /* 0x0000001300107210 */ /* 0x001fca0007f5e0ff */
[----:B---3--:R-:W-:-:S05]  /*25bc0*/  IMAD.X R17, R6, 0x1, R7, P2 ;  /* 0x0000000106117824 */ /* 0x008fca00010e0607 */
[----:B------:R2:W3:Y:S04]  /*25bd0*/  LDG.E.U8 R123, desc[UR60][R16.64] ;  /* 0x0000003c107b7981 */ /* 0x0004e8000c1e1100 */
[----:B------:R-:W-:Y:S04]  /*25be0*/  STL [R1+0x21dc], R124 ;  /* 0x0021dc7c01007387 */ /* 0x000fe80000100800 */
[----:B------:R-:W3:Y:S04]  /*25bf0*/  LDL R9, [R1+0x11ec] ;  /* 0x0011ec0001097983 */ /* 0x000ee80000100800 */
[----:B------:R-:W3:Y:S04]  /*25c00*/  LDL R4, [R1+0x11f4] ;  /* 0x0011f40001047983 */ /* 0x000ee80000100800 */
[----:B------:R-:W3:Y:S04]  /*25c10*/  LDL R3, [R1+0x11f0] ;  /* 0x0011f00001037983 */ /* 0x000ee80000100800 */
[----:B------:R-:W-:Y:S04]  /*25c20*/  STL [R1+0x21e0], R61 ;  /* 0x0021e03d01007387 */ /* 0x000fe80000100800 */
[----:B------:R-:W3:Y:S04]  /*25c30*/  LDL R10, [R1+0x11f8] ;  /* 0x0011f800010a7983 */ /* 0x000ee80000100800 */
[----:B------:R-:W3:Y:S04]  /*25c40*/  LDL R19, [R1+0xde8] ;  /* 0x000de80001137983 */ /* 0x000ee80000100800 */
[----:B------:R-:W3:Y:S01]  /*25c50*/  LDL R7, [R1+0x11fc] ;  /* 0x0011fc0001077983 */ /* 0x000ee20000100800 */
[----:B-1----:R-:W-:-:S03]  /*25c60*/  IADD3 R20, P4, R0, R8, RZ ;  /* 0x0000000800147210 */ /* 0x002fc60007f9e0ff */
[----:B------:R-:W3:Y:S04]  /*25c70*/  LDL R8, [R1+0x11d8] ;  /* 0x0011d80001087983 */ /* 0x000ee80000100800 */
[----:B------:R0:W-:Y:S01]  /*25c80*/  STL [R1+0x804], R24 ;  /* 0x0008041801007387 */ /* 0x0001e20000100800 */
[----:B----4-:R-:W-:Y:S01]  /*25c90*/  IADD3 R14, P2, R0, R5, RZ ;  /* 0x00000005000e7210 */ /* 0x010fe20007f5e0ff */
[----:B------:R-:W-:-:S05]  /*25ca0*/  IMAD.X R21, R6, 0x1, R2, P4 ;  /* 0x0000000106157824 */ /* 0x000fca00020e0602 */
[----:B------:R1:W4:Y:S01]  /*25cb0*/  LDG.E.U8 R60, desc[UR60][R20.64] ;  /* 0x0000003c143c7981 */ /* 0x000322000c1e1100 */
[----:B--2---:R-:W-:Y:S01]  /*25cc0*/  IADD3 R16, P4, R0, R23, RZ ;  /* 0x0000001700107210 */ /* 0x004fe20007f9e0ff */
[----:B------:R-:W-:Y:S01]  /*25cd0*/  IMAD.X R15, R6, 0x1, R22, P2 ;  /* 0x00000001060f7824 */ /* 0x000fe200010e0616 */
[----:B-1----:R-:W-:Y:S01]  /*25ce0*/  IADD3 R20, P2, R0, R13, RZ ;  /* 0x0000000d00147210 */ /* 0x002fe20007f5e0ff */
[----:B------:R-:W-:Y:S04]  /*25cf0*/  STL [R1+0x21e4], R76 ;  /* 0x0021e44c01007387 */ /* 0x000fe80000100800 */
[----:B------:R-:W2:Y:S04]  /*25d00*/  LDL R5, [R1+0x11e0] ;  /* 0x0011e00001057983 */ /* 0x000ea80000100800 */
[----:B0-----:R-:W4:Y:S04]  /*25d10*/  LDL R24, [R1+0x11dc] ;  /* 0x0011dc0001187983 */ /* 0x001f280000100800 */
[----:B------:R-:W4:Y:S04]  /*25d20*/  LDL R2, [R1+0x14e8] ;  /* 0x0014e80001027983 */ /* 0x000f280000100800 */
[----:B---3--:R0:W-:Y:S04]  /*25d30*/  STL [R1+0x21e8], R123 ;  /* 0x0021e87b01007387 */ /* 0x0081e80000100800 */
[----:B------:R-:W3:Y:S04]  /*25d40*/  LDL R23, [R1+0xdec] ;  /* 0x000dec0001177983 */ /* 0x000ee80000100800 */
[----:B------:R-:W3:Y:S04]  /*25d50*/  LDL R22, [R1+0x11e4] ;  /* 0x0011e40001167983 */ /* 0x000ee80000100800 */
[----:B------:R-:W3:Y:S01]  /*25d60*/  LDL R13, [R1+0x14c4] ;  /* 0x0014c400010d7983 */ /* 0x000ee20000100800 */
[----:B------:R-:W-:-:S03]  /*25d70*/  IMAD.X R17, R6, 0x1, R9, P4 ;  /* 0x0000000106117824 */ /* 0x000fc600020e0609 */
[----:B0-----:R0:W3:Y:S04]  /*25d80*/  LDG.E.U8 R123, desc[UR60][R14.64] ;  /* 0x0000003c0e7b7981 */ /* 0x0010e8000c1e1100 */
[----:B------:R-:W3:Y:S01]  /*25d90*/  LDL R9, [R1+0x11e8] ;  /* 0x0011e80001097983 */ /* 0x000ee20000100800 */
[----:B------:R-:W-:-:S03]  /*25da0*/  IMAD.X R21, R6, 0x1, R3, P2 ;  /* 0x0000000106157824 */ /* 0x000fc600010e0603 */
[----:B------:R-:W3:Y:S01]  /*25db0*/  LDL R3, [R1+0x11cc] ;  /* 0x0011cc0001037983 */ /* 0x000ee20000100800 */
[----:B0-----:R-:W-:-:S03]  /*25dc0*/  IADD3 R14, P4, R0, R4, RZ ;  /* 0x00000004000e7210 */ /* 0x001fc60007f9e0ff */
[----:B------:R-:W3:Y:S04]  /*25dd0*/  LDL R4, [R1+0x11c4] ;  /* 0x0011c40001047983 */ /* 0x000ee80000100800 */
[----:B------:R0:W3:Y:S04]  /*25de0*/  LDG.E.U8 R139, desc[UR60][R16.64] ;  /* 0x0000003c108b7981 */ /* 0x0000e8000c1e1100 */
[----:B------:R1:W-:Y:S01]  /*25df0*/  STL [R1+0x7f4], R25 ;  /* 0x0007f41901007387 */ /* 0x0003e20000100800 */
[----:B------:R-:W-:-:S03]  /*25e00*/  IMAD.X R15, R6, 0x1, R19, P4 ;  /* 0x00000001060f7824 */ /* 0x000fc600020e0613 */
[----:B------:R1:W3:Y:S01]  /*25e10*/  LDG.E.U8 R122, desc[UR60][R20.64] ;  /* 0x0000003c147a7981 */ /* 0x0002e2000c1e1100 */
[----:B0-----:R-:W-:-:S03]  /*25e20*/  IADD3 R16, P2, R0, R10, RZ ;  /* 0x0000000a00107210 */ /* 0x001fc60007f5e0ff */
[----:B------:R-:W3:Y:S04]  /*25e30*/  LDL R10, [R1+0x11c8] ;  /* 0x0011c800010a7983 */ /* 0x000ee80000100800 */
[----:B------:R-:W3:Y:S01]  /*25e40*/  LDL R19, [R1+0x11d0] ;  /* 0x0011d00001137983 */ /* 0x000ee20000100800 */
[----:B-1----:R-:W-:-:S03]  /*25e50*/  IADD3 R20, P4, R0, R7, RZ ;  /* 0x0000000700147210 */ /* 0x002fc60007f9e0ff */
[----:B------:R-:W3:Y:S01]  /*25e60*/  LDL R7, [R1+0xdf0] ;  /* 0x000df00001077983 */ /* 0x000ee20000100800 */
[----:B------:R-:W-:-:S03]  /*25e70*/  IMAD.X R17, R6, 0x1, R8, P2 ;  /* 0x0000000106117824 */ /* 0x000fc600010e0608 */
[----:B------:R2:W3:Y:S04]  /*25e80*/  LDG.E.U8 R59, desc[UR60][R14.64] ;  /* 0x0000003c0e3b7981 */ /* 0x0004e8000c1e1100 */
[----:B------:R-:W3:Y:S04]  /*25e90*/  LDL R8, [R1+0x11d4] ;  /* 0x0011d40001087983 */ /* 0x000ee80000100800 */
[----:B------:R0:W3:Y:S04]  /*25ea0*/  LDG.E.U8 R76, desc[UR60][R16.64] ;  /* 0x0000003c104c7981 */ /* 0x0000e8000c1e1100 */
[----:B------:R-:W3:Y:S04]  /*25eb0*/  LDL R25, [R1+0x1164] ;  /* 0x0011640001197983 */ /* 0x000ee80000100800 */
[----:B------:R-:W3:Y:S04]  /*25ec0*/  LDL R27, [R1+0x1168] ;  /* 0x00116800011b7983 */ /* 0x000ee80000100800 */
[----:B------:R-:W3:Y:S04]  /*25ed0*/  LDL R26, [R1+0x1154] ;  /* 0x00115400011a7983 */ /* 0x000ee80000100800 */
[----:B------:R-:W3:Y:S04]  /*25ee0*/  LDL R88, [R1+0xec0] ;  /* 0x000ec00001587983 */ /* 0x000ee80000100800 */
[----:B------:R-:W3:Y:S04]  /*25ef0*/  LDL R87, [R1+0xebc] ;  /* 0x000ebc0001577983 */ /* 0x000ee80000100800 */
[----:B------:R-:W3:Y:S01]  /*25f00*/  LDL R86, [R1+0xecc] ;  /* 0x000ecc0001567983 */ /* 0x000ee20000100800 */
[----:B------:R-:W-:-:S03]  /*25f10*/  R2UR UR12, R222 ;  /* 0x00000000de0c72ca */ /* 0x000fc600000e0000 */
[----:B------:R-:W3:Y:S04]  /*25f20*/  LDL R222, [R1+0xf10] ;  /* 0x000f100001de7983 */ /* 0x000ee80000100800 */
[----:B------:R-:W3:Y:S04]  /*25f30*/  LDL R221, [R1+0xf18] ;  /* 0x000f180001dd7983 */ /* 0x000ee80000100800 */
[----:B------:R-:W3:Y:S01]  /*25f40*/  LDL R220, [R1+0x1478] ;  /* 0x0014780001dc7983 */ /* 0x000ee20000100800 */
[----:B------:R-:W-:-:S03]  /*25f50*/  R2UR UR17, R219 ;  /* 0x00000000db1172ca */ /* 0x000fc600000e0000 */
[----:B------:R-:W3:Y:S01]  /*25f60*/  LDL R219, [R1+0xf20] ;  /* 0x000f200001db7983 */ /* 0x000ee20000100800 */
[----:B------:R-:W-:-:S03]  /*25f70*/  R2UR UR16, R218 ;  /* 0x00000000da1072ca */ /* 0x000fc600000e0000 */
[----:B------:R-:W3:Y:S04]  /*25f80*/  LDL R218, [R1+0xf1c] ;  /* 0x000f1c0001da7983 */ /* 0x000ee80000100800 */
[----:B------:R-:W3:Y:S04]  /*25f90*/  LDL R145, [R1+0xf28] ;  /* 0x000f280001917983 */ /* 0x000ee80000100800 */
[----:B------:R-:W3:Y:S04]  /*25fa0*/  LDL R144, [R1+0xf24] ;  /* 0x000f240001907983 */ /* 0x000ee80000100800 */
[----:B------:R-:W3:Y:S01]  /*25fb0*/  LDL R142, [R1+0xf30] ;  /* 0x000f3000018e7983 */ /* 0x000ee20000100800 */
[----:B--2---:R-:W-:-:S03]  /*25fc0*/  IADD3 R14, P2, R0, R5, RZ ;  /* 0x00000005000e7210 */ /* 0x004fc60007f5e0ff */
[----:B------:R-:W2:Y:S01]  /*25fd0*/  LDL R5, [R1+0x11b0] ;  /* 0x0011b00001057983 */ /* 0x000ea20000100800 */
[----:B----4-:R-:W-:-:S03]  /*25fe0*/  IMAD.X R21, R6, 0x1, R24, P4 ;  /* 0x0000000106157824 */ /* 0x010fc600020e0618 */
[----:B------:R-:W4:Y:S01]  /*25ff0*/  LDL R24, [R1+0x11b8] ;  /* 0x0011b80001187983 */ /* 0x000f220000100800 */
[----:B0-----:R-:W-:-:S03]  /*26000*/  IADD3 R16, P4, R0, R2, RZ ;  /* 0x0000000200107210 */ /* 0x001fc60007f9e0ff */
[----:B------:R-:W4:Y:S04]  /*26010*/  LDL R2, [R1+0x11b4] ;  /* 0x0011b40001027983 */ /* 0x000f280000100800 */
[----:B------:R0:W4:Y:S01]  /*26020*/  LDG.E.U8 R77, desc[UR60][R20.64] ;  /* 0x0000003c144d7981 */ /* 0x000122000c1e1100 */
[----:B---3--:R-:W-:-:S03]  /*26030*/  IMAD.X R15, R6, 0x1, R23, P2 ;  /* 0x00000001060f7824 */ /* 0x008fc600010e0617 */
[----:B------:R-:W3:Y:S04]  /*26040*/  LDL R23, [R1+0x11bc] ;  /* 0x0011bc0001177983 */ /* 0x000ee80000100800 */
[----:B------:R1:W3:Y:S01]  /*26050*/  LDG.E.U8 R121, desc[UR60][R14.64] ;  /* 0x0000003c0e797981 */ /* 0x0002e2000c1e1100 */
[----:B0-----:R-:W-:Y:S01]  /*26060*/  IADD3 R20, P2, R0, R22, RZ ;  /* 0x0000001600147210 */ /* 0x001fe20007f5e0ff */
[----:B------:R-:W-:Y:S02]  /*26070*/  IMAD.X R17, R6, 0x1, R13, P4 ;  /* 0x0000000106117824 */ /* 0x000fe400020e060d */
[----:B------:R-:W3:Y:S04]  /*26080*/  LDL R22, [R1+0xdf4] ;  /* 0x000df40001167983 */ /* 0x000ee80000100800 */
[----:B------:R-:W3:Y:S01]  /*26090*/  LDL R13, [R1+0x14e0] ;  /* 0x0014e000010d7983 */ /* 0x000ee20000100800 */
[----:B-1----:R-:W-:-:S03]  /*260a0*/  IADD3 R14, P4, R0, R9, RZ ;  /* 0x00000009000e7210 */ /* 0x002fc60007f9e0ff */
[----:B------:R-:W3:Y:S04]  /*260b0*/  LDL R9, [R1+0x119c] ;  /* 0x00119c0001097983 */ /* 0x000ee80000100800 */
[----:B------:R0:W3:Y:S01]  /*260c0*/  LDG.E.U8 R58, desc[UR60][R16.64] ;  /* 0x0000003c103a7981 */ /* 0x0000e2000c1e1100 */
[----:B------:R-:W-:-:S03]  /*260d0*/  IMAD.X R21, R6, 0x1, R4, P2 ;  /* 0x0000000106157824 */ /* 0x000fc600010e0604 */
[----:B------:R-:W3:Y:S04]  /*260e0*/  LDL R4, [R1+0x11c0] ;  /* 0x0011c00001047983 */ /* 0x000ee80000100800 */
[----:B------:R1:W3:Y:S01]  /*260f0*/  LDG.E.U8 R61, desc[UR60][R20.64] ;  /* 0x0000003c143d7981 */ /* 0x0002e2000c1e1100 */
[----:B0-----:R-:W-:-:S03]  /*26100*/  IADD3 R16, P2, R0, R3, RZ ;  /* 0x0000000300107210 */ /* 0x001fc60007f5e0ff */
[----:B------:R-:W3:Y:S01]  /*26110*/  LDL R3, [R1+0x14bc] ;  /* 0x0014bc0001037983 */ /* 0x000ee20000100800 */
[----:B------:R-:W-:-:S03]  /*26120*/  IMAD.X R15, R6, 0x1, R10, P4 ;  /* 0x00000001060f7824 */ /* 0x000fc600020e060a */
[----:B------:R-:W3:Y:S01]  /*26130*/  LDL R10, [R1+0x11a4] ;  /* 0x0011a400010a7983 */ /* 0x000ee20000100800 */
[----:B-1----:R-:W-:-:S03]  /*26140*/  IADD3 R20, P4, R0, R19, RZ ;  /* 0x0000001300147210 */ /* 0x002fc60007f9e0ff */
[----:B------:R-:W3:Y:S01]  /*26150*/  LDL R19, [R1+0x11a0] ;  /* 0x0011a00001137983 */ /* 0x000ee20000100800 */
[----:B------:R-:W-:-:S03]  /*26160*/  IMAD.X R17, R6, 0x1, R7, P2 ;  /* 0x0000000106117824 */ /* 0x000fc600010e0607 */
[----:B------:R-:W3:Y:S04]  /*26170*/  LDL R7, [R1+0x11a8] ;  /* 0x0011a80001077983 */ /* 0x000ee80000100800 */
[----:B------:R0:W3:Y:S04]  /*26180*/  LDG.E.U8 R140, desc[UR60][R14.64] ;  /* 0x0000003c0e8c7981 */ /* 0x0000e8000c1e1100 */
[----:B------:R4:W3:Y:S01]  /*26190*/  LDG.E.U8 R120, desc[UR60][R16.64] ;  /* 0x0000003c10787981 */ /* 0x0008e2000c1e1100 */
[----:B0-----:R-:W-:-:S03]  /*261a0*/  IADD3 R14, P2, R0, R8, RZ ;  /* 0x00000008000e7210 */ /* 0x001fc60007f5e0ff */
[----:B------:R-:W3:Y:S01]  /*261b0*/  LDL R8, [R1+0xdf8] ;  /* 0x000df80001087983 */ /* 0x000ee20000100800 */
[----:B--2---:R-:W-:-:S03]  /*261c0*/  IMAD.X R21, R6, 0x1, R5, P4 ;  /* 0x0000000106157824 */ /* 0x004fc600020e0605 */
[----:B------:R-:W2:Y:S01]  /*261d0*/  LDL R5, [R1+0x11ac] ;  /* 0x0011ac0001057983 */ /* 0x000ea20000100800 */
[----:B----4-:R-:W-:-:S03]  /*261e0*/  IADD3 R16, P4, R0, R24, RZ ;  /* 0x0000001800107210 */ /* 0x010fc60007f9e0ff */
[----:B------:R-:W4:Y:S01]  /*261f0*/  LDL R24, [R1+0x1188] ;  /* 0x0011880001187983 */ /* 0x000f220000100800 */
[----:B------:R-:W-:-:S03]  /*26200*/  IMAD.X R15, R6, 0x1, R2, P2 ;  /* 0x00000001060f7824 */ /* 0x000fc600010e0602 */
[----:B------:R-:W4:Y:S04]  /*26210*/  LDL R2, [R1+0x1190] ;  /* 0x0011900001027983 */ /* 0x000f280000100800 */
[----:B------:R3:W4:Y:S04]  /*26220*/  LDG.E.U8 R57, desc[UR60][R20.64] ;  /* 0x0000003c14397981 */ /* 0x000728000c1e1100 */
[----:B------:R0:W4:Y:S01]  /*26230*/  LDG.E.U8 R124, desc[UR60][R14.64] ;  /* 0x0000003c0e7c7981 */ /* 0x000122000c1e1100 */
[----:B---3--:R-:W-:Y:S01]  /*26240*/  IADD3 R20, P2, R0, R23, RZ ;  /* 0x0000001700147210 */ /* 0x008fe20007f5e0ff */
[----:B------:R-:W-:-:S02]  /*26250*/  IMAD.X R17, R6, 0x1, R22, P4 ;  /* 0x0000000106117824 */ /* 0x000fc400020e0616 */
[----:B------:R-:W3:Y:S01]  /*26260*/  LDL R23, [R1+0x118c] ;  /* 0x00118c0001177983 */ /* 0x000ee20000100800 */
[----:B0-----:R-:W-:-:S03]  /*26270*/  IADD3 R14, P4, R0, R13, RZ ;  /* 0x0000000d000e7210 */ /* 0x001fc60007f9e0ff */
[----:B------:R-:W3:Y:S04]  /*26280*/  LDL R13, [R1+0xdfc] ;  /* 0x000dfc00010d7983 */ /* 0x000ee80000100800 */
[----:B------:R-:W3:Y:S01]  /*26290*/  LDL R22, [R1+0x1194] ;  /* 0x0011940001167983 */ /* 0x000ee20000100800 */
[----:B------:R-:W-:-:S03]  /*262a0*/  IMAD.X R21, R6, 0x1, R9, P2 ;  /* 0x0000000106157824 */ /* 0x000fc600010e0609 */
        /* <DEDUP_REMOVED lines=20> */
[----:B----4-:R-:W-:-:S03]  /*263f0*/  IMAD.X R15, R6, 0x1, R24, P2 ;  /* 0x00000001060f7824 */ /* 0x010fc600010e0618 */
[----:B------:R-:W4:Y:S01]  /*26400*/  LDL R24, [R1+0x1184] ;  /* 0x0011840001187983 */ /* 0x000f220000100800 */
[----:B0-----:R-:W-:-:S03]  /*26410*/  IADD3 R20, P2, R0, R2, RZ ;  /* 0x0000000200147210 */ /* 0x001fc60007f5e0ff */
[----:B------:R-:W4:Y:S04]  /*26420*/  LDL R2, [R1+0x1160] ;  /* 0x0011600001027983 */ /* 0x000f280000100800 */
[----:B------:R0:W4:Y:S01]  /*26430*/  LDG.E.U8 R118, desc[UR60][R14.64] ;  /* 0x0000003c0e767981 */ /* 0x000122000c1e1100 */
[C---:B---3--:R-:W-:Y:S02]  /*26440*/  IMAD.X R17, R6.reuse, 0x1, R23, P4 ;  /* 0x0000000106117824 */ /* 0x048fe400020e0617 */
[----:B------:R-:W-:-:S03]  /*26450*/  IMAD.X R21, R6, 0x1, R13, P2 ;  /* 0x0000000106157824 */ /* 0x000fc600010e060d */
[----:B------:R1:W3:Y:S01]  /*26460*/  LDG.E.U8 R55, desc[UR60][R16.64] ;  /* 0x0000003c10377981 */ /* 0x0002e2000c1e1100 */
[----:B0-----:R-:W-:-:S03]  /*26470*/  IADD3 R14, P4, R0, R22, RZ ;  /* 0x00000016000e7210 */ /* 0x001fc60007f9e0ff */
[----:B------:R-:W3:Y:S04]  /*26480*/  LDL R13, [R1+0x116c] ;  /* 0x00116c00010d7983 */ /* 0x000ee80000100800 */
[----:B------:R-:W3:Y:S01]  /*26490*/  LDG.E.U8 R62, desc[UR60][R20.64] ;  /* 0x0000003c143e7981 */ /* 0x000ee2000c1e1100 */
[----:B-1----:R-:W-:-:S03]  /*264a0*/  IADD3 R16, P2, R0, R9, RZ ;  /* 0x0000000900107210 */ /* 0x002fc60007f5e0ff */
[----:B------:R-:W3:Y:S01]  /*264b0*/  LDL R9, [R1+0xe04] ;  /* 0x000e040001097983 */ /* 0x000ee20000100800 */
[----:B------:R-:W-:-:S03]  /*264c0*/  IMAD.X R15, R6, 0x1, R4, P4 ;  /* 0x00000001060f7824 */ /* 0x000fc600020e0604 */
[----:B------:R-:W3:Y:S01]  /*264d0*/  LDL R4, [R1+0x1170] ;  /* 0x0011700001047983 */ /* 0x000ee20000100800 */
[----:B------:R-:W-:-:S03]  /*264e0*/  IADD3 R22, P4, R0, R3, RZ ;  /* 0x0000000300167210 */ /* 0x000fc60007f9e0ff */
[----:B------:R-:W3:Y:S01]  /*264f0*/  LDL R3, [R1+0x114c] ;  /* 0x00114c0001037983 */ /* 0x000ee20000100800 */
[----:B------:R-:W-:-:S03]  /*26500*/  IMAD.X R17, R6, 0x1, R10, P2 ;  /* 0x0000000106117824 */ /* 0x000fc600010e060a */
[----:B------:R-:W3:Y:S04]  /*26510*/  LDL R10, [R1+0x1150] ;  /* 0x00115000010a7983 */ /* 0x000ee80000100800 */
[----:B------:R0:W3:Y:S04]  /*26520*/  LDG.E.U8 R79, desc[UR60][R14.64] ;  /* 0x0000003c0e4f7981 */ /* 0x0000e8000c1e1100 */
[----:B------:R-:W3:Y:S01]  /*26530*/  LDG.E.U8 R117, desc[UR60][R16.64] ;  /* 0x0000003c10757981 */ /* 0x000ee2000c1e1100 */
[----:B------:R-:W-:-:S03]  /*26540*/  IMAD.X R23, R6, 0x1, R7, P4 ;  /* 0x0000000106177824 */ /* 0x000fc600020e0607 */
[----:B------:R-:W3:Y:S01]  /*26550*/  LDL R7, [R1+0x14d4] ;  /* 0x0014d40001077983 */ /* 0x000ee20000100800 */
[----:B0-----:R-:W-:-:S03]  /*26560*/  IADD3 R14, P2, R0, R19, RZ ;  /* 0x00000013000e7210 */ /* 0x001fc60007f5e0ff */
[----:B------:R-:W3:Y:S01]  /*26570*/  LDL R19, [R1+0xe08] ;  /* 0x000e080001137983 */ /* 0x000ee20000100800 */
[----:B------:R-:W-:-:S03]  /*26580*/  IADD3 R20, P4, R0, R8, RZ ;  /* 0x0000000800147210 */ /* 0x000fc60007f9e0ff */
[----:B------:R-:W3:Y:S04]  /*26590*/  LDL R8, [R1+0x14b0] ;  /* 0x0014b00001087983 */ /* 0x000ee80000100800 */
[----:B------:R0:W3:Y:S01]  /*265a0*/  LDG.E.U8 R54, desc[UR60][R22.64] ;  /* 0x0000003c16367981 */ /* 0x0000e2000c1e1100 */
[----:B--2---:R-:W-:-:S03]  /*265b0*/  IMAD.X R15, R6, 0x1, R5, P2 ;  /* 0x00000001060f7824 */ /* 0x004fc600010e0605 */
[----:B------:R-:W2:Y:S01]  /*265c0*/  LDL R5, [R1+0x1158] ;  /* 0x0011580001057983 */ /* 0x000ea20000100800 */
[----:B----4-:R-:W-:Y:S01]  /*265d0*/  IMAD.X R21, R6, 0x1, R2, P4 ;  /* 0x0000000106157824 */ /* 0x010fe200020e0602 */
[----:B0-----:R-:W-:Y:S02]  /*265e0*/  IADD3 R22, P2, R0, R24, RZ ;  /* 0x0000001800167210 */ /* 0x001fe40007f5e0ff */
[----:B------:R-:W4:Y:S04]  /*265f0*/  LDL R2, [R1+0x115c] ;  /* 0x00115c0001027983 */ /* 0x000f280000100800 */
[----:B------:R-:W4:Y:S01]  /*26600*/  LDL R24, [R1+0x1138] ;  /* 0x0011380001187983 */ /* 0x000f220000100800 */
[----:B------:R-:W-:Y:S01]  /*26610*/  IMAD.X R23, R6, 0x1, R25, P2 ;  /* 0x0000000106177824 */ /* 0x000fe200010e0619 */
[----:B------:R-:W-:-:S02]  /*26620*/  IADD3 R16, P4, R0, R27, RZ ;  /* 0x0000001b00107210 */ /* 0x000fc40007f9e0ff */
[----:B------:R3:W4:Y:S04]  /*26630*/  LDG.E.U8 R125, desc[UR60][R14.64] ;  /* 0x0000003c0e7d7981 */ /* 0x000728000c1e1100 */
[----:B------:R0:W4:Y:S04]  /*26640*/  LDG.E.U8 R116, desc[UR60][R22.64] ;  /* 0x0000003c16747981 */ /* 0x000128000c1e1100 */
        /* <DEDUP_REMOVED lines=10> */
[----:B------:R-:W3:Y:S01]  /*266f0*/  LDL R3, [R1+0x1124] ;  /* 0x0011240001037983 */ /* 0x000ee20000100800 */
[----:B------:R-:W-:-:S03]  /*26700*/  IMAD.X R23, R6, 0x1, R10, P4 ;  /* 0x0000000106177824 */ /* 0x000fc600020e060a */
[----:B------:R-:W3:Y:S01]  /*26710*/  LDL R10, [R1+0x1148] ;  /* 0x00114800010a7983 */ /* 0x000ee20000100800 */
[----:B-1----:R-:W-:-:S03]  /*26720*/  IADD3 R20, P2, R0, R26, RZ ;  /* 0x0000001a00147210 */ /* 0x002fc60007f5e0ff */
[----:B------:R2:W3:Y:S04]  /*26730*/  LDG.E.U8 R75, desc[UR60][R14.64] ;  /* 0x0000003c0e4b7981 */ /* 0x0004e8000c1e1100 */
[----:B------:R-:W3:Y:S01]  /*26740*/  LDG.E.U8 R80, desc[UR60][R22.64] ;  /* 0x0000003c16507981 */ /* 0x000ee2000c1e1100 */
[----:B------:R-:W-:-:S03]  /*26750*/  IADD3 R16, P4, R0, R7, RZ ;  /* 0x0000000700107210 */ /* 0x000fc60007f9e0ff */
[----:B------:R-:W3:Y:S01]  /*26760*/  LDL R7, [R1+0x1128] ;  /* 0x0011280001077983 */ /* 0x000ee20000100800 */
[----:B------:R-:W-:-:S03]  /*26770*/  IMAD.X R21, R6, 0x1, R19, P2 ;  /* 0x0000000106157824 */ /* 0x000fc600010e0613 */
[----:B------:R-:W3:Y:S01]  /*26780*/  LDL R19, [R1+0x112c] ;  /* 0x00112c0001137983 */ /* 0x000ee20000100800 */
[----:B------:R-:W-:-:S03]  /*26790*/  IMAD.X R17, R6, 0x1, R8, P4 ;  /* 0x0000000106117824 */ /* 0x000fc600020e0608 */
[----:B------:R-:W3:Y:S04]  /*267a0*/  LDL R8, [R1+0x1130] ;  /* 0x0011300001087983 */ /* 0x000ee80000100800 */
[----:B------:R4:W3:Y:S04]  /*267b0*/  LDG.E.U8 R115, desc[UR60][R20.64] ;  /* 0x0000003c14737981 */ /* 0x0008e8000c1e1100 */
[----:B------:R-:W3:Y:S04]  /*267c0*/  LDL R23, [R1+0x14a8] ;  /* 0x0014a80001177983 */ /* 0x000ee80000100800 */
[----:B------:R-:W3:Y:S04]  /*267d0*/  LDL R22, [R1+0x1134] ;  /* 0x0011340001167983 */ /* 0x000ee80000100800 */
[----:B------:R3:W3:Y:S01]  /*267e0*/  LDG.E.U8 R52, desc[UR60][R16.64] ;  /* 0x0000003c10347981 */ /* 0x0006e2000c1e1100 */
[----:B--2---:R-:W-:-:S03]  /*267f0*/  IADD3 R14, P2, R0, R5, RZ ;  /* 0x00000005000e7210 */ /* 0x004fc60007f5e0ff */
[----:B------:R-:W2:Y:S01]  /*26800*/  LDL R5, [R1+0xe10] ;  /* 0x000e100001057983 */ /* 0x000ea20000100800 */
[----:B----4-:R-:W-:-:S03]  /*26810*/  IADD3 R20, P4, R0, R2, RZ ;  /* 0x0000000200147210 */ /* 0x010fc60007f9e0ff */
[----:B------:R-:W4:Y:S01]  /*26820*/  LDL R2, [R1+0x1110] ;  /* 0x0011100001027983 */ /* 0x000f220000100800 */
[----:B------:R-:W-:-:S03]  /*26830*/  IMAD.X R15, R6, 0x1, R24, P2 ;  /* 0x00000001060f7824 */ /* 0x000fc600010e0618 */
[----:B------:R-:W4:Y:S04]  /*26840*/  LDL R24, [R1+0x14cc] ;  /* 0x0014cc0001187983 */ /* 0x000f280000100800 */
[----:B------:R0:W4:Y:S01]  /*26850*/  LDG.E.U8 R63, desc[UR60][R14.64] ;  /* 0x0000003c0e3f7981 */ /* 0x000122000c1e1100 */
[----:B---3--:R-:W-:-:S03]  /*26860*/  IADD3 R16, P2, R0, R13, RZ ;  /* 0x0000000d00107210 */ /* 0x008fc60007f5e0ff */
[----:B------:R-:W3:Y:S01]  /*26870*/  LDL R13, [R1+0x1114] ;  /* 0x00111400010d7983 */ /* 0x000ee20000100800 */
[----:B------:R-:W-:Y:S01]  /*26880*/  IMAD.X R21, R6, 0x1, R25, P4 ;  /* 0x0000000106157824 */ /* 0x000fe200020e0619 */
[----:B0-----:R-:W-:-:S04]  /*26890*/  IADD3 R14, P4, R0, R9, RZ ;  /* 0x00000009000e7210 */ /* 0x001fc80007f9e0ff */
[----:B------:R-:W3:Y:S04]  /*268a0*/  LDG.E.U8 R148, desc[UR60][R20.64] ;  /* 0x0000003c14947981 */ /* 0x000ee8000c1e1100 */
[----:B------:R-:W3:Y:S01]  /*268b0*/  LDL R9, [R1+0xe14] ;  /* 0x000e140001097983 */ /* 0x000ee20000100800 */
[----:B------:R-:W-:-:S03]  /*268c0*/  IMAD.X R17, R6, 0x1, R4, P2 ;  /* 0x0000000106117824 */ /* 0x000fc600010e0604 */
[----:B------:R-:W3:Y:S01]  /*268d0*/  LDL R4, [R1+0x1118] ;  /* 0x0011180001047983 */ /* 0x000ee20000100800 */
[----:B------:R-:W-:-:S03]  /*268e0*/  IMAD.X R15, R6, 0x1, R3, P4 ;  /* 0x00000001060f7824 */ /* 0x000fc600020e0603 */
[----:B------:R-:W3:Y:S04]  /*268f0*/  LDL R3, [R1+0x111c] ;  /* 0x00111c0001037983 */ /* 0x000ee80000100800 */
[----:B------:R0:W3:Y:S04]  /*26900*/  LDG.E.U8 R51, desc[UR60][R14.64] ;  /* 0x0000003c0e337981 */ /* 0x0000e8000c1e1100 */
[----:B------:R-:W3:Y:S04]  /*26910*/  LDG.E.U8 R114, desc[UR60][R16.64] ;  /* 0x0000003c10727981 */ /* 0x000ee8000c1e1100 */
[----:B------:R-:W3:Y:S01]  /*26920*/  LDL R20, [R1+0x10ec] ;  /* 0x0010ec0001147983 */ /* 0x000ee20000100800 */
[----:B0-----:R-:W-:-:S03]  /*26930*/  IADD3 R14, P2, R0, R10, RZ ;  /* 0x0000000a000e7210 */ /* 0x001fc60007f5e0ff */
[----:B------:R-:W3:Y:S02]  /*26940*/  LDL R10, [R1+0x10fc] ;  /* 0x0010fc00010a7983 */ /* 0x000ee40000100800 */
[----:B------:R-:W-:Y:S02]  /*26950*/  IMAD.X R15, R6, 0x1, R7, P2 ;  /* 0x00000001060f7824 */ /* 0x000fe400010e0607 */
[----:B------:R-:W3:Y:S04]  /*26960*/  LDL R17, [R1+0x10e8] ;  /* 0x0010e80001117983 */ /* 0x000ee80000100800 */
[----:B------:R-:W3:Y:S04]  /*26970*/  LDL R7, [R1+0x1120] ;  /* 0x0011200001077983 */ /* 0x000ee80000100800 */
[----:B------:R0:W3:Y:S04]  /*26980*/  LDG.E.U8 R126, desc[UR60][R14.64] ;  /* 0x0000003c0e7e7981 */ /* 0x0000e8000c1e1100 */
[----:B------:R-:W3:Y:S04]  /*26990*/  LDL R16, [R1+0x110c] ;  /* 0x00110c0001107983 */ /* 0x000ee80000100800 */
[----:B------:R-:W3:Y:S01]  /*269a0*/  LDL R21, [R1+0x14ac] ;  /* 0x0014ac0001157983 */ /* 0x000ee20000100800 */
[----:B0-----:R-:W-:-:S03]  /*269b0*/  IADD3 R14, P2, R0, R19, RZ ;  /* 0x00000013000e7210 */ /* 0x001fc60007f5e0ff */
[----:B------:R-:W3:Y:S02]  /*269c0*/  LDL R19, [R1+0x1100] ;  /* 0x0011000001137983 */ /* 0x000ee40000100800 */
[----:B--2---:R-:W-:Y:S02]  /*269d0*/  IMAD.X R15, R6, 0x1, R5, P2 ;  /* 0x00000001060f7824 */ /* 0x004fe400010e0605 */
[----:B------:R-:W2:Y:S04]  /*269e0*/  LDL R5, [R1+0x1104] ;  /* 0x0011040001057983 */ /* 0x000ea80000100800 */
[----:B------:R0:W2:Y:S02]  /*269f0*/  LDG.E.U8 R81, desc[UR60][R14.64] ;  /* 0x0000003c0e517981 */ /* 0x0000a4000c1e1100 */
[----:B0-----:R-:W-:-:S02]  /*26a00*/  IADD3 R14, P2, R0, R8, RZ ;  /* 0x00000008000e7210 */ /* 0x001fc40007f5e0ff */
[----:B------:R-:W2:Y:S03]  /*26a10*/  LDL R8, [R1+0xe18] ;  /* 0x000e180001087983 */ /* 0x000ea60000100800 */
[----:B----4-:R-:W-:Y:S02]  /*26a20*/  IMAD.X R15, R6, 0x1, R2, P2 ;  /* 0x00000001060f7824 */ /* 0x010fe400010e0602 */
[----:B------:R-:W4:Y:S04]  /*26a30*/  LDL R2, [R1+0x1108] ;  /* 0x0011080001027983 */ /* 0x000f280000100800 */
[----:B------:R0:W4:Y:S02]  /*26a40*/  LDG.E.U8 R113, desc[UR60][R14.64] ;  /* 0x0000003c0e717981 */ /* 0x000124000c1e1100 */
[----:B0-----:R-:W-:-:S05]  /*26a50*/  IADD3 R14, P2, R0, R24, RZ ;  /* 0x00000018000e7210 */ /* 0x001fca0007f5e0ff */
[----:B------:R-:W-:Y:S02]  /*26a60*/  IMAD.X R15, R6, 0x1, R23, P2 ;  /* 0x00000001060f7824 */ /* 0x000fe400010e0617 */
        /* <DEDUP_REMOVED lines=9> */
[----:B------:R-:W-:-:S02]  /*26b00*/  IMAD.X R15, R6, 0x1, R9, P2 ;  /* 0x00000001060f7824 */ /* 0x000fc400010e0609 */
        /* <DEDUP_REMOVED lines=12> */
[----:B--2---:R-:W-:Y:S02]  /*26bd0*/  IADD3 R14, P2, R0, R5, RZ ;  /* 0x00000005000e7210 */ /* 0x004fe40007f5e0ff */
[----:B------:R-:W2:Y:S03]  /*26be0*/  LDL R5, [R1+0x10d8] ;  /* 0x0010d80001057983 */ /* 0x000ea60000100800 */
[----:B------:R-:W-:-:S02]  /*26bf0*/  IMAD.X R15, R6, 0x1, R8, P2 ;  /* 0x00000001060f7824 */ /* 0x000fc400010e0608 */
        /* <DEDUP_REMOVED lines=11> */
[----:B------:R3:W4:Y:S02]  /*26cb0*/  LDG.E.U8 R111, desc[UR60][R14.64] ;  /* 0x0000003c0e6f7981 */ /* 0x000724000c1e1100 */
[----:B---3--:R-:W-:Y:S02]  /*26cc0*/  IADD3 R14, P2, R0, R13, RZ ;  /* 0x0000000d000e7210 */ /* 0x008fe40007f5e0ff */
        /* <DEDUP_REMOVED lines=21> */
[----:B----4-:R-:W-:-:S02]  /*26e20*/  IMAD.X R15, R6, 0x1, R2, P2 ;  /* 0x00000001060f7824 */ /* 0x010fc400010e0602 */
[----:B------:R-:W4:Y:S04]  /*26e30*/  LDL R2, [R1+0x10b4] ;  /* 0x0010b40001027983 */ /* 0x000f280000100800 */
[----:B------:R0:W4:Y:S02]  /*26e40*/  LDG.E.U8 R47, desc[UR60][R14.64] ;  /* 0x0000003c0e2f7981 */ /* 0x000124000c1e1100 */
[----:B0-----:R-:W-:Y:S02]  /*26e50*/  IADD3 R14, P2, R0, R17, RZ ;  /* 0x00000011000e7210 */ /* 0x001fe40007f5e0ff */
[----:B------:R-:W4:Y:S03]  /*26e60*/  LDL R17, [R1+0xe28] ;  /* 0x000e280001117983 */ /* 0x000f260000100800 */
[----:B------:R-:W-:-:S02]  /*26e70*/  IMAD.X R15, R6, 0x1, R16, P2 ;  /* 0x00000001060f7824 */ /* 0x000fc400010e0610 */
        /* <DEDUP_REMOVED lines=124> */
[----:B----4-:R-:W-:-:S05]  /*27640*/  IMAD.X R15, R6, 0x1, R2, P2 ;  /* 0x00000001060f7824 */ /* 0x010fca00010e0602 */
[----:B------:R0:W4:Y:S02]  /*27650*/  LDG.E.U8 R2, desc[UR60][R14.64] ;  /* 0x0000003c0e027981 */ /* 0x000124000c1e1100 */
[----:B0-----:R-:W-:Y:S02]  /*27660*/  IADD3 R14, P2, R0, R17, RZ ;  /* 0x00000011000e7210 */ /* 0x001fe40007f5e0ff */
[----:B------:R-:W4:Y:S03]  /*27670*/  LDL R17, [R1+0x1010] ;  /* 0x0010100001117983 */ /* 0x000f260000100800 */
[----:B------:R-:W-:Y:S02]  /*27680*/  IMAD.X R15, R6, 0x1, R16, P2 ;  /* 0x00000001060f7824 */ /* 0x000fe400010e0610 */
[----:B------:R-:W4:Y:S04]  /*27690*/  LDL R16, [R1+0x1014] ;  /* 0x0010140001107983 */ /* 0x000f280000100800 */
[----:B------:R0:W4:Y:S02]  /*276a0*/  LDG.E.U8 R103, desc[UR60][R14.64] ;  /* 0x0000003c0e677981 */ /* 0x000124000c1e1100 */
[----:B0-----:R-:W-:-:S02]  /*276b0*/  IADD3 R14, P2, R0, R21, RZ ;  /* 0x00000015000e7210 */ /* 0x001fc40007f5e0ff */
[----:B------:R-:W4:Y:S03]  /*276c0*/  LDL R21, [R1+0xe48] ;  /* 0x000e480001157983 */ /* 0x000f260000100800 */
[----:B---3--:R-:W-:Y:S02]  /*276d0*/  IMAD.X R15, R6, 0x1, R13, P2 ;  /* 0x00000001060f7824 */ /* 0x008fe400010e060d */
[----:B------:R-:W3:Y:S04]  /*276e0*/  LDL R13, [R1+0x1018] ;  /* 0x00101800010d7983 */ /* 0x000ee80000100800 */
[----:B------:R0:W3:Y:S02]  /*276f0*/  LDG.E.U8 R36, desc[UR60][R14.64] ;  /* 0x0000003c0e247981 */ /* 0x0000e4000c1e1100 */
[----:B0-----:R-:W-:-:S02]  /*27700*/  IADD3 R14, P2, R0, R4, RZ ;  /* 0x00000004000e7210 */ /* 0x001fc40007f5e0ff */
[----:B------:R-:W3:Y:S03]  /*27710*/  LDL R4, [R1+0xff8] ;  /* 0x000ff80001047983 */ /* 0x000ee60000100800 */
[----:B------:R-:W-:Y:S02]  /*27720*/  IMAD.X R15, R6, 0x1, R9, P2 ;  /* 0x00000001060f7824 */ /* 0x000fe400010e0609 */
        /* <DEDUP_REMOVED lines=12> */
[----:B--2---:R-:W-:-:S02]  /*277f0*/  IADD3 R14, P2, R0, R5, RZ ;  /* 0x00000005000e7210 */ /* 0x004fc40007f5e0ff */
[----:B------:R-:W2:Y:S03]  /*27800*/  LDL R5, [R1+0xe4c] ;  /* 0x000e4c0001057983 */ /* 0x000ea60000100800 */
[----:B------:R-:W-:Y:S02]  /*27810*/  IMAD.X R15, R6, 0x1, R19, P2 ;  /* 0x00000001060f7824 */ /* 0x000fe400010e0613 */
[----:B------:R-:W2:Y:S04]  /*27820*/  LDL R19, [R1+0x1004] ;  /* 0x0010040001137983 */ /* 0x000ea80000100800 */
[----:B------:R0:W2:Y:S02]  /*27830*/  LDG.E.U8 R35, desc[UR60][R14.64] ;  /* 0x0000003c0e237981 */ /* 0x0000a4000c1e1100 */
[----:B0-----:R-:W-:-:S02]  /*27840*/  IADD3 R14, P2, R0, R8, RZ ;  /* 0x00000008000e7210 */ /* 0x001fc40007f5e0ff */
[----:B------:R-:W2:Y:S03]  /*27850*/  LDL R8, [R1+0xfe4] ;  /* 0x000fe40001087983 */ /* 0x000ea60000100800 */
[----:B----4-:R-:W-:Y:S02]  /*27860*/  IMAD.X R15, R6, 0x1, R17, P2 ;  /* 0x00000001060f7824 */ /* 0x010fe400010e0611 */
        /* <DEDUP_REMOVED lines=24> */
[----:B--2---:R-:W-:Y:S02]  /*279f0*/  IMAD.X R15, R6, 0x1, R5, P2 ;  /* 0x00000001060f7824 */ /* 0x004fe400010e0605 */
[----:B------:R-:W2:Y:S04]  /*27a00*/  LDL R5, [R1+0xfd8] ;  /* 0x000fd80001057983 */ /* 0x000ea80000100800 */
[----:B------:R0:W2:Y:S02]  /*27a10*/  LDG.E.U8 R152, desc[UR60][R14.64] ;  /* 0x0000003c0e987981 */ /* 0x0000a4000c1e1100 */
[----:B0-----:R-:W-:-:S02]  /*27a20*/  IADD3 R14, P2, R0, R19, RZ ;  /* 0x00000013000e7210 */ /* 0x001fc40007f5e0ff */
[----:B------:R-:W2:Y:S03]  /*27a30*/  LDL R19, [R1+0xe54] ;  /* 0x000e540001137983 */ /* 0x000ea60000100800 */
[----:B------:R-:W-:Y:S02]  /*27a40*/  IMAD.X R15, R6, 0x1, R8, P2 ;  /* 0x00000001060f7824 */ /* 0x000fe400010e0608 */
        /* <DEDUP_REMOVED lines=172> */
[----:B---3--:R-:W-:-:S02]  /*28510*/  IADD3 R14, P2, R0, R13, RZ ;  /* 0x0000000d000e7210 */ /* 0x008fc40007f5e0ff */
[----:B------:R-:W3:Y:S03]  /*28520*/  LDL R13, [R1+0x147c] ;  /* 0x00147c00010d7983 */ /* 0x000ee60000100800 */
[----:B------:R-:W-:-:S05]  /*28530*/  IMAD.X R15, R6, 0x1, R4, P2 ;  /* 0x00000001060f7824 */ /* 0x000fca00010e0604 */
[----:B------:R0:W3:Y:S02]  /*28540*/  LDG.E.U8 R4, desc[UR60][R14.64] ;  /* 0x0000003c0e047981 */ /* 0x0000e4000c1e1100 */
[----:B0-----:R-:W-:Y:S02]  /*28550*/  IADD3 R14, P2, R0, R9, RZ ;  /* 0x00000009000e7210 */ /* 0x001fe40007f5e0ff */
        /* <DEDUP_REMOVED lines=11> */
[----:B--2---:R-:W-:-:S05]  /*28610*/  IMAD.X R15, R6, 0x1, R5, P2 ;  /* 0x00000001060f7824 */ /* 0x004fca00010e0605 */
[----:B------:R0:W2:Y:S02]  /*28620*/  LDG.E.U8 R5, desc[UR60][R14.64] ;  /* 0x0000003c0e057981 */ /* 0x0000a4000c1e1100 */
[----:B0-----:R-:W-:Y:S02]  /*28630*/  IADD3 R14, P2, R0, R22, RZ ;  /* 0x00000016000e7210 */ /* 0x001fe40007f5e0ff */
[----:B------:R-:W2:Y:S03]  /*28640*/  LDL R22, [R1+0xef0] ;  /* 0x000ef00001167983 */ /* 0x000ea60000100800 */
[----:B------:R-:W-:Y:S02]  /*28650*/  IMAD.X R15, R6, 0x1, R8, P2 ;  /* 0x00000001060f7824 */ /* 0x000fe400010e0608 */
[----:B------:R-:W2:Y:S04]  /*28660*/  LDL R8, [R1+0xeec] ;  /* 0x000eec0001087983 */ /* 0x000ea80000100800 */
[----:B------:R0:W2:Y:S02]  /*28670*/  LDG.E.U8 R40, desc[UR60][R14.64] ;  /* 0x0000003c0e287981 */ /* 0x0000a4000c1e1100 */
[----:B0-----:R-:W-:-:S05]  /*28680*/  IADD3 R14, P2, R0, R88, RZ ;  /* 0x00000058000e7210 */ /* 0x001fca0007f5e0ff */
[----:B------:R-:W-:Y:S02]  /*28690*/  IMAD.X R15, R6, 0x1, R87, P2 ;  /* 0x00000001060f7824 */ /* 0x000fe400010e0657 */
[----:B------:R-:W2:Y:S04]  /*286a0*/  LDL R87, [R1+0xf14] ;  /* 0x000f140001577983 */ /* 0x000ea80000100800 */
[----:B------:R0:W2:Y:S02]  /*286b0*/  LDG.E.U8 R90, desc[UR60][R14.64] ;  /* 0x0000003c0e5a7981 */ /* 0x0000a4000c1e1100 */
[----:B0-----:R-:W-:Y:S02]  /*286c0*/  IADD3 R14, P2, R0, R21, RZ ;  /* 0x00000015000e7210 */ /* 0x001fe40007f5e0ff */
[----:B------:R-:W2:Y:S03]  /*286d0*/  LDL R21, [R1+0xef8] ;  /* 0x000ef80001157983 */ /* 0x000ea60000100800 */
[----:B------:R-:W-:-:S05]  /*286e0*/  IMAD.X R15, R6, 0x1, R19, P2 ;  /* 0x00000001060f7824 */ /* 0x000fca00010e0613 */
[----:B------:R4:W2:Y:S02]  /*286f0*/  LDG.E.U8 R19, desc[UR60][R14.64] ;  /* 0x0000003c0e137981 */ /* 0x0008a4000c1e1100 */
[----:B----4-:R-:W-:Y:S02]  /*28700*/  IADD3 R14, P2, R0, R17, RZ ;  /* 0x00000011000e7210 */ /* 0x010fe40007f5e0ff */
        /* <DEDUP_REMOVED lines=15> */
[----:B------:R-:W-:-:S05]  /*28800*/  IMAD.X R15, R6, 0x1, R10, P2 ;  /* 0x00000001060f7824 */ /* 0x000fca00010e060a */
[----:B------:R0:W3:Y:S02]  /*28810*/  LDG.E.U8 R10, desc[UR60][R14.64] ;  /* 0x0000003c0e0a7981 */ /* 0x0000e4000c1e1100 */
[----:B0-----:R-:W-:Y:S02]  /*28820*/  IADD3 R14, P2, R0, R23, RZ ;  /* 0x00000017000e7210 */ /* 0x001fe40007f5e0ff */
[----:B------:R-:W3:Y:S03]  /*28830*/  LDL R23, [R1+0xf34] ;  /* 0x000f340001177983 */ /* 0x000ee60000100800 */
[----:B------:R-:W-:Y:S02]  /*28840*/  IMAD.X R15, R6, 0x1, R20, P2 ;  /* 0x00000001060f7824 */ /* 0x000fe400010e0614 */
[----:B------:R-:W3:Y:S04]  /*28850*/  LDL R20, [R1+0xf0c] ;  /* 0x000f0c0001147983 */ /* 0x000ee80000100800 */
[----:B------:R2:W3:Y:S01]  /*28860*/  LDG.E.U8 R230, desc[UR60][R14.64] ;  /* 0x0000003c0ee67981 */ /* 0x0004e2000c1e1100 */
[----:B------:R-:W-:-:S02]  /*28870*/  R2UR UR9, R229 ;  /* 0x00000000e50972ca */ /* 0x000fc400000e0000 */
[----:B--2---:R-:W-:Y:S02]  /*28880*/  IADD3 R14, P2, R0, R22, RZ ;  /* 0x00000016000e7210 */ /* 0x004fe40007f5e0ff */
        /* <DEDUP_REMOVED lines=9> */
[----:B---3--:R-:W-:-:S05]  /*28920*/  IADD3 R14, P2, R0, R9, RZ ;  /* 0x00000009000e7210 */ /* 0x008fca0007f5e0ff */
[----:B------:R-:W-:Y:S02]  /*28930*/  IMAD.X R15, R6, 0x1, R7, P2 ;  /* 0x00000001060f7824 */ /* 0x000fe400010e0607 */
[----:B------:R-:W3:Y:S04]  /*28940*/  LDL R7, [R1+0xea4] ;  /* 0x000ea40001077983 */ /* 0x000ee80000100800 */
[----:B------:R0:W4:Y:S02]  /*28950*/  LDG.E.U8 R9, desc[UR60][R14.64] ;  /* 0x0000003c0e097981 */ /* 0x000124000c1e1100 */
[----:B0-----:R-:W-:Y:S02]  /*28960*/  IADD3 R14, P2, R0, R16, RZ ;  /* 0x00000010000e7210 */ /* 0x001fe40007f5e0ff */
[----:B------:R-:W4:Y:S03]  /*28970*/  LDL R16, [R1+0xf3c] ;  /* 0x000f3c0001107983 */ /* 0x000f260000100800 */
[----:B------:R-:W-:-:S02]  /*28980*/  IMAD.X R15, R6, 0x1, R13, P2 ;  /* 0x00000001060f7824 */ /* 0x000fc400010e060d */
[----:B------:R-:W4:Y:S04]  /*28990*/  LDL R13, [R1+0xeb0] ;  /* 0x000eb000010d7983 */ /* 0x000f280000100800 */
[----:B------:R0:W4:Y:S02]  /*289a0*/  LDG.E.U8 R229, desc[UR60][R14.64] ;  /* 0x0000003c0ee57981 */ /* 0x000124000c1e1100 */
[----:B0-----:R-:W-:-:S05]  /*289b0*/  IADD3 R14, P2, R0, R222, RZ ;  /* 0x000000de000e7210 */ /* 0x001fca0007f5e0ff */
[----:B------:R-:W-:Y:S02]  /*289c0*/  IMAD.X R15, R6, 0x1, R20, P2 ;  /* 0x00000001060f7824 */ /* 0x000fe400010e0614 */
[----:B------:R-:W4:Y:S04]  /*289d0*/  LDL R20, [R1+0xea8] ;  /* 0x000ea80001147983 */ /* 0x000f280000100800 */
[----:B------:R0:W4:Y:S02]  /*289e0*/  LDG.E.U8 R235, desc[UR60][R14.64] ;  /* 0x0000003c0eeb7981 */ /* 0x000124000c1e1100 */
[----:B0-----:R-:W-:-:S05]  /*289f0*/  IADD3 R14, P2, R0, R221, RZ ;  /* 0x000000dd000e7210 */ /* 0x001fca0007f5e0ff */
[----:B------:R-:W-:-:S05]  /*28a00*/  IMAD.X R15, R6, 0x1, R87, P2 ;  /* 0x00000001060f7824 */ /* 0x000fca00010e0657 */
[----:B------:R0:W4:Y:S02]  /*28a10*/  LDG.E.U8 R87, desc[UR60][R14.64] ;  /* 0x0000003c0e577981 */ /* 0x000124000c1e1100 */
[----:B0-----:R-:W-:Y:S02]  /*28a20*/  IADD3 R14, P2, R0, R220, RZ ;  /* 0x000000dc000e7210 */ /* 0x001fe40007f5e0ff */
[----:B------:R-:W-:Y:S02]  /*28a30*/  R2UR UR8, R228 ;  /* 0x00000000e40872ca */ /* 0x000fe400000e0000 */
[----:B------:R-:W-:Y:S01]  /*28a40*/  R2UR UR13, R223 ;  /* 0x00000000df0d72ca */ /* 0x000fe200000e0000 */
[----:B------:R0:W-:Y:S01]  /*28a50*/  STL [R1+0x1ee8], R0 ;  /* 0x001ee80001007387 */ /* 0x0001e20000100800 */
[----:B--2---:R-:W-:-:S05]  /*28a60*/  IMAD.X R15, R6, 0x1, R8, P2 ;  /* 0x00000001060f7824 */ /* 0x004fca00010e0608 */
[----:B------:R1:W2:Y:S02]  /*28a70*/  LDG.E.U8 R8, desc[UR60][R14.64] ;  /* 0x0000003c0e087981 */ /* 0x0002a4000c1e1100 */
[----:B-1----:R-:W-:-:S05]  /*28a80*/  IADD3 R14, P2, R0, R219, RZ ;  /* 0x000000db000e7210 */ /* 0x002fca0007f5e0ff */
[----:B------:R-:W-:-:S05]  /*28a90*/  IMAD.X R15, R6, 0x1, R218, P2 ;  /* 0x00000001060f7824 */ /* 0x000fca00010e06da */
[----:B------:R1:W2:Y:S02]  /*28aa0*/  LDG.E.U8 R228, desc[UR60][R14.64] ;  /* 0x0000003c0ee47981 */ /* 0x0002a4000c1e1100 */
[----:B-1----:R-:W-:-:S05]  /*28ab0*/  IADD3 R14, P2, R0, R145, RZ ;  /* 0x00000091000e7210 */ /* 0x002fca0007f5e0ff */
[----:B------:R-:W-:-:S05]  /*28ac0*/  IMAD.X R15, R6, 0x1, R144, P2 ;  /* 0x00000001060f7824 */ /* 0x000fca00010e0690 */
[----:B------:R1:W2:Y:S02]  /*28ad0*/  LDG.E.U8 R231, desc[UR60][R14.64] ;  /* 0x0000003c0ee77981 */ /* 0x0002a4000c1e1100 */
[----:B-1----:R-:W-:Y:S02]  /*28ae0*/  IADD3 R14, P2, R0, R142, RZ ;  /* 0x0000008e000e7210 */ /* 0x002fe40007f5e0ff */
[----:B------:R-:W1:Y:S03]  /*28af0*/  LDC R142, c[0x0][0x238] ;  /* 0x00008e00ff8e7b82 */ /* 0x000e660000000800 */
[----:B------:R-:W-:-:S05]  /*28b00*/  IMAD.X R15, R6, 0x1, R86, P2 ;  /* 0x00000001060f7824 */ /* 0x000fca00010e0656 */
[----:B------:R0:W2:Y:S02]  /*28b10*/  LDG.E.U8 R86, desc[UR60][R14.64] ;  /* 0x0000003c0e567981 */ /* 0x0000a4000c1e1100 */
[----:B0-----:R-:W-:Y:S01]  /*28b20*/  IADD3 R14, P2, R0, R23, RZ ;  /* 0x00000017000e7210 */ /* 0x001fe20007f5e0ff */
[-C--:B-1----:R-:W-:Y:S01]  /*28b30*/  FMUL R223, R189, R142.reuse ;  /* 0x0000008ebddf7220 */ /* 0x082fe20000400000 */
[-C--:B------:R-:W-:Y:S01]  /*28b40*/  FMUL R222, R191, R142.reuse ;  /* 0x0000008ebfde7220 */ /* 0x080fe20000400000 */
[----:B------:R-:W-:-:S03]  /*28b50*/  FMUL R157, R157, R142 ;  /* 0x0000008e9d9d7220 */ /* 0x000fc60000400000 */
[----:B------:R-:W-:Y:S02]  /*28b60*/  FSEL R223, R223, -INF , !P0 ;  /* 0xff800000dfdf7808 */ /* 0x000fe40004000000 */
[----:B------:R-:W-:Y:S01]  /*28b70*/  FSEL R222, R222, -INF , !P3 ;  /* 0xff800000dede7808 */ /* 0x000fe20005800000 */
[-C--:B------:R-:W-:Y:S01]  /*28b80*/  FMUL R159, R159, R142.reuse ;  /* 0x0000008e9f9f7220 */ /* 0x080fe20000400000 */
[----:B------:R-:W-:Y:S01]  /*28b90*/  FSEL R249, R157, -INF , !P5 ;  /* 0xff8000009df97808 */ /* 0x000fe20006800000 */
[-C--:B------:R-:W-:Y:S01]  /*28ba0*/  FMUL R221, R192, R142.reuse ;  /* 0x0000008ec0dd7220 */ /* 0x080fe20000400000 */
[-C--:B------:R-:W-:Y:S01]  /*28bb0*/  FMUL R220, R194, R142.reuse ;  /* 0x0000008ec2dc7220 */ /* 0x080fe20000400000 */
[-C--:B------:R-:W-:Y:S01]  /*28bc0*/  FMUL R160, R160, R142.reuse ;  /* 0x0000008ea0a07220 */ /* 0x080fe20000400000 */
[----:B------:R-:W-:Y:S01]  /*28bd0*/  FSEL R242, R159, -INF , !P1 ;  /* 0xff8000009ff27808 */ /* 0x000fe20004800000 */
[-C--:B------:R-:W-:Y:S01]  /*28be0*/  FMUL R219, R193, R142.reuse ;  /* 0x0000008ec1db7220 */ /* 0x080fe20000400000 */
[-C--:B------:R-:W-:Y:S01]  /*28bf0*/  FMUL R162, R162, R142.reuse ;  /* 0x0000008ea2a27220 */ /* 0x080fe20000400000 */
[-C--:B------:R-:W-:Y:S01]  /*28c00*/  FMUL R218, R195, R142.reuse ;  /* 0x0000008ec3da7220 */ /* 0x080fe20000400000 */
[----:B------:R-:W-:Y:S01]  /*28c10*/  FMUL R161, R161, R142 ;  /* 0x0000008ea1a17220 */ /* 0x000fe20000400000 */
[----:B---3--:R-:W-:-:S05]  /*28c20*/  IMAD.X R15, R6, 0x1, R7, P2 ;  /* 0x00000001060f7824 */ /* 0x008fca00010e0607 */
[----:B------:R0:W3:Y:S02]  /*28c30*/  LDG.E.U8 R7, desc[UR60][R14.64] ;  /* 0x0000003c0e077981 */ /* 0x0000e4000c1e1100 */
[C---:B0-----:R-:W-:Y:S02]  /*28c40*/  IADD3 R14, P2, R0.reuse, R22, RZ ;  /* 0x00000016000e7210 */ /* 0x041fe40007f5e0ff */
[----:B----4-:R-:W-:-:S03]  /*28c50*/  IADD3 R16, P4, R0, R16, RZ ;  /* 0x0000001000107210 */ /* 0x010fc60007f9e0ff */
[C---:B------:R-:W-:Y:S02]  /*28c60*/  IMAD.X R15, R6.reuse, 0x1, R17, P2 ;  /* 0x00000001060f7824 */ /* 0x040fe400010e0611 */
[----:B------:R-:W-:Y:S01]  /*28c70*/  IMAD.X R17, R6, 0x1, R13, P4 ;  /* 0x0000000106117824 */ /* 0x000fe200020e060d */
[----:B------:R-:W-:Y:S02]  /*28c80*/  IADD3 R13, P4, R12, 0x10, RZ ;  /* 0x000000100c0d7810 */ /* 0x000fe40007f9e0ff */
[----:B------:R0:W4:Y:S02]  /*28c90*/  LDG.E.U8 R227, desc[UR60][R14.64] ;  /* 0x0000003c0ee37981 */ /* 0x000124000c1e1100 */
[----:B------:R-:W-:Y:S02]  /*28ca0*/  ISETP.GT.U32.AND P0, PT, R13, R143, PT ;  /* 0x0000008f0d00720c */ /* 0x000fe40003f04070 */
[----:B0-----:R-:W-:Y:S02]  /*28cb0*/  IADD3 R14, P2, R0, R21, RZ ;  /* 0x00000015000e7210 */ /* 0x001fe40007f5e0ff */
[----:B------:R-:W-:-:S04]  /*28cc0*/  LOP3.LUT R0, R11, 0x48, RZ, 0xfc, !PT ;  /* 0x000000480b007812 */ /* 0x000fc800078efcff */
[C---:B------:R-:W-:Y:S01]  /*28cd0*/  ISETP.GT.U32.AND P3, PT, R13.reuse, R0, PT ;  /* 0x000000000d00720c */ /* 0x040fe20003f64070 */
[----:B------:R-:W-:Y:S01]  /*28ce0*/  IMAD.X R15, R6, 0x1, R20, P2 ;  /* 0x00000001060f7824 */ /* 0x000fe200010e0614 */
[C---:B------:R-:W-:Y:S01]  /*28cf0*/  ISETP.GT.U32.AND P2, PT, R13.reuse, R11, PT ;  /* 0x0000000b0d00720c */ /* 0x040fe20003f44070 */
[----:B------:R-:W-:Y:S01]  /*28d00*/  IMAD.X R6, RZ, RZ, R18, P4 ;  /* 0x000000ffff067224 */ /* 0x000fe200020e0612 */
[----:B------:R-:W-:-:S04]  /*28d10*/  ISETP.GT.U32.AND P4, PT, R13, R146, PT ;  /* 0x000000920d00720c */ /* 0x000fc80003f84070 */
[C---:B------:R-:W-:Y:S02]  /*28d20*/  ISETP.GT.U32.AND.EX P2, PT, R6.reuse, RZ, PT, P2 ;  /* 0x000000ff0600720c */ /* 0x040fe40003f44120 */
[C---:B------:R-:W-:Y:S02]  /*28d30*/  ISETP.GT.U32.AND.EX P0, PT, R6.reuse, RZ, PT, P0 ;  /* 0x000000ff0600720c */ /* 0x040fe40003f04100 */
[C---:B------:R-:W-:Y:S02]  /*28d40*/  ISETP.GT.U32.AND.EX P4, PT, R6.reuse, RZ, PT, P4 ;  /* 0x000000ff0600720c */ /* 0x040fe40003f84140 */
[----:B------:R-:W-:Y:S02]  /*28d50*/  ISETP.GT.U32.AND.EX P3, PT, R6, RZ, PT, P3 ;  /* 0x000000ff0600720c */ /* 0x000fe40003f64130 */
[----:B------:R-:W-:Y:S02]  /*28d60*/  IADD3 R6, P5, R12, 0x11, RZ ;  /* 0x000000110c067810 */ /* 0x000fe40007fbe0ff */
[----:B------:R-:W-:-:S02]  /*28d70*/  FSEL R221, R221, -INF , !P2 ;  /* 0xff800000dddd7808 */ /* 0x000fc40005000000 */
[----:B------:R-:W-:Y:S01]  /*28d80*/  ISETP.GT.U32.AND P1, PT, R6, R11, PT ;  /* 0x0000000b0600720c */ /* 0x000fe20003f24070 */
[----:B------:R-:W-:Y:S01]  /*28d90*/  IMAD.X R13, RZ, RZ, R18, P5 ;  /* 0x000000ffff0d7224 */ /* 0x000fe200028e0612 */
[----:B------:R-:W-:Y:S02]  /*28da0*/  FSEL R220, R220, -INF , !P0 ;  /* 0xff800000dcdc7808 */ /* 0x000fe40004000000 */
[C---:B------:R-:W-:Y:S02]  /*28db0*/  ISETP.GT.U32.AND P2, PT, R6.reuse, R143, PT ;  /* 0x0000008f0600720c */ /* 0x040fe40003f44070 */
[C---:B------:R-:W-:Y:S02]  /*28dc0*/  ISETP.GT.U32.AND P5, PT, R6.reuse, R146, PT ;  /* 0x000000920600720c */ /* 0x040fe40003fa4070 */
[----:B------:R-:W-:Y:S02]  /*28dd0*/  ISETP.GT.U32.AND P0, PT, R6, R0, PT ;  /* 0x000000000600720c */ /* 0x000fe40003f04070 */
[----:B------:R-:W-:-:S02]  /*28de0*/  FSEL R248, R160, -INF , !P4 ;  /* 0xff800000a0f87808 */ /* 0x000fc40006000000 */
[----:B------:R-:W-:Y:S02]  /*28df0*/  IADD3 R6, P4, R12, 0x18, RZ ;  /* 0x000000180c067810 */ /* 0x000fe40007f9e0ff */
[C---:B------:R-:W-:Y:S02]  /*28e00*/  ISETP.GT.U32.AND.EX P1, PT, R13.reuse, RZ, PT, P1 ;  /* 0x000000ff0d00720c */ /* 0x040fe40003f24110 */
[C---:B------:R-:W-:Y:S02]  /*28e10*/  ISETP.GT.U32.AND.EX P2, PT, R13.reuse, RZ, PT, P2 ;  /* 0x000000ff0d00720c */ /* 0x040fe40003f44120 */
[C---:B------:R-:W-:Y:S02]  /*28e20*/  ISETP.GT.U32.AND.EX P5, PT, R13.reuse, RZ, PT, P5 ;  /* 0x000000ff0d00720c */ /* 0x040fe40003fa4150 */
[----:B------:R-:W-:Y:S01]  /*28e30*/  ISETP.GT.U32.AND.EX P0, PT, R13, RZ, PT, P0 ;  /* 0x000000ff0d00720c */ /* 0x000fe20003f04100 */
[----:B------:R-:W-:Y:S01]  /*28e40*/  IMAD.X R13, RZ, RZ, R18, P4 ;  /* 0x000000ffff0d7224 */ /* 0x000fe200020e0612 */
[----:B------:R-:W-:-:S02]  /*28e50*/  FSEL R238, R162, -INF , !P3 ;  /* 0xff800000a2ee7808 */ /* 0x000fc40005800000 */
[----:B------:R-:W-:Y:S02]  /*28e60*/  FSEL R219, R219, -INF , !P1 ;  /* 0xff800000dbdb7808 */ /* 0x000fe40004800000 */
[C---:B------:R-:W-:Y:S02]  /*28e70*/  ISETP.GT.U32.AND P3, PT, R6.reuse, R11, PT ;  /* 0x0000000b0600720c */ /* 0x040fe40003f64070 */
[----:B------:R-:W-:Y:S02]  /*28e80*/  ISETP.GT.U32.AND P1, PT, R6, R143, PT ;  /* 0x0000008f0600720c */ /* 0x000fe40003f24070 */
[----:B------:R-:W-:Y:S02]  /*28e90*/  FSEL R218, R218, -INF , !P2 ;  /* 0xff800000dada7808 */ /* 0x000fe40005000000 */
[----:B------:R-:W-:Y:S01]  /*28ea0*/  ISETP.GT.U32.AND P4, PT, R6, R146, PT ;  /* 0x000000920600720c */ /* 0x000fe20003f84070 */
[----:B------:R-:W-:Y:S01]  /*28eb0*/  FMUL R195, R196, R142 ;  /* 0x0000008ec4c37220 */ /* 0x000fe20000400000 */
[----:B------:R-:W-:Y:S01]  /*28ec0*/  ISETP.GT.U32.AND P2, PT, R6, R0, PT ;  /* 0x000000000600720c */ /* 0x000fe20003f44070 */
[-C--:B------:R-:W-:Y:S01]  /*28ed0*/  FMUL R163, R163, R142.reuse ;  /* 0x0000008ea3a37220 */ /* 0x080fe20000400000 */
[----:B------:R-:W-:Y:S01]  /*28ee0*/  FSEL R246, R161, -INF , !P5 ;  /* 0xff800000a1f67808 */ /* 0x000fe20006800000 */
[-C--:B------:R-:W-:Y:S01]  /*28ef0*/  FMUL R194, R198, R142.reuse ;  /* 0x0000008ec6c27220 */ /* 0x080fe20000400000 */
[----:B------:R-:W-:Y:S01]  /*28f00*/  IADD3 R6, P5, R12, 0x19, RZ ;  /* 0x000000190c067810 */ /* 0x000fe20007fbe0ff */
[-C--:B------:R-:W-:Y:S01]  /*28f10*/  FMUL R164, R164, R142.reuse ;  /* 0x0000008ea4a47220 */ /* 0x080fe20000400000 */
[C---:B------:R-:W-:Y:S01]  /*28f20*/  ISETP.GT.U32.AND.EX P3, PT, R13.reuse, RZ, PT, P3 ;  /* 0x000000ff0d00720c */ /* 0x040fe20003f64130 */
[-C--:B------:R-:W-:Y:S01]  /*28f30*/  FMUL R166, R166, R142.reuse ;  /* 0x0000008ea6a67220 */ /* 0x080fe20000400000 */
[----:B------:R-:W-:Y:S01]  /*28f40*/  ISETP.GT.U32.AND.EX P1, PT, R13, RZ, PT, P1 ;  /* 0x000000ff0d00720c */ /* 0x000fe20003f24110 */
[-C--:B------:R-:W-:Y:S01]  /*28f50*/  FMUL R193, R197, R142.reuse ;  /* 0x0000008ec5c17220 */ /* 0x080fe20000400000 */
[----:B------:R-:W-:Y:S01]  /*28f60*/  ISETP.GT.U32.AND.EX P4, PT, R13, RZ, PT, P4 ;  /* 0x000000ff0d00720c */ /* 0x000fe20003f84140 */
[-C--:B------:R-:W-:Y:S01]  /*28f70*/  FMUL R192, R199, R142.reuse ;  /* 0x0000008ec7c07220 */ /* 0x080fe20000400000 */
[----:B------:R-:W-:Y:S01]  /*28f80*/  LOP3.LUT R198, R11, 0x8, RZ, 0xfc, !PT ;  /* 0x000000080bc67812 */ /* 0x000fe200078efcff */
[-C--:B------:R-:W-:Y:S01]  /*28f90*/  FMUL R165, R165, R142.reuse ;  /* 0x0000008ea5a57220 */ /* 0x080fe20000400000 */
[----:B------:R-:W-:Y:S01]  /*28fa0*/  ISETP.GT.U32.AND.EX P2, PT, R13, RZ, PT, P2 ;  /* 0x000000ff0d00720c */ /* 0x000fe20003f44120 */
[--C-:B------:R-:W-:Y:S01]  /*28fb0*/  IMAD.X R13, RZ, RZ, R18.reuse, P5 ;  /* 0x000000ffff0d7224 */ /* 0x100fe200028e0612 */
[----:B------:R-:W-:Y:S01]  /*28fc0*/  FSEL R234, R163, -INF , !P0 ;  /* 0xff800000a3ea7808 */ /* 0x000fe20004000000 */
[-C--:B------:R-:W-:Y:S01]  /*28fd0*/  FMUL R191, R200, R142.reuse ;  /* 0x0000008ec8bf7220 */ /* 0x080fe20000400000 */
[----:B------:R-:W-:Y:S01]  /*28fe0*/  FSEL R195, R195, -INF , !P3 ;  /* 0xff800000c3c37808 */ /* 0x000fe20005800000 */
[-C--:B------:R-:W-:Y:S01]  /*28ff0*/  FMUL R167, R167, R142.reuse ;  /* 0x0000008ea7a77220 */ /* 0x080fe20000400000 */
[----:B------:R-:W-:Y:S01]  /*29000*/  FSEL R194, R194, -INF , !P1 ;  /* 0xff800000c2c27808 */ /* 0x000fe20004800000 */
[-C--:B------:R-:W-:Y:S01]  /*29010*/  FMUL R189, R202, R142.reuse ;  /* 0x0000008ecabd7220 */ /* 0x080fe20000400000 */
[-C--:B------:R-:W-:Y:S01]  /*29020*/  ISETP.GT.U32.AND P0, PT, R6, R11.reuse, PT ;  /* 0x0000000b0600720c */ /* 0x080fe20003f04070 */
[----:B------:R-:W-:Y:S01]  /*29030*/  FMUL R168, R168, R142 ;  /* 0x0000008ea8a87220 */ /* 0x000fe20000400000 */
[----:B------:R-:W-:Y:S01]  /*29040*/  ISETP.GT.U32.AND P3, PT, R6, R198, PT ;  /* 0x000000c60600720c */ /* 0x000fe20003f64070 */
[----:B------:R-:W-:Y:S01]  /*29050*/  FMUL R170, R170, R142 ;  /* 0x0000008eaaaa7220 */ /* 0x000fe20000400000 */
[C---:B------:R-:W-:Y:S01]  /*29060*/  ISETP.GT.U32.AND P1, PT, R6.reuse, R146, PT ;  /* 0x000000920600720c */ /* 0x040fe20003f24070 */
[----:B------:R-:W-:Y:S01]  /*29070*/  FMUL R201, R201, R142 ;  /* 0x0000008ec9c97220 */ /* 0x000fe20000400000 */
[----:B------:R-:W-:Y:S01]  /*29080*/  ISETP.GT.U32.AND P5, PT, R6, R0, PT ;  /* 0x000000000600720c */ /* 0x000fe20003fa4070 */
[-C--:B------:R-:W-:Y:S01]  /*29090*/  FMUL R169, R169, R142.reuse ;  /* 0x0000008ea9a97220 */ /* 0x080fe20000400000 */
[----:B------:R-:W-:Y:S01]  /*290a0*/  FSEL R245, R164, -INF , !P4 ;  /* 0xff800000a4f57808 */ /* 0x000fe20006000000 */
[-C--:B------:R-:W-:Y:S01]  /*290b0*/  FMUL R171, R171, R142.reuse ;  /* 0x0000008eabab7220 */ /* 0x080fe20000400000 */
[----:B------:R-:W-:Y:S01]  /*290c0*/  IADD3 R6, P4, R12, 0x20, RZ ;  /* 0x000000200c067810 */ /* 0x000fe20007f9e0ff */
[-C--:B------:R-:W-:Y:S01]  /*290d0*/  FMUL R174, R174, R142.reuse ;  /* 0x0000008eaeae7220 */ /* 0x080fe20000400000 */
[----:B------:R-:W-:Y:S01]  /*290e0*/  ISETP.GT.U32.AND.EX P0, PT, R13, RZ, PT, P0 ;  /* 0x000000ff0d00720c */ /* 0x000fe20003f04100 */
[-C--:B------:R-:W-:Y:S01]  /*290f0*/  FMUL R161, R207, R142.reuse ;  /* 0x0000008ecfa17220 */ /* 0x080fe20000400000 */
[----:B------:R-:W-:Y:S01]  /*29100*/  ISETP.GT.U32.AND.EX P3, PT, R13, RZ, PT, P3 ;  /* 0x000000ff0d00720c */ /* 0x000fe20003f64130 */
[-C--:B------:R-:W-:Y:S01]  /*29110*/  FMUL R175, R175, R142.reuse ;  /* 0x0000008eafaf7220 */ /* 0x080fe20000400000 */
[C---:B------:R-:W-:Y:S01]  /*29120*/  ISETP.GT.U32.AND.EX P1, PT, R13.reuse, RZ, PT, P1 ;  /* 0x000000ff0d00720c */ /* 0x040fe20003f24110 */
[----:B------:R-:W-:Y:S01]  /*29130*/  FMUL R160, R210, R142 ;  /* 0x0000008ed2a07220 */ /* 0x000fe20000400000 */
[----:B------:R-:W-:Y:S01]  /*29140*/  ISETP.GT.U32.AND.EX P5, PT, R13, RZ, PT, P5 ;  /* 0x000000ff0d00720c */ /* 0x000fe20003fa4150 */
[----:B------:R-:W-:Y:S01]  /*29150*/  IMAD.X R13, RZ, RZ, R18, P4 ;  /* 0x000000ffff0d7224 */ /* 0x000fe200020e0612 */
[----:B------:R-:W-:Y:S01]  /*29160*/  FSEL R232, R166, -INF , !P2 ;  /* 0xff800000a6e87808 */ /* 0x000fe20005000000 */
[----:B------:R-:W3:Y:S01]  /*29170*/  LDG.E.U8 R196, desc[UR60][R16.64] ;  /* 0x0000003c10c47981 */ /* 0x000ee2000c1e1100 */
[----:B------:R-:W-:-:S02]  /*29180*/  ISETP.GT.U32.AND P2, PT, R6, R11, PT ;  /* 0x0000000b0600720c */ /* 0x000fc40003f44070 */
[----:B------:R-:W-:Y:S01]  /*29190*/  FSEL R193, R193, -INF , !P0 ;  /* 0xff800000c1c17808 */ /* 0x000fe20004000000 */
[----:B------:R0:W3:Y:S01]  /*291a0*/  LDG.E.U8 R197, desc[UR60][R14.64] ;  /* 0x0000003c0ec57981 */ /* 0x0000e2000c1e1100 */
[----:B------:R-:W-:Y:S02]  /*291b0*/  FSEL R192, R192, -INF , !P3 ;  /* 0xff800000c0c07808 */ /* 0x000fe40005800000 */
[C---:B------:R-:W-:Y:S02]  /*291c0*/  ISETP.GT.U32.AND P0, PT, R6.reuse, R198, PT ;  /* 0x000000c60600720c */ /* 0x040fe40003f04070 */
[----:B------:R-:W-:Y:S02]  /*291d0*/  ISETP.GT.U32.AND P4, PT, R6, R0, PT ;  /* 0x000000000600720c */ /* 0x000fe40003f84070 */
[----:B------:R-:W-:Y:S02]  /*291e0*/  FSEL R241, R165, -INF , !P1 ;  /* 0xff800000a5f17808 */ /* 0x000fe40004800000 */
[----:B------:R-:W-:Y:S01]  /*291f0*/  FSEL R226, R167, -INF , !P5 ;  /* 0xff800000a7e27808 */ /* 0x000fe20006800000 */
[----:B------:R-:W-:Y:S01]  /*29200*/  FMUL R166, R206, R142 ;  /* 0x0000008ecea67220 */ /* 0x000fe20000400000 */
[----:B------:R-:W-:Y:S01]  /*29210*/  ISETP.GT.U32.AND P3, PT, R6, R146, PT ;  /* 0x000000920600720c */ /* 0x000fe20003f64070 */
[----:B------:R-:W-:Y:S01]  /*29220*/  FMUL R163, R205, R142 ;  /* 0x0000008ecda37220 */ /* 0x000fe20000400000 */
[----:B------:R-:W-:Y:S01]  /*29230*/  IADD3 R6, P1, R12, 0x21, RZ ;  /* 0x000000210c067810 */ /* 0x000fe20007f3e0ff */
[----:B------:R-:W-:Y:S01]  /*29240*/  BAR.SYNC.DEFER_BLOCKING 0x0 ;  /* 0x0000000000007b1d */ /* 0x000fe20000010000 */
[----:B------:R-:W-:-:S02]  /*29250*/  ISETP.GT.U32.AND.EX P2, PT, R13, RZ, PT, P2 ;  /* 0x000000ff0d00720c */ /* 0x000fc40003f44120 */
[C---:B------:R-:W-:Y:S02]  /*29260*/  ISETP.GT.U32.AND.EX P0, PT, R13.reuse, RZ, PT, P0 ;  /* 0x000000ff0d00720c */ /* 0x040fe40003f04100 */
[C---:B------:R-:W-:Y:S02]  /*29270*/  ISETP.GT.U32.AND.EX P3, PT, R13.reuse, RZ, PT, P3 ;  /* 0x000000ff0d00720c */ /* 0x040fe40003f64130 */
[----:B------:R-:W-:Y:S01]  /*29280*/  ISETP.GT.U32.AND.EX P4, PT, R13, RZ, PT, P4 ;  /* 0x000000ff0d00720c */ /* 0x000fe20003f84140 */
[----:B------:R-:W-:Y:S01]  /*29290*/  IMAD.X R13, RZ, RZ, R18, P1 ;  /* 0x000000ffff0d7224 */ /* 0x000fe200008e0612 */
[----:B------:R-:W-:Y:S02]  /*292a0*/  FSEL R191, R191, -INF , !P2 ;  /* 0xff800000bfbf7808 */ /* 0x000fe40005000000 */
[C---:B------:R-:W-:Y:S02]  /*292b0*/  ISETP.GT.U32.AND P5, PT, R6.reuse, R11, PT ;  /* 0x0000000b0600720c */ /* 0x040fe40003fa4070 */
[----:B------:R-:W-:-:S02]  /*292c0*/  ISETP.GT.U32.AND P2, PT, R6, R198, PT ;  /* 0x000000c60600720c */ /* 0x000fc40003f44070 */
[----:B------:R-:W-:Y:S02]  /*292d0*/  FSEL R189, R189, -INF , !P0 ;  /* 0xff800000bdbd7808 */ /* 0x000fe40004000000 */
[C---:B------:R-:W-:Y:S02]  /*292e0*/  ISETP.GT.U32.AND P1, PT, R6.reuse, R146, PT ;  /* 0x000000920600720c */ /* 0x040fe40003f24070 */
[----:B------:R-:W-:Y:S02]  /*292f0*/  ISETP.GT.U32.AND P0, PT, R6, R0, PT ;  /* 0x000000000600720c */ /* 0x000fe40003f04070 */
[----:B------:R-:W-:Y:S01]  /*29300*/  FSEL R251, R168, -INF , !P3 ;  /* 0xff800000a8fb7808 */ /* 0x000fe20005800000 */
[----:B------:R-:W-:Y:S01]  /*29310*/  FMUL R168, R203, R142 ;  /* 0x0000008ecba87220 */ /* 0x000fe20000400000 */
[----:B------:R-:W-:Y:S02]  /*29320*/  IADD3 R6, P3, R12, 0x28, RZ ;  /* 0x000000280c067810 */ /* 0x000fe40007f7e0ff */
[----:B------:R-:W-:-:S02]  /*29330*/  ISETP.GT.U32.AND.EX P5, PT, R13, RZ, PT, P5 ;  /* 0x000000ff0d00720c */ /* 0x000fc40003fa4150 */
[C---:B------:R-:W-:Y:S02]  /*29340*/  ISETP.GT.U32.AND.EX P2, PT, R13.reuse, RZ, PT, P2 ;  /* 0x000000ff0d00720c */ /* 0x040fe40003f44120 */
[----:B------:R-:W-:Y:S01]  /*29350*/  ISETP.GT.U32.AND.EX P1, PT, R13, RZ, PT, P1 ;  /* 0x000000ff0d00720c */ /* 0x000fe20003f24110 */
[----:B------:R-:W-:Y:S01]  /*29360*/  IMAD.X R145, RZ, RZ, R18, P3 ;  /* 0x000000ffff917224 */ /* 0x000fe200018e0612 */
[----:B------:R-:W-:Y:S02]  /*29370*/  FSEL R247, R170, -INF , !P4 ;  /* 0xff800000aaf77808 */ /* 0x000fe40006000000 */
[----:B------:R-:W-:Y:S02]  /*29380*/  FSEL R170, R201, -INF , !P5 ;  /* 0xff800000c9aa7808 */ /* 0x000fe40006800000 */
[----:B------:R-:W-:Y:S02]  /*29390*/  FSEL R168, R168, -INF , !P2 ;  /* 0xff800000a8a87808 */ /* 0x000fe40005000000 */
[----:B------:R-:W-:-:S02]  /*293a0*/  ISETP.GT.U32.AND P4, PT, R6, R11, PT ;  /* 0x0000000b0600720c */ /* 0x000fc40003f84070 */
[C---:B------:R-:W-:Y:S02]  /*293b0*/  ISETP.GT.U32.AND P5, PT, R6.reuse, R198, PT ;  /* 0x000000c60600720c */ /* 0x040fe40003fa4070 */
[C---:B------:R-:W-:Y:S02]  /*293c0*/  ISETP.GT.U32.AND P2, PT, R6.reuse, R146, PT ;  /* 0x000000920600720c */ /* 0x040fe40003f44070 */
[----:B------:R-:W-:Y:S02]  /*293d0*/  ISETP.GT.U32.AND P3, PT, R6, R0, PT ;  /* 0x000000000600720c */ /* 0x000fe40003f64070 */
[----:B------:R-:W-:Y:S02]  /*293e0*/  FSEL R250, R169, -INF , !P1 ;  /* 0xff800000a9fa7808 */ /* 0x000fe40004800000 */
[----:B------:R-:W-:Y:S01]  /*293f0*/  IADD3 R6, P1, R12, 0x29, RZ ;  /* 0x000000290c067810 */ /* 0x000fe20007f3e0ff */
[----:B------:R-:W-:Y:S01]  /*29400*/  FMUL R167, R204, R142 ;  /* 0x0000008ecca77220 */ /* 0x000fe20000400000 */
[----:B------:R-:W-:-:S02]  /*29410*/  ISETP.GT.U32.AND.EX P0, PT, R13, RZ, PT, P0 ;  /* 0x000000ff0d00720c */ /* 0x000fc40003f04100 */
[C---:B------:R-:W-:Y:S02]  /*29420*/  ISETP.GT.U32.AND.EX P4, PT, R145.reuse, RZ, PT, P4 ;  /* 0x000000ff9100720c */ /* 0x040fe40003f84140 */
[C---:B------:R-:W-:Y:S01]  /*29430*/  ISETP.GT.U32.AND.EX P5, PT, R145.reuse, RZ, PT, P5 ;  /* 0x000000ff9100720c */ /* 0x040fe20003fa4150 */
[----:B------:R-:W-:Y:S01]  /*29440*/  IMAD.X R144, RZ, RZ, R18, P1 ;  /* 0x000000ffff907224 */ /* 0x000fe200008e0612 */
[----:B------:R-:W-:Y:S02]  /*29450*/  ISETP.GT.U32.AND.EX P3, PT, R145, RZ, PT, P3 ;  /* 0x000000ff9100720c */ /* 0x000fe40003f64130 */
[----:B------:R-:W-:Y:S02]  /*29460*/  FSEL R244, R171, -INF , !P0 ;  /* 0xff800000abf47808 */ /* 0x000fe40004000000 */
[----:B------:R-:W-:Y:S02]  /*29470*/  ISETP.GT.U32.AND P0, PT, R6, R11, PT ;  /* 0x0000000b0600720c */ /* 0x000fe40003f04070 */
[----:B------:R-:W-:-:S02]  /*29480*/  FSEL R167, R167, -INF , !P4 ;  /* 0xff800000a7a77808 */ /* 0x000fc40006000000 */
[----:B------:R-:W-:Y:S02]  /*29490*/  FSEL R166, R166, -INF , !P5 ;  /* 0xff800000a6a67808 */ /* 0x000fe40006800000 */
[C---:B------:R-:W-:Y:S02]  /*294a0*/  ISETP.GT.U32.AND P4, PT, R6.reuse, R198, PT ;  /* 0x000000c60600720c */ /* 0x040fe40003f84070 */
[C---:B------:R-:W-:Y:S02]  /*294b0*/  ISETP.GT.U32.AND P5, PT, R6.reuse, R146, PT ;  /* 0x000000920600720c */ /* 0x040fe40003fa4070 */
[----:B------:R-:W-:Y:S02]  /*294c0*/  ISETP.GT.U32.AND P1, PT, R6, R0, PT ;  /* 0x000000000600720c */ /* 0x000fe40003f24070 */
[----:B------:R-:W-:Y:S02]  /*294d0*/  FSEL R243, R174, -INF , !P3 ;  /* 0xff800000aef37808 */ /* 0x000fe40005800000 */
[----:B------:R-:W-:-:S02]  /*294e0*/  IADD3 R6, P3, R12, 0x30, RZ ;  /* 0x000000300c067810 */ /* 0x000fc40007f7e0ff */
[----:B------:R-:W-:-:S03]  /*294f0*/  ISETP.GT.U32.AND.EX P0, PT, R144, RZ, PT, P0 ;  /* 0x000000ff9000720c */ /* 0x000fc60003f04100 */
[----:B------:R-:W-:Y:S01]  /*29500*/  IMAD.X R143, RZ, RZ, R18, P3 ;  /* 0x000000ffff8f7224 */ /* 0x000fe200018e0612 */
[----:B------:R-:W-:Y:S02]  /*29510*/  FSEL R163, R163, -INF , !P0 ;  /* 0xff800000a3a37808 */ /* 0x000fe40004000000 */
[----:B------:R-:W-:Y:S02]  /*29520*/  ISETP.GT.U32.AND P0, PT, R6, R11, PT ;  /* 0x0000000b0600720c */ /* 0x000fe40003f04070 */
[----:B------:R-:W-:Y:S01]  /*29530*/  ISETP.GT.U32.AND.EX P4, PT, R144, RZ, PT, P4 ;  /* 0x000000ff9000720c */ /* 0x000fe20003f84140 */
[----:B------:R-:W-:Y:S01]  /*29540*/  FMUL R165, R208, R142 ;  /* 0x0000008ed0a57220 */ /* 0x000fe20000400000 */
[----:B------:R-:W-:Y:S02]  /*29550*/  ISETP.GT.U32.AND.EX P1, PT, R144, RZ, PT, P1 ;  /* 0x000000ff9000720c */ /* 0x000fe40003f24110 */
[----:B------:R-:W-:Y:S02]  /*29560*/  ISETP.GT.U32.AND.EX P0, PT, R143, RZ, PT, P0 ;  /* 0x000000ff8f00720c */ /* 0x000fe40003f04100 */
[----:B------:R-:W-:-:S02]  /*29570*/  FSEL R161, R161, -INF , !P4 ;  /* 0xff800000a1a17808 */ /* 0x000fc40006000000 */
[C---:B------:R-:W-:Y:S02]  /*29580*/  ISETP.GT.U32.AND P4, PT, R6.reuse, R198, PT ;  /* 0x000000c60600720c */ /* 0x040fe40003f84070 */
[----:B------:R-:W-:Y:S02]  /*29590*/  FSEL R240, R175, -INF , !P1 ;  /* 0xff800000aff07808 */ /* 0x000fe40004800000 */
[C---:B------:R-:W-:Y:S02]  /*295a0*/  ISETP.GT.U32.AND P1, PT, R6.reuse, R146, PT ;  /* 0x000000920600720c */ /* 0x040fe40003f24070 */
[----:B------:R-:W-:Y:S02]  /*295b0*/  ISETP.GT.U32.AND P3, PT, R6, R0, PT ;  /* 0x000000000600720c */ /* 0x000fe40003f64070 */
[----:B------:R-:W-:Y:S02]  /*295c0*/  FSEL R165, R165, -INF , !P0 ;  /* 0xff800000a5a57808 */ /* 0x000fe40004000000 */
[----:B------:R-:W-:-:S02]  /*295d0*/  IADD3 R6, P0, R12, 0x31, RZ ;  /* 0x000000310c067810 */ /* 0x000fc40007f1e0ff */
[----:B------:R-:W-:-:S03]  /*295e0*/  ISETP.GT.U32.AND.EX P4, PT, R143, RZ, PT, P4 ;  /* 0x000000ff8f00720c */ /* 0x000fc60003f84140 */
[----:B------:R-:W-:Y:S01]  /*295f0*/  IMAD.X R252, RZ, RZ, R18, P0 ;  /* 0x000000fffffc7224 */ /* 0x000fe200000e0612 */
[----:B------:R-:W-:Y:S02]  /*29600*/  FSEL R160, R160, -INF , !P4 ;  /* 0xff800000a0a07808 */ /* 0x000fe40006000000 */
[----:B------:R-:W-:Y:S01]  /*29610*/  ISETP.GT.U32.AND P4, PT, R6, R198, PT ;  /* 0x000000c60600720c */ /* 0x000fe20003f84070 */
[----:B------:R-:W-:-:S03]  /*29620*/  FMUL R159, R211, R142 ;  /* 0x0000008ed39f7220 */ /* 0x000fc60000400000 */
[----:B------:R-:W-:-:S04]  /*29630*/  ISETP.GT.U32.AND.EX P4, PT, R252, RZ, PT, P4 ;  /* 0x000000fffc00720c */ /* 0x000fc80003f84140 */
[----:B------:R-:W-:Y:S02]  /*29640*/  FSEL R159, R159, -INF , !P4 ;  /* 0xff8000009f9f7808 */ /* 0x000fe40006000000 */
[----:B0-----:R-:W-:Y:S02]  /*29650*/  IADD3 R15, P4, R12, 0x38, RZ ;  /* 0x000000380c0f7810 */ /* 0x001fe40007f9e0ff */
[----:B------:R-:W-:Y:S01]  /*29660*/  ISETP.GT.U32.AND P0, PT, R6, R11, PT ;  /* 0x0000000b0600720c */ /* 0x000fe20003f04070 */
[----:B------:R-:W-:Y:S02]  /*29670*/  FMUL R164, R209, R142 ;  /* 0x0000008ed1a47220 */ /* 0x000fe40000400000 */
[----:B------:R-:W-:Y:S01]  /*29680*/  IMAD.X R174, RZ, RZ, R18, P4 ;  /* 0x000000ffffae7224 */ /* 0x000fe200020e0612 */
[----:B------:R-:W-:Y:S01]  /*29690*/  ISETP.GT.U32.AND P4, PT, R15, R198, PT ;  /* 0x000000c60f00720c */ /* 0x000fe20003f84070 */
[----:B------:R-:W-:Y:S01]  /*296a0*/  FMUL R23, R214, R142 ;  /* 0x0000008ed6177220 */ /* 0x000fe20000400000 */
[----:B------:R-:W-:-:S02]  /*296b0*/  ISETP.GT.U32.AND.EX P0, PT, R252, RZ, PT, P0 ;  /* 0x000000fffc00720c */ /* 0x000fc40003f04100 */
[----:B------:R-:W-:Y:S02]  /*296c0*/  ISETP.GT.U32.AND.EX P4, PT, R174, RZ, PT, P4 ;  /* 0x000000ffae00720c */ /* 0x000fe40003f84140 */
[----:B------:R-:W-:Y:S02]  /*296d0*/  FSEL R164, R164, -INF , !P0 ;  /* 0xff800000a4a47808 */ /* 0x000fe40004000000 */
[----:B------:R-:W-:Y:S01]  /*296e0*/  ISETP.GT.U32.AND P0, PT, R6, R0, PT ;  /* 0x000000000600720c */ /* 0x000fe20003f04070 */
[-C--:B------:R-:W-:Y:S01]  /*296f0*/  FMUL R178, R178, R142.reuse ;  /* 0x0000008eb2b27220 */ /* 0x080fe20000400000 */
[----:B------:R-:W-:Y:S01]  /*29700*/  FSEL R23, R23, -INF , !P4 ;  /* 0xff80000017177808 */ /* 0x000fe20006000000 */
[----:B------:R-:W-:Y:S01]  /*29710*/  FMUL R179, R179, R142 ;  /* 0x0000008eb3b37220 */ /* 0x000fe20000400000 */
[----:B------:R-:W-:Y:S02]  /*29720*/  ISETP.GT.U32.AND P4, PT, R15, R0, PT ;  /* 0x000000000f00720c */ /* 0x000fe40003f84070 */
[----:B------:R-:W-:Y:S01]  /*29730*/  ISETP.GT.U32.AND.EX P3, PT, R143, RZ, PT, P3 ;  /* 0x000000ff8f00720c */ /* 0x000fe20003f64130 */
[----:B------:R-:W-:Y:S01]  /*29740*/  STL [R1+0x2014], R250 ;  /* 0x002014fa01007387 */ /* 0x000fe20000100800 */
[----:B------:R-:W-:Y:S01]  /*29750*/  ISETP.GT.U32.AND.EX P0, PT, R252, RZ, PT, P0 ;  /* 0x000000fffc00720c */ /* 0x000fe20003f04100 */
[-C--:B------:R-:W-:Y:S01]  /*29760*/  FMUL R182, R182, R142.reuse ;  /* 0x0000008eb6b67220 */ /* 0x080fe20000400000 */
[----:B------:R-:W-:Y:S01]  /*29770*/  ISETP.GT.U32.AND.EX P4, PT, R174, RZ, PT, P4 ;  /* 0x000000ffae00720c */ /* 0x000fe20003f84140 */
[----:B------:R0:W-:Y:S01]  /*29780*/  STS.U8 [R217+0x10200], R215 ;  /* 0x010200d7d9007388 */ /* 0x0001e20000000000 */
[----:B------:R-:W-:-:S03]  /*29790*/  FMUL R21, R184, R142 ;  /* 0x0000008eb8157220 */ /* 0x000fc60000400000 */
[----:B------:R1:W-:Y:S04]  /*297a0*/  STS.U8 [R217+0x10000], R239 ;  /* 0x010000efd9007388 */ /* 0x0003e80000000000 */
[----:B------:R2:W-:Y:S04]  /*297b0*/  STS.U8 [R217+0x10400], R237 ;  /* 0x010400edd9007388 */ /* 0x0005e80000000000 */
[----:B0-----:R-:W3:Y:S01]  /*297c0*/  LDL.LU R215, [R1+0x21ec] ;  /* 0x0021ec0001d77983 */ /* 0x001ee20000300800 */
[----:B-1----:R-:W-:Y:S01]  /*297d0*/  FSEL R239, R178, -INF , !P3 ;  /* 0xff800000b2ef7808 */ /* 0x002fe20005800000 */
[----:B------:R-:W-:-:S02]  /*297e0*/  FMUL R178, R158, R142 ;  /* 0x0000008e9eb27220 */ /* 0x000fc40000400000 */
[----:B------:R-:W-:Y:S01]  /*297f0*/  STL [R1+0x1eec], R11 ;  /* 0x001eec0b01007387 */ /* 0x000fe20000100800 */
[----:B--2---:R-:W-:Y:S01]  /*29800*/  FSEL R237, R179, -INF , !P0 ;  /* 0xff800000b3ed7808 */ /* 0x004fe20004000000 */
[-C--:B------:R-:W-:Y:S02]  /*29810*/  FMUL R179, R156, R142.reuse ;  /* 0x0000008e9cb37220 */ /* 0x080fe40000400000 */
[----:B------:R-:W2:Y:S01]  /*29820*/  LDL.LU R184, [R1+0x970] ;  /* 0x0009700001b87983 */ /* 0x000ea20000300800 */
[----:B------:R-:W-:-:S03]  /*29830*/  FMUL R157, R188, R142 ;  /* 0x0000008ebc9d7220 */ /* 0x000fc60000400000 */
[----:B------:R0:W-:Y:S04]  /*29840*/  STS.U8 [R217+0x10600], R236 ;  /* 0x010600ecd9007388 */ /* 0x0001e80000000000 */
[----:B------:R-:W4:Y:S01]  /*29850*/  LDL.LU R158, [R1+0x960] ;  /* 0x00096000019e7983 */ /* 0x000f220000300800 */
[----:B------:R-:W-:-:S03]  /*29860*/  FMUL R162, R212, R142 ;  /* 0x0000008ed4a27220 */ /* 0x000fc60000400000 */
[----:B------:R-:W3:Y:S01]  /*29870*/  LDL.LU R156, [R1+0x94c] ;  /* 0x00094c00019c7983 */ /* 0x000ee20000300800 */
[----:B0-----:R-:W-:-:S03]  /*29880*/  FSEL R236, R182, -INF , !P4 ;  /* 0xff800000b6ec7808 */ /* 0x001fc60006000000 */
[----:B------:R-:W3:Y:S04]  /*29890*/  LDL.LU R182, [R1+0x938] ;  /* 0x0009380001b67983 */ /* 0x000ee80000300800 */
[----:B------:R-:W3:Y:S04]  /*298a0*/  LDL.LU R188, [R1+0x928] ;  /* 0x0009280001bc7983 */ /* 0x000ee80000300800 */
[----:B------:R-:W3:Y:S04]  /*298b0*/  LDL.LU R214, [R1+0x914] ;  /* 0x0009140001d67983 */ /* 0x000ee80000300800 */
[----:B------:R-:W3:Y:S04]  /*298c0*/  LDL.LU R212, [R1+0x900] ;  /* 0x0009000001d47983 */ /* 0x000ee80000300800 */
[----:B------:R-:W2:Y:S04]  /*298d0*/  LDL.LU R211, [R1+0x8ec] ;  /* 0x0008ec0001d37983 */ /* 0x000ea80000300800 */
[----:B------:R-:W4:Y:S04]  /*298e0*/  LDL.LU R210, [R1+0x8d8] ;  /* 0x0008d80001d27983 */ /* 0x000f280000300800 */
[----:B------:R-:W3:Y:S04]  /*298f0*/  LDL.LU R208, [R1+0x8c8] ;  /* 0x0008c80001d07983 */ /* 0x000ee80000300800 */
[----:B------:R-:W3:Y:S04]  /*29900*/  LDL.LU R207, [R1+0x8b0] ;  /* 0x0008b00001cf7983 */ /* 0x000ee80000300800 */
[----:B------:R-:W3:Y:S04]  /*29910*/  LDL.LU R205, [R1+0x8a0] ;  /* 0x0008a00001cd7983 */ /* 0x000ee80000300800 */
[----:B------:R-:W3:Y:S04]  /*29920*/  LDL.LU R206, [R1+0x890] ;  /* 0x0008900001ce7983 */ /* 0x000ee80000300800 */
[----:B------:R-:W3:Y:S04]  /*29930*/  LDL.LU R250, [R1+0x880] ;  /* 0x0008800001fa7983 */ /* 0x000ee80000300800 */
[----:B------:R-:W3:Y:S04]  /*29940*/  LDL.LU R204, [R1+0x86c] ;  /* 0x00086c0001cc7983 */ /* 0x000ee80000300800 */
[----:B------:R-:W3:Y:S01]  /*29950*/  LDL.LU R201, [R1+0x85c] ;  /* 0x00085c0001c97983 */ /* 0x000ee20000300800 */
[----:B------:R-:W-:-:S02]  /*29960*/  ISETP.GT.U32.AND P0, PT, R15, R11, PT ;  /* 0x0000000b0f00720c */ /* 0x000fc40003f04070 */
[----:B------:R-:W-:Y:S01]  /*29970*/  ISETP.GT.U32.AND P3, PT, R6, R146, PT ;  /* 0x000000920600720c */ /* 0x000fe20003f64070 */
[-C--:B------:R-:W-:Y:S01]  /*29980*/  FMUL R17, R190, R142.reuse ;  /* 0x0000008ebe117220 */ /* 0x080fe20000400000 */
[----:B------:R-:W-:Y:S01]  /*29990*/  ISETP.GT.U32.AND.EX P0, PT, R174, RZ, PT, P0 ;  /* 0x000000ffae00720c */ /* 0x000fe20003f04100 */
[-C--:B------:R-:W-:Y:S01]  /*299a0*/  FMUL R20, R185, R142.reuse ;  /* 0x0000008eb9147220 */ /* 0x080fe20000400000 */
[-C--:B------:R-:W-:Y:S01]  /*299b0*/  FMUL R16, R186, R142.reuse ;  /* 0x0000008eba107220 */ /* 0x080fe20000400000 */
[-C--:B------:R-:W-:Y:S01]  /*299c0*/  FMUL R14, R187, R142.reuse ;  /* 0x0000008ebb0e7220 */ /* 0x080fe20000400000 */
[----:B------:R-:W-:Y:S01]  /*299d0*/  FSEL R162, R162, -INF , !P0 ;  /* 0xff800000a2a27808 */ /* 0x000fe20004000000 */
[-C--:B------:R-:W-:Y:S01]  /*299e0*/  FMUL R175, R154, R142.reuse ;  /* 0x0000008e9aaf7220 */ /* 0x080fe20000400000 */
[----:B------:R-:W-:Y:S01]  /*299f0*/  IADD3 R6, P0, R12, 0x8, RZ ;  /* 0x000000080c067810 */ /* 0x000fe20007f1e0ff */
[-C--:B------:R-:W-:Y:S01]  /*29a00*/  FMUL R169, R155, R142.reuse ;  /* 0x0000008e9ba97220 */ /* 0x080fe20000400000 */
[----:B------:R-:W-:Y:S01]  /*29a10*/  FMUL R22, R213, R142 ;  /* 0x0000008ed5167220 */ /* 0x000fe20000400000 */
[----:B------:R-:W3:Y:S02]  /*29a20*/  LDL.LU R203, [R1+0x84c] ;  /* 0x00084c0001cb7983 */ /* 0x000ee40000300800 */
[----:B------:R-:W-:Y:S01]  /*29a30*/  IMAD.X R13, RZ, RZ, R18, P0 ;  /* 0x000000ffff0d7224 */ /* 0x000fe200000e0612 */
[C---:B------:R-:W-:Y:S01]  /*29a40*/  ISETP.GT.U32.AND P0, PT, R6.reuse, R11, PT ;  /* 0x0000000b0600720c */ /* 0x040fe20003f04070 */
[----:B------:R-:W3:Y:S01]  /*29a50*/  LDL.LU R202, [R1+0x83c] ;  /* 0x00083c0001ca7983 */ /* 0x000ee20000300800 */
[----:B------:R-:W-:-:S02]  /*29a60*/  ISETP.GT.U32.AND P4, PT, R6, R146, PT ;  /* 0x000000920600720c */ /* 0x000fc40003f84070 */
[C---:B------:R-:W-:Y:S01]  /*29a70*/  ISETP.GT.U32.AND.EX P0, PT, R13.reuse, RZ, PT, P0 ;  /* 0x000000ff0d00720c */ /* 0x040fe20003f04100 */
[----:B------:R-:W3:Y:S01]  /*29a80*/  LDL.LU R200, [R1+0x824] ;  /* 0x0008240001c87983 */ /* 0x000ee20000300800 */
[----:B------:R-:W-:Y:S02]  /*29a90*/  ISETP.GT.U32.AND.EX P4, PT, R13, RZ, PT, P4 ;  /* 0x000000ff0d00720c */ /* 0x000fe40003f84140 */
[----:B------:R-:W-:Y:S01]  /*29aa0*/  FSEL R157, R157, -INF , !P0 ;  /* 0xff8000009d9d7808 */ /* 0x000fe20004000000 */
[----:B------:R-:W3:Y:S01]  /*29ab0*/  LDL.LU R199, [R1+0x814] ;  /* 0x0008140001c77983 */ /* 0x000ee20000300800 */
[----:B------:R-:W-:Y:S02]  /*29ac0*/  ISETP.GT.U32.AND P0, PT, R6, R0, PT ;  /* 0x000000000600720c */ /* 0x000fe40003f04070 */
[----:B------:R-:W-:Y:S02]  /*29ad0*/  FSEL R179, R179, -INF , !P4 ;  /* 0xff800000b3b37808 */ /* 0x000fe40006000000 */
[----:B------:R-:W-:-:S02]  /*29ae0*/  ISETP.GT.U32.AND.EX P0, PT, R13, RZ, PT, P0 ;  /* 0x000000ff0d00720c */ /* 0x000fc40003f04100 */
[-C--:B------:R-:W-:Y:S02]  /*29af0*/  ISETP.GT.U32.AND P4, PT, R12, R11.reuse, PT ;  /* 0x0000000b0c00720c */ /* 0x080fe40003f84070 */
[----:B------:R-:W-:Y:S02]  /*29b00*/  FSEL R178, R178, -INF , !P0 ;  /* 0xff800000b2b27808 */ /* 0x000fe40004000000 */
[----:B------:R-:W-:Y:S02]  /*29b10*/  ISETP.GT.U32.AND.EX P4, PT, R18, RZ, PT, P4 ;  /* 0x000000ff1200720c */ /* 0x000fe40003f84140 */
[----:B------:R-:W-:Y:S02]  /*29b20*/  ISETP.GE.U32.AND P0, PT, R12, R11, PT ;  /* 0x0000000b0c00720c */ /* 0x000fe40003f06070 */
[----:B------:R-:W-:Y:S02]  /*29b30*/  FSEL R21, R21, -INF , !P4 ;  /* 0xff80000015157808 */ /* 0x000fe40006000000 */
[----:B------:R-:W-:-:S02]  /*29b40*/  FSEL R17, R17, -INF , !P4 ;  /* 0xff80000011117808 */ /* 0x000fc40006000000 */
[----:B------:R-:W-:Y:S02]  /*29b50*/  ISETP.GE.U32.AND.EX P0, PT, R18, RZ, PT, P0 ;  /* 0x000000ff1200720c */ /* 0x000fe40003f06100 */
[-C--:B------:R-:W-:Y:S02]  /*29b60*/  ISETP.GT.U32.AND P4, PT, R12, R198.reuse, PT ;  /* 0x000000c60c00720c */ /* 0x080fe40003f84070 */
[----:B------:R-:W-:Y:S02]  /*29b70*/  FSEL R20, R20, -INF , !P0 ;  /* 0xff80000014147808 */ /* 0x000fe40004000000 */
[----:B------:R-:W-:Y:S02]  /*29b80*/  ISETP.GT.U32.AND.EX P4, PT, R18, RZ, PT, P4 ;  /* 0x000000ff1200720c */ /* 0x000fe40003f84140 */
[----:B------:R-:W-:Y:S02]  /*29b90*/  ISETP.GE.U32.AND P0, PT, R12, R198, PT ;  /* 0x000000c60c00720c */ /* 0x000fe40003f06070 */
[----:B------:R-:W-:-:S02]  /*29ba0*/  FSEL R16, R16, -INF , !P4 ;  /* 0xff80000010107808 */ /* 0x000fc40006000000 */
[----:B------:R-:W-:Y:S02]  /*29bb0*/  ISETP.GE.U32.AND.EX P0, PT, R18, RZ, PT, P0 ;  /* 0x000000ff1200720c */ /* 0x000fe40003f06100 */
[----:B------:R-:W-:Y:S02]  /*29bc0*/  ISETP.GT.U32.AND P4, PT, R12, R0, PT ;  /* 0x000000000c00720c */ /* 0x000fe40003f84070 */
[----:B------:R-:W-:Y:S02]  /*29bd0*/  FSEL R14, R14, -INF , !P0 ;  /* 0xff8000000e0e7808 */ /* 0x000fe40004000000 */
[----:B------:R-:W-:Y:S02]  /*29be0*/  ISETP.GT.U32.AND.EX P4, PT, R18, RZ, PT, P4 ;  /* 0x000000ff1200720c */ /* 0x000fe40003f84140 */
[----:B------:R-:W-:Y:S02]  /*29bf0*/  IADD3 R6, P0, R12, 0x39, RZ ;  /* 0x000000390c067810 */ /* 0x000fe40007f1e0ff */
[----:B------:R-:W-:-:S02]  /*29c00*/  FSEL R175, R175, -INF , !P4 ;  /* 0xff800000afaf7808 */ /* 0x000fc40006000000 */
[----:B------:R-:W-:Y:S01]  /*29c10*/  ISETP.GE.U32.AND P4, PT, R12, R0, PT ;  /* 0x000000000c00720c */ /* 0x000fe20003f86070 */
[----:B------:R-:W-:Y:S01]  /*29c20*/  IMAD.X R171, RZ, RZ, R18, P0 ;  /* 0x000000ffffab7224 */ /* 0x000fe200000e0612 */
[----:B------:R-:W-:Y:S02]  /*29c30*/  ISETP.GT.U32.AND P0, PT, R6, R11, PT ;  /* 0x0000000b0600720c */ /* 0x000fe40003f04070 */
[----:B------:R-:W-:Y:S02]  /*29c40*/  ISETP.GE.U32.AND.EX P4, PT, R18, RZ, PT, P4 ;  /* 0x000000ff1200720c */ /* 0x000fe40003f86140 */
[----:B------:R-:W-:Y:S02]  /*29c50*/  ISETP.GT.U32.AND.EX P0, PT, R171, RZ, PT, P0 ;  /* 0x000000ffab00720c */ /* 0x000fe40003f04100 */
[----:B------:R-:W-:Y:S02]  /*29c60*/  FSEL R169, R169, -INF , !P4 ;  /* 0xff800000a9a97808 */ /* 0x000fe40006000000 */
[----:B------:R-:W-:-:S02]  /*29c70*/  ISETP.GT.U32.AND P4, PT, R6, R198, PT ;  /* 0x000000c60600720c */ /* 0x000fc40003f84070 */
[----:B------:R-:W-:Y:S01]  /*29c80*/  FSEL R22, R22, -INF , !P0 ;  /* 0xff80000016167808 */ /* 0x000fe20004000000 */
[----:B------:R-:W3:Y:S01]  /*29c90*/  LDL.LU R198, [R1+0x804] ;  /* 0x0008040001c67983 */ /* 0x000ee20000300800 */
[----:B------:R-:W-:-:S03]  /*29ca0*/  ISETP.GT.U32.AND P0, PT, R6, R0, PT ;  /* 0x000000000600720c */ /* 0x000fc60003f04070 */
        /* <DEDUP_REMOVED lines=45> */
[----:B------:R-:W-:Y:S04]  /*29f80*/  STS.U8 [R217+0x16200], R68 ;  /* 0x01620044d9007388 */ /* 0x000fe80000000000 */
[----:B0-----:R-:W3:Y:S04]  /*29f90*/  LDL.LU R130, [R1+0x2194] ;  /* 0x0021940001827983 */ /* 0x001ee80000300800 */
[----:B--2---:R0:W-:Y:S04]  /*29fa0*/  STS.U8 [R217+0x11600], R211 ;  /* 0x011600d3d9007388 */ /* 0x0041e80000000000 */
[----:B-1----:R-:W2:Y:S04]  /*29fb0*/  LDL.LU R135, [R1+0x2190] ;  /* 0x0021900001877983 */ /* 0x002ea80000300800 */
[----:B------:R1:W-:Y:S04]  /*29fc0*/  STS.U8 [R217+0x16400], R131 ;  /* 0x01640083d9007388 */ /* 0x0003e80000000000 */
[----:B0-----:R-:W2:Y:S04]  /*29fd0*/  LDL.LU R211, [R1+0x9a4] ;  /* 0x0009a40001d37983 */ /* 0x001ea80000300800 */
[----:B------:R-:W2:Y:S04]  /*29fe0*/  LDL.LU R68, [R1+0x218c] ;  /* 0x00218c0001447983 */ /* 0x000ea80000300800 */
[----:B----4-:R0:W-:Y:S04]  /*29ff0*/  STS.U8 [R217+0x11800], R210 ;  /* 0x011800d2d9007388 */ /* 0x0101e80000000000 */
[----:B-1----:R-:W4:Y:S04]  /*2a000*/  LDL.LU R131, [R1+0x2188] ;  /* 0x0021880001837983 */ /* 0x002f280000300800 */
[----:B------:R1:W-:Y:S04]  /*2a010*/  STS.U8 [R217+0x16600], R72 ;  /* 0x01660048d9007388 */ /* 0x0003e80000000000 */
[----:B0-----:R-:W4:Y:S04]  /*2a020*/  LDL.LU R210, [R1+0x998] ;  /* 0x0009980001d27983 */ /* 0x001f280000300800 */
[----:B---3--:R0:W-:Y:S04]  /*2a030*/  STS.U8 [R217+0x11a00], R208 ;  /* 0x011a00d0d9007388 */ /* 0x0081e80000000000 */
[----:B-1----:R-:W3:Y:S04]  /*2a040*/  LDL.LU R72, [R1+0x2184] ;  /* 0x0021840001487983 */ /* 0x002ee80000300800 */
[----:B------:R1:W-:Y:S04]  /*2a050*/  STS.U8 [R217+0x16800], R69 ;  /* 0x01680045d9007388 */ /* 0x0003e80000000000 */
[----:B0-----:R-:W4:Y:S04]  /*2a060*/  LDL.LU R208, [R1+0x98c] ;  /* 0x00098c0001d07983 */ /* 0x001f280000300800 */
[----:B------:R0:W-:Y:S04]  /*2a070*/  STS.U8 [R217+0x11c00], R207 ;  /* 0x011c00cfd9007388 */ /* 0x0001e80000000000 */
[----:B-1----:R-:W4:Y:S04]  /*2a080*/  LDL.LU R69, [R1+0x2180] ;  /* 0x0021800001457983 */ /* 0x002f280000300800 */
[----:B------:R1:W-:Y:S04]  /*2a090*/  STS.U8 [R217+0x16a00], R132 ;  /* 0x016a0084d9007388 */ /* 0x0003e80000000000 */
[----:B0-----:R-:W4:Y:S04]  /*2a0a0*/  LDL.LU R207, [R1+0x984] ;  /* 0x0009840001cf7983 */ /* 0x001f280000300800 */
[----:B------:R0:W-:Y:S04]  /*2a0b0*/  STS.U8 [R217+0x11e00], R205 ;  /* 0x011e00cdd9007388 */ /* 0x0001e80000000000 */
[----:B-1----:R-:W4:Y:S04]  /*2a0c0*/  LDL.LU R132, [R1+0x217c] ;  /* 0x00217c0001847983 */ /* 0x002f280000300800 */
[----:B------:R1:W-:Y:S04]  /*2a0d0*/  STS.U8 [R217+0x16c00], R134 ;  /* 0x016c0086d9007388 */ /* 0x0003e80000000000 */
[----:B0-----:R-:W4:Y:S04]  /*2a0e0*/  LDL.LU R205, [R1+0x974] ;  /* 0x0009740001cd7983 */ /* 0x001f280000300800 */
[----:B------:R0:W-:Y:S04]  /*2a0f0*/  STS.U8 [R217+0x12000], R206 ;  /* 0x012000ced9007388 */ /* 0x0001e80000000000 */
[----:B-1----:R-:W2:Y:S04]  /*2a100*/  LDL.LU R134, [R1+0x2178] ;  /* 0x0021780001867983 */ /* 0x002ea80000300800 */
        /* <DEDUP_REMOVED lines=11> */
[----:B-1----:R-:W3:Y:S04]  /*2a1c0*/  LDL.LU R71, [R1+0x216c] ;  /* 0x00216c0001477983 */ /* 0x002ee80000300800 */
[----:B------:R1:W-:Y:S04]  /*2a1d0*/  STS.U8 [R217+0x17400], R5 ;  /* 0x01740005d9007388 */ /* 0x0003e80000000000 */
[----:B0-----:R-:W4:Y:S04]  /*2a1e0*/  LDL.LU R201, [R1+0x934] ;  /* 0x0009340001c97983 */ /* 0x001f280000300800 */
[----:B-1----:R-:W3:Y:S04]  /*2a1f0*/  LDL.LU R5, [R1+0x2168] ;  /* 0x0021680001057983 */ /* 0x002ee80000300800 */
[----:B------:R0:W-:Y:S04]  /*2a200*/  STS.U8 [R217+0x12800], R203 ;  /* 0x012800cbd9007388 */ /* 0x0001e80000000000 */
[----:B------:R1:W-:Y:S04]  /*2a210*/  STS.U8 [R217+0x12a00], R202 ;  /* 0x012a00cad9007388 */ /* 0x0003e80000000000 */
[----:B------:R1:W-:Y:S04]  /*2a220*/  STS.U8 [R217+0x12c00], R200 ;  /* 0x012c00c8d9007388 */ /* 0x0003e80000000000 */
[----:B0-----:R-:W4:Y:S04]  /*2a230*/  LDL.LU R203, [R1+0x924] ;  /* 0x0009240001cb7983 */ /* 0x001f280000300800 */
[----:B-1----:R-:W4:Y:S04]  /*2a240*/  LDL.LU R202, [R1+0x918] ;  /* 0x0009180001ca7983 */ /* 0x002f280000300800 */
[----:B------:R0:W-:Y:S04]  /*2a250*/  STS.U8 [R217+0x12e00], R199 ;  /* 0x012e00c7d9007388 */ /* 0x0001e80000000000 */
[----:B------:R-:W4:Y:S04]  /*2a260*/  LDL.LU R200, [R1+0x908] ;  /* 0x0009080001c87983 */ /* 0x000f280000300800 */
[----:B------:R1:W-:Y:S04]  /*2a270*/  STS.U8 [R217+0x13000], R198 ;  /* 0x013000c6d9007388 */ /* 0x0003e80000000000 */
[----:B0-----:R-:W4:Y:S04]  /*2a280*/  LDL.LU R199, [R1+0x8f8] ;  /* 0x0008f80001c77983 */ /* 0x001f280000300800 */
[----:B------:R0:W-:Y:S04]  /*2a290*/  STS.U8 [R217+0x13200], R0 ;  /* 0x01320000d9007388 */ /* 0x0001e80000000000 */
[----:B-1----:R-:W4:Y:S04]  /*2a2a0*/  LDL.LU R198, [R1+0x8e4] ;  /* 0x0008e40001c67983 */ /* 0x002f280000300800 */
        /* <DEDUP_REMOVED lines=8> */
[----:B------:R-:W-:Y:S04]  /*2a330*/  STS.U8 [R217+0x17600], R233 ;  /* 0x017600e9d9007388 */ /* 0x000fe80000000000 */
[----:B------:R-:W-:Y:S04]  /*2a340*/  STS.U8 [R217+0x17800], R230 ;  /* 0x017800e6d9007388 */ /* 0x000fe80000000000 */
[----:B------:R-:W-:Y:S04]  /*2a350*/  STS.U8 [R217+0x17a00], R229 ;  /* 0x017a00e5d9007388 */ /* 0x000fe80000000000 */
[----:B------:R-:W-:Y:S04]  /*2a360*/  STS.U8 [R217+0x17c00], R228 ;  /* 0x017c00e4d9007388 */ /* 0x000fe80000000000 */
[----:B------:R-:W-:Y:S04]  /*2a370*/  STS.U8 [R217+0x17e00], R227 ;  /* 0x017e00e3d9007388 */ /* 0x000fe80000000000 */
[----:B------:R-:W-:Y:S04]  /*2a380*/  STL [R1+0x1ef0], R217 ;  /* 0x001ef0d901007387 */ /* 0x000fe80000100800 */
[----:B---3--:R0:W-:Y:S04]  /*2a390*/  STS.U8 [R5+0x11e80], R71 ;  /* 0x011e804705007388 */ /* 0x0081e80000000000 */
[----:B--2---:R1:W-:Y:S04]  /*2a3a0*/  STS.U8 [R5+0x12080], R134 ;  /* 0x0120808605007388 */ /* 0x0043e80000000000 */
[----:B------:R2:W-:Y:S04]  /*2a3b0*/  STS.U8 [R5+0x12280], R72 ;  /* 0x0122804805007388 */ /* 0x0005e80000000000 */
[----:B0-----:R-:W3:Y:S04]  /*2a3c0*/  LDL.LU R71, [R1+0x2164] ;  /* 0x0021640001477983 */ /* 0x001ee80000300800 */
[----:B-1----:R-:W3:Y:S04]  /*2a3d0*/  LDL.LU R134, [R1+0x2160] ;  /* 0x0021600001867983 */ /* 0x002ee80000300800 */
[----:B--2---:R-:W2:Y:S04]  /*2a3e0*/  LDL.LU R72, [R1+0x215c] ;  /* 0x00215c0001487983 */ /* 0x004ea80000300800 */
[----:B------:R0:W-:Y:S04]  /*2a3f0*/  STS.U8 [R5+0x12480], R135 ;  /* 0x0124808705007388 */ /* 0x0001e80000000000 */
[----:B------:R1:W-:Y:S04]  /*2a400*/  STS.U8 [R5+0x12680], R73 ;  /* 0x0126804905007388 */ /* 0x0003e80000000000 */
[----:B------:R1:W-:Y:S04]  /*2a410*/  STS.U8 [R5+0x12880], R136 ;  /* 0x0128808805007388 */ /* 0x0003e80000000000 */
[----:B0-----:R-:W3:Y:S04]  /*2a420*/  LDL.LU R135, [R1+0x2158] ;  /* 0x0021580001877983 */ /* 0x001ee80000300800 */
[----:B-1----:R-:W2:Y:S04]  /*2a430*/  LDL.LU R73, [R1+0x2154] ;  /* 0x0021540001497983 */ /* 0x002ea80000300800 */
[----:B------:R-:W3:Y:S04]  /*2a440*/  LDL.LU R136, [R1+0x2150] ;  /* 0x0021500001887983 */ /* 0x000ee80000300800 */
[----:B------:R0:W-:Y:S04]  /*2a450*/  STS.U8 [R5+0x12a80], R74 ;  /* 0x012a804a05007388 */ /* 0x0001e80000000000 */
[----:B------:R1:W-:Y:S04]  /*2a460*/  STS.U8 [R5+0x12c80], R137 ;  /* 0x012c808905007388 */ /* 0x0003e80000000000 */
[----:B------:R1:W-:Y:S04]  /*2a470*/  STS.U8 [R5+0x12e80], R75 ;  /* 0x012e804b05007388 */ /* 0x0003e80000000000 */
[----:B0-----:R-:W2:Y:S04]  /*2a480*/  LDL.LU R74, [R1+0x214c] ;  /* 0x00214c00014a7983 */ /* 0x001ea80000300800 */
[----:B-1----:R-:W3:Y:S04]  /*2a490*/  LDL.LU R137, [R1+0x2148] ;  /* 0x0021480001897983 */ /* 0x002ee80000300800 */
[----:B------:R-:W2:Y:S04]  /*2a4a0*/  LDL.LU R75, [R1+0x2144] ;  /* 0x00214400014b7983 */ /* 0x000ea80000300800 */
        /* <DEDUP_REMOVED lines=15> */
[----:B0-----:R-:W4:Y:S04]  /*2a5a0*/  LDL.LU R141, [R1+0x2128] ;  /* 0x00212800018d7983 */ /* 0x001f280000300800 */
[----:B-1----:R-:W2:Y:S04]  /*2a5b0*/  LDL.LU R79, [R1+0x2124] ;  /* 0x00212400014f7983 */ /* 0x002ea80000300800 */
[----:B------:R-:W3:Y:S04]  /*2a5c0*/  LDL.LU R147, [R1+0x2120] ;  /* 0x0021200001937983 */ /* 0x000ee80000300800 */
[----:B------:R0:W-:Y:S04]  /*2a5d0*/  STS.U8 [R5+0x14280], R80 ;  /* 0x0142805005007388 */ /* 0x0001e80000000000 */
[----:B------:R1:W-:Y:S04]  /*2a5e0*/  STS.U8 [R5+0x14480], R148 ;  /* 0x0144809405007388 */ /* 0x0003e80000000000 */
[----:B------:R1:W-:Y:S04]  /*2a5f0*/  STS.U8 [R5+0x14680], R81 ;  /* 0x0146805105007388 */ /* 0x0003e80000000000 */
[----:B0-----:R-:W2:Y:S04]  /*2a600*/  LDL.LU R80, [R1+0x211c] ;  /* 0x00211c0001507983 */ /* 0x001ea80000300800 */
[----:B-1----:R-:W4:Y:S04]  /*2a610*/  LDL.LU R148, [R1+0x2118] ;  /* 0x0021180001947983 */ /* 0x002f280000300800 */
[----:B------:R-:W2:Y:S04]  /*2a620*/  LDL.LU R81, [R1+0x2114] ;  /* 0x0021140001517983 */ /* 0x000ea80000300800 */
[----:B------:R0:W-:Y:S04]  /*2a630*/  STS.U8 [R5+0x14880], R149 ;  /* 0x0148809505007388 */ /* 0x0001e80000000000 */
[----:B------:R1:W-:Y:S04]  /*2a640*/  STS.U8 [R5+0x14a80], R82 ;  /* 0x014a805205007388 */ /* 0x0003e80000000000 */
[----:B------:R1:W-:Y:S04]  /*2a650*/  STS.U8 [R5+0x14c80], R150 ;  /* 0x014c809605007388 */ /* 0x0003e80000000000 */
[----:B0-----:R-:W3:Y:S04]  /*2a660*/  LDL.LU R149, [R1+0x2110] ;  /* 0x0021100001957983 */ /* 0x001ee80000300800 */
[----:B------:R-:W4:Y:S04]  /*2a670*/  LDL.LU R11, [R1+0x9e4] ;  /* 0x0009e400010b7983 */ /* 0x000f280000300800 */
[----:B-1----:R-:W2:Y:S04]  /*2a680*/  LDL.LU R82, [R1+0x210c] ;  /* 0x00210c0001527983 */ /* 0x002ea80000300800 */
[----:B------:R-:W2:Y:S04]  /*2a690*/  LDL.LU R150, [R1+0x2108] ;  /* 0x0021080001967983 */ /* 0x000ea80000300800 */
[----:B------:R0:W-:Y:S04]  /*2a6a0*/  STS.U8 [R5+0x14e80], R83 ;  /* 0x014e805305007388 */ /* 0x0001e80000000000 */
[----:B------:R1:W-:Y:S04]  /*2a6b0*/  STS.U8 [R5+0x15080], R151 ;  /* 0x0150809705007388 */ /* 0x0003e80000000000 */
[----:B------:R1:W-:Y:S04]  /*2a6c0*/  STS.U8 [R5+0x15280], R84 ;  /* 0x0152805405007388 */ /* 0x0003e80000000000 */
[----:B0-----:R-:W2:Y:S04]  /*2a6d0*/  LDL.LU R83, [R1+0x2104] ;  /* 0x0021040001537983 */ /* 0x001ea80000300800 */
[----:B-1----:R-:W2:Y:S04]  /*2a6e0*/  LDL.LU R151, [R1+0x2100] ;  /* 0x0021000001977983 */ /* 0x002ea80000300800 */
[----:B------:R-:W2:Y:S04]  /*2a6f0*/  LDL.LU R84, [R1+0x20fc] ;  /* 0x0020fc0001547983 */ /* 0x000ea80000300800 */
        /* <DEDUP_REMOVED lines=31> */
[----:B0-----:R-:W4:Y:S04]  /*2a8f0*/  LDL.LU R4, [R1+0x20bc] ;  /* 0x0020bc0001047983 */ /* 0x001f280000300800 */
[----:B------:R0:W-:Y:S04]  /*2a900*/  STS.U8 [R5+0x17480], R40 ;  /* 0x0174802805007388 */ /* 0x0001e80000000000 */
[----:B------:R1:W-:Y:S04]  /*2a910*/  STS.U8 [R5+0x17680], R3 ;  /* 0x0176800305007388 */ /* 0x0003e80000000000 */
[----:B------:R1:W-:Y:S04]  /*2a920*/  STS.U8 [R5+0x17880], R216 ;  /* 0x017880d805007388 */ /* 0x0003e80000000000 */
[----:B0-----:R-:W2:Y:S04]  /*2a930*/  LDL.LU R40, [R1+0x20b8] ;  /* 0x0020b80001287983 */ /* 0x001ea80000300800 */
[----:B-1----:R-:W2:Y:S04]  /*2a940*/  LDL.LU R3, [R1+0x20b4] ;  /* 0x0020b40001037983 */ /* 0x002ea80000300800 */
        /* <DEDUP_REMOVED lines=15> */
[----:B------:R-:W2:Y:S04]  /*2aa40*/  LDL.LU R216, [R1+0x20b0] ;  /* 0x0020b00001d87983 */ /* 0x000ea80000300800 */
[----:B------:R-:W-:Y:S04]  /*2aa50*/  STS.U8 [R5+0x17a80], R235 ;  /* 0x017a80eb05007388 */ /* 0x000fe80000000000 */
[----:B------:R-:W-:Y:S04]  /*2aa60*/  STS.U8 [R5+0x17c80], R231 ;  /* 0x017c80e705007388 */ /* 0x000fe80000000000 */
[----:B------:R-:W-:Y:S04]  /*2aa70*/  STS.U8 [R5+0x17e80], R196 ;  /* 0x017e80c405007388 */ /* 0x000fe80000000000 */
[----:B------:R-:W-:Y:S01]  /*2aa80*/  STL [R1+0x1ef4], R5 ;  /* 0x001ef40501007387 */ /* 0x000fe20000100800 */
[-C--:B------:R-:W-:Y:S01]  /*2aa90*/  FMUL R13, R215, R142.reuse ;  /* 0x0000008ed70d7220 */ /* 0x080fe20000400000 */
[----:B------:R-:W-:Y:S01]  /*2aaa0*/  FMUL R183, R183, R142 ;  /* 0x0000008eb7b77220 */ /* 0x000fe20000400000 */
[----:B------:R-:W-:-:S02]  /*2aab0*/  ISETP.GT.U32.AND.EX P4, PT, R171, RZ, PT, P4 ;  /* 0x000000ffab00720c */ /* 0x000fc40003f84140 */
[----:B------:R-:W-:Y:S02]  /*2aac0*/  ISETP.GT.U32.AND.EX P0, PT, R171, RZ, PT, P0 ;  /* 0x000000ffab00720c */ /* 0x000fe40003f04100 */
[----:B------:R-:W-:Y:S02]  /*2aad0*/  FSEL R13, R13, -INF , !P4 ;  /* 0xff8000000d0d7808 */ /* 0x000fe40006000000 */
[----:B------:R-:W-:Y:S02]  /*2aae0*/  FSEL R209, R183, -INF , !P0 ;  /* 0xff800000b7d17808 */ /* 0x000fe40004000000 */
[CC--:B------:R-:W-:Y:S02]  /*2aaf0*/  ISETP.GT.U32.AND P4, PT, R12.reuse, R146.reuse, PT ;  /* 0x000000920c00720c */ /* 0x0c0fe40003f84070 */
[----:B------:R-:W-:Y:S02]  /*2ab00*/  ISETP.GE.U32.AND P0, PT, R12, R146, PT ;  /* 0x000000920c00720c */ /* 0x000fe40003f06070 */
[----:B------:R-:W-:-:S04]  /*2ab10*/  FMNMX R12, R16, R14, !PT ;  /* 0x0000000e100c7209 */ /* 0x000fc80007800000 */
        /* <DEDUP_REMOVED lines=13> */
[----:B------:R-:W-:Y:S02]  /*2abf0*/  FMNMX R12, R13, R12, !PT ;  /* 0x0000000c0d0c7209 */ /* 0x000fe40007800000 */
[C---:B------:R-:W-:Y:S02]  /*2ac00*/  ISETP.GT.U32.AND.EX P4, PT, R18.reuse, RZ, PT, P4 ;  /* 0x000000ff1200720c */ /* 0x040fe40003f84140 */
[----:B------:R-:W-:Y:S02]  /*2ac10*/  ISETP.GE.U32.AND.EX P0, PT, R18, RZ, PT, P0 ;  /* 0x000000ff1200720c */ /* 0x000fe40003f06100 */
[----:B------:R-:W0:Y:S04]  /*2ac20*/  SHFL.BFLY PT, R18, R12, 0x2, 0x1f ;  /* 0x0c401f000c127f89 */ /* 0x000e2800000e0000 */
[----:B----4-:R1:W-:Y:S04]  /*2ac30*/  STS.U8 [R4+0x10100], R225 ;  /* 0x010100e104007388 */ /* 0x0103e80000000000 */
[----:B---3--:R3:W-:Y:S04]  /*2ac40*/  STS.U8 [R4+0x10300], R224 ;  /* 0x010300e004007388 */ /* 0x0087e80000000000 */
[----:B-1----:R-:W4:Y:S04]  /*2ac50*/  LDL.LU R225, [R1+0x20ac] ;  /* 0x0020ac0001e17983 */ /* 0x002f280000300800 */
[----:B---3--:R-:W3:Y:S04]  /*2ac60*/  LDL.LU R224, [R1+0x20a8] ;  /* 0x0020a80001e07983 */ /* 0x008ee80000300800 */
[----:B------:R-:W2:Y:S01]  /*2ac70*/  LDL.LU R0, [R1+0x9e8] ;  /* 0x0009e80001007983 */ /* 0x000ea20000300800 */
[----:B0-----:R-:W-:-:S05]  /*2ac80*/  FMNMX R12, R12, R18, !PT ;  /* 0x000000120c0c7209 */ /* 0x001fca0007800000 */
[----:B------:R-:W0:Y:S02]  /*2ac90*/  SHFL.BFLY PT, R18, R12, 0x1, 0x1f ;  /* 0x0c201f000c127f89 */ /* 0x000e2400000e0000 */
[----:B0-----:R-:W-:-:S04]  /*2aca0*/  FMNMX R18, R12, R18, !PT ;  /* 0x000000120c127209 */ /* 0x001fc80007800000 */
[----:B------:R-:W-:-:S05]  /*2acb0*/  FMNMX R18, R18, R11, !PT ;  /* 0x0000000b12127209 */ /* 0x000fca0007800000 */
[----:B------:R-:W-:-:S04]  /*2acc0*/  FADD R12, R16, -R18 ;  /* 0x80000012100c7221 */ /* 0x000fc80000000000 */
[----:B------:R-:W-:-:S04]  /*2acd0*/  FMUL R12, R12, 1.4426950216293334961 ;  /* 0x3fb8aa3b0c0c7820 */ /* 0x000fc80000400000 */
[----:B------:R0:W-:Y:S02]  /*2ace0*/  MUFU.EX2 R235, R12 ;  /* 0x0000000c00eb7308 */ /* 0x0001e40000000800 */
[----:B0-----:R-:W-:-:S04]  /*2acf0*/  FMNMX R12, R21, R20, !PT ;  /* 0x00000014150c7209 */ /* 0x001fc80007800000 */
        /* <DEDUP_REMOVED lines=13> */
[----:B------:R-:W-:-:S05]  /*2add0*/  FMNMX R12, R22, R12, !PT ;  /* 0x0000000c160c7209 */ /* 0x000fca0007800000 */
[----:B------:R-:W0:Y:S01]  /*2ade0*/  SHFL.BFLY PT, R16, R12, 0x2, 0x1f ;  /* 0x0c401f000c107f89 */ /* 0x000e2200000e0000 */
[----:B------:R-:W-:-:S04]  /*2adf0*/  FADD R17, R17, -R18 ;  /* 0x8000001211117221 */ /* 0x000fc80000000000 */
[----:B------:R-:W-:-:S04]  /*2ae00*/  FMUL R17, R17, 1.4426950216293334961 ;  /* 0x3fb8aa3b11117820 */ /* 0x000fc80000400000 */
[----:B------:R1:W-:Y:S01]  /*2ae10*/  MUFU.EX2 R231, R17 ;  /* 0x0000001100e77308 */ /* 0x0003e20000000800 */
[----:B0-----:R-:W-:-:S05]  /*2ae20*/  FMNMX R12, R12, R16, !PT ;  /* 0x000000100c0c7209 */ /* 0x001fca0007800000 */
[----:B-1----:R-:W0:Y:S01]  /*2ae30*/  SHFL.BFLY PT, R17, R12, 0x1, 0x1f ;  /* 0x0c201f000c117f89 */ /* 0x002e2200000e0000 */
[--C-:B------:R-:W-:Y:S01]  /*2ae40*/  FADD R14, R14, -R18.reuse ;  /* 0x800000120e0e7221 */ /* 0x100fe20000000000 */
[--C-:B------:R-:W-:Y:S01]  /*2ae50*/  FADD R222, R222, -R18.reuse ;  /* 0x80000012dede7221 */ /* 0x100fe20000000000 */
[--C-:B------:R-:W-:Y:S01]  /*2ae60*/  FADD R218, R218, -R18.reuse ;  /* 0x80000012dada7221 */ /* 0x100fe20000000000 */
[--C-:B------:R-:W-:Y:S01]  /*2ae70*/  FADD R220, R220, -R18.reuse ;  /* 0x80000012dcdc7221 */ /* 0x100fe20000000000 */
[----:B------:R-:W-:Y:S01]  /*2ae80*/  FMUL R14, R14, 1.4426950216293334961 ;  /* 0x3fb8aa3b0e0e7820 */ /* 0x000fe20000400000 */
[----:B------:R-:W-:Y:S01]  /*2ae90*/  FMUL R222, R222, 1.4426950216293334961 ;  /* 0x3fb8aa3bdede7820 */ /* 0x000fe20000400000 */
[----:B------:R-:W-:Y:S01]  /*2aea0*/  FMUL R218, R218, 1.4426950216293334961 ;  /* 0x3fb8aa3bdada7820 */ /* 0x000fe20000400000 */
[--C-:B------:R-:W-:Y:S01]  /*2aeb0*/  FADD R192, R192, -R18.reuse ;  /* 0x80000012c0c07221 */ /* 0x100fe20000000000 */
[----:B------:R-:W-:Y:S01]  /*2aec0*/  FADD R194, R194, -R18 ;  /* 0x80000012c2c27221 */ /* 0x000fe20000000000 */
[----:B------:R-:W1:Y:S01]  /*2aed0*/  MUFU.EX2 R233, R14 ;  /* 0x0000000e00e97308 */ /* 0x000e620000000800 */
[----:B------:R-:W-:Y:S01]  /*2aee0*/  FMUL R220, R220, 1.4426950216293334961 ;  /* 0x3fb8aa3bdcdc7820 */ /* 0x000fe20000400000 */
[----:B0-----:R-:W-:-:S06]  /*2aef0*/  FMNMX R17, R12, R17, !PT ;  /* 0x000000110c117209 */ /* 0x001fcc0007800000 */
[----:B------:R-:W0:Y:S01]  /*2af00*/  MUFU.EX2 R230, R222 ;  /* 0x000000de00e67308 */ /* 0x000e220000000800 */
[----:B------:R-:W-:Y:S01]  /*2af10*/  FMUL R192, R192, 1.4426950216293334961 ;  /* 0x3fb8aa3bc0c07820 */ /* 0x000fe20000400000 */
[----:B------:R-:W-:-:S06]  /*2af20*/  FMUL R194, R194, 1.4426950216293334961 ;  /* 0x3fb8aa3bc2c27820 */ /* 0x000fcc0000400000 */
[----:B------:R-:W0:Y:S08]  /*2af30*/  MUFU.EX2 R218, R218 ;  /* 0x000000da00da7308 */ /* 0x000e300000000800 */
[----:B------:R-:W0:Y:S08]  /*2af40*/  MUFU.EX2 R227, R220 ;  /* 0x000000dc00e37308 */ /* 0x000e300000000800 */
[----:B------:R-:W0:Y:S08]  /*2af50*/  MUFU.EX2 R211, R192 ;  /* 0x000000c000d37308 */ /* 0x000e300000000800 */
[----:B------:R-:W0:Y:S01]  /*2af60*/  MUFU.EX2 R213, R194 ;  /* 0x000000c200d57308 */ /* 0x000e220000000800 */
[----:B------:R-:W-:Y:S04]  /*2af70*/  STL [R1+0x1ef8], R18 ;  /* 0x001ef81201007387 */ /* 0x000fe80000100800 */
[----:B------:R-:W-:Y:S04]  /*2af80*/  STL [R1+0x1efc], R4 ;  /* 0x001efc0401007387 */ /* 0x000fe80000100800 */
[----:B-1----:R-:W-:Y:S04]  /*2af90*/  STL [R1+0x1f04], R233 ;  /* 0x001f04e901007387 */ /* 0x002fe80000100800 */
[----:B------:R-:W-:Y:S04]  /*2afa0*/  STL [R1+0x1f00], R235 ;  /* 0x001f00eb01007387 */ /* 0x000fe80000100800 */
[----:B0-----:R-:W-:Y:S04]  /*2afb0*/  STL [R1+0x1f0c], R230 ;  /* 0x001f0ce601007387 */ /* 0x001fe80000100800 */
[----:B------:R-:W-:Y:S04]  /*2afc0*/  STL [R1+0x1f08], R231 ;  /* 0x001f08e701007387 */ /* 0x000fe80000100800 */
[----:B------:R-:W-:Y:S04]  /*2afd0*/  STL [R1+0x1f14], R218 ;  /* 0x001f14da01007387 */ /* 0x000fe80000100800 */
[----:B------:R-:W-:Y:S04]  /*2afe0*/  STL [R1+0x1f10], R227 ;  /* 0x001f10e301007387 */ /* 0x000fe80000100800 */
[----:B------:R-:W-:Y:S04]  /*2aff0*/  STL [R1+0x1f1c], R211 ;  /* 0x001f1cd301007387 */ /* 0x000fe80000100800 */
[----:B------:R-:W-:Y:S04]  /*2b000*/  STL [R1+0x1f18], R213 ;  /* 0x001f18d501007387 */ /* 0x000fe80000100800 */
[----:B------:R-:W-:Y:S04]  /*2b010*/  STS.U8 [R4+0x10900], R149 ;  /* 0x0109009504007388 */ /* 0x000fe80000000000 */
[----:B------:R0:W-:Y:S01]  /*2b020*/  STS.U8 [R4+0x10b00], R148 ;  /* 0x010b009404007388 */ /* 0x0001e20000000000 */
[----:B--2---:R-:W-:-:S05]  /*2b030*/  FMNMX R17, R17, R0, !PT ;  /* 0x0000000011117209 */ /* 0x004fca0007800000 */
[--C-:B------:R-:W-:Y:S01]  /*2b040*/  FADD R207, R20, -R17.reuse ;  /* 0x8000001114cf7221 */ /* 0x100fe20000000000 */
[--C-:B------:R-:W-:Y:S01]  /*2b050*/  FADD R208, R21, -R17.reuse ;  /* 0x8000001115d07221 */ /* 0x100fe20000000000 */
[--C-:B------:R-:W-:Y:S01]  /*2b060*/  FADD R205, R223, -R17.reuse ;  /* 0x80000011dfcd7221 */ /* 0x100fe20000000000 */
[--C-:B------:R-:W-:Y:S01]  /*2b070*/  FADD R206, R157, -R17.reuse ;  /* 0x800000119dce7221 */ /* 0x100fe20000000000 */
[----:B------:R-:W-:Y:S01]  /*2b080*/  FMUL R207, R207, 1.4426950216293334961 ;  /* 0x3fb8aa3bcfcf7820 */ /* 0x000fe20000400000 */
[--C-:B------:R-:W-:Y:S01]  /*2b090*/  FADD R203, R219, -R17.reuse ;  /* 0x80000011dbcb7221 */ /* 0x100fe20000000000 */
[----:B------:R-:W-:Y:S01]  /*2b0a0*/  FMUL R208, R208, 1.4426950216293334961 ;  /* 0x3fb8aa3bd0d07820 */ /* 0x000fe20000400000 */
[--C-:B------:R-:W-:Y:S01]  /*2b0b0*/  FADD R204, R221, -R17.reuse ;  /* 0x80000011ddcc7221 */ /* 0x100fe20000000000 */
[----:B------:R-:W-:Y:S01]  /*2b0c0*/  FMUL R205, R205, 1.4426950216293334961 ;  /* 0x3fb8aa3bcdcd7820 */ /* 0x000fe20000400000 */
[--C-:B------:R-:W-:Y:S01]  /*2b0d0*/  FADD R201, R193, -R17.reuse ;  /* 0x80000011c1c97221 */ /* 0x100fe20000000000 */
[----:B------:R-:W-:Y:S01]  /*2b0e0*/  FMUL R206, R206, 1.4426950216293334961 ;  /* 0x3fb8aa3bcece7820 */ /* 0x000fe20000400000 */
[----:B------:R-:W-:Y:S01]  /*2b0f0*/  FADD R202, R195, -R17 ;  /* 0x80000011c3ca7221 */ /* 0x000fe20000000000 */
[----:B------:R-:W-:Y:S01]  /*2b100*/  FMUL R203, R203, 1.4426950216293334961 ;  /* 0x3fb8aa3bcbcb7820 */ /* 0x000fe20000400000 */
[----:B------:R-:W-:Y:S01]  /*2b110*/  FMUL R204, R204, 1.4426950216293334961 ;  /* 0x3fb8aa3bcccc7820 */ /* 0x000fe20000400000 */
[----:B------:R-:W1:Y:S01]  /*2b120*/  MUFU.EX2 R207, R207 ;  /* 0x000000cf00cf7308 */ /* 0x000e620000000800 */
[----:B------:R-:W-:Y:S01]  /*2b130*/  FMUL R201, R201, 1.4426950216293334961 ;  /* 0x3fb8aa3bc9c97820 */ /* 0x000fe20000400000 */
[----:B------:R-:W-:-:S06]  /*2b140*/  FMUL R202, R202, 1.4426950216293334961 ;  /* 0x3fb8aa3bcaca7820 */ /* 0x000fcc0000400000 */
[----:B------:R-:W2:Y:S08]  /*2b150*/  MUFU.EX2 R208, R208 ;  /* 0x000000d000d07308 */ /* 0x000eb00000000800 */
[----:B------:R-:W0:Y:S08]  /*2b160*/  MUFU.EX2 R205, R205 ;  /* 0x000000cd00cd7308 */ /* 0x000e300000000800 */
[----:B------:R-:W4:Y:S08]  /*2b170*/  MUFU.EX2 R206, R206 ;  /* 0x000000ce00ce7308 */ /* 0x000f300000000800 */
[----:B------:R-:W3:Y:S08]  /*2b180*/  MUFU.EX2 R203, R203 ;  /* 0x000000cb00cb7308 */ /* 0x000ef00000000800 */
[----:B------:R-:W3:Y:S08]  /*2b190*/  MUFU.EX2 R204, R204 ;  /* 0x000000cc00cc7308 */ /* 0x000ef00000000800 */
[----:B------:R-:W3:Y:S08]  /*2b1a0*/  MUFU.EX2 R201, R201 ;  /* 0x000000c900c97308 */ /* 0x000ef00000000800 */
[----:B------:R-:W3:Y:S01]  /*2b1b0*/  MUFU.EX2 R202, R202 ;  /* 0x000000ca00ca7308 */ /* 0x000ee20000000800 */
[----:B-1----:R-:W-:Y:S04]  /*2b1c0*/  STL [R1+0x1f24], R207 ;  /* 0x001f24cf01007387 */ /* 0x002fe80000100800 */
[----:B--2---:R-:W-:Y:S04]  /*2b1d0*/  STL [R1+0x1f20], R208 ;  /* 0x001f20d001007387 */ /* 0x004fe80000100800 */
[----:B0-----:R-:W-:Y:S04]  /*2b1e0*/  STL [R1+0x1f2c], R205 ;  /* 0x001f2ccd01007387 */ /* 0x001fe80000100800 */
[----:B----4-:R-:W-:Y:S04]  /*2b1f0*/  STL [R1+0x1f28], R206 ;  /* 0x001f28ce01007387 */ /* 0x010fe80000100800 */
[----:B---3--:R-:W-:Y:S04]  /*2b200*/  STL [R1+0x1f34], R203 ;  /* 0x001f34cb01007387 */ /* 0x008fe80000100800 */
        /* <DEDUP_REMOVED lines=10> */
[----:B------:R-:W2:Y:S04]  /*2b2b0*/  LDL.64 R148, [R1+0xa18] ;  /* 0x000a180001947983 */ /* 0x000ea80000100a00 */
[----:B------:R0:W-:Y:S04]  /*2b2c0*/  STS.U8 [R4+0x10d00], R147 ;  /* 0x010d009304007388 */ /* 0x0001e80000000000 */
[----:B------:R-:W-:Y:S01]  /*2b2d0*/  STL.64 [R1+0x20a0], R152 ;  /* 0x0020a09801007387 */ /* 0x000fe20000100a00 */
[----:B0-----:R-:W-:-:S03]  /*2b2e0*/  LOP3.LUT R147, R216, 0x1, RZ, 0x3c, !PT ;  /* 0x00000001d8937812 */ /* 0x001fc600078e3cff */
        /* <DEDUP_REMOVED lines=70> */
[----:B--2---:R-:W-:Y:S04]  /*2b750*/  STL.64 [R1+0x2098], R148 ;  /* 0x0020989401007387 */ /* 0x004fe80000100a00 */
[----:B------:R-:W-:Y:S04]  /*2b760*/  STL.64 [R1+0x2090], R146 ;  /* 0x0020909201007387 */ /* 0x000fe80000100a00 */
[----:B------:R-:W-:Y:S04]  /*2b770*/  STL.64 [R1+0x2088], R144 ;  /* 0x0020889001007387 */ /* 0x000fe80000100a00 */
[----:B------:R-:W-:Y:S04]  /*2b780*/  STL.64 [R1+0x2080], R142 ;  /* 0x0020808e01007387 */ /* 0x000fe80000100a00 */
[----:B------:R-:W-:Y:S04]  /*2b790*/  STL [R1+0x2078], R40 ;  /* 0x0020782801007387 */ /* 0x000fe80000100800 */
[----:B------:R-:W-:Y:S04]  /*2b7a0*/  STL.64 [R1+0x2070], R38 ;  /* 0x0020702601007387 */ /* 0x000fe80000100a00 */
[----:B------:R-:W-:Y:S04]  /*2b7b0*/  STL [R1+0x206c], R37 ;  /* 0x00206c2501007387 */ /* 0x000fe80000100800 */
[----:B------:R1:W-:Y:S04]  /*2b7c0*/  STS.U8 [R3+0x16780], R30 ;  /* 0x0167801e03007388 */ /* 0x0003e80000000000 */
[----:B0-----:R-:W2:Y:S04]  /*2b7d0*/  LDL.LU.64 R28, [R1+0x400] ;  /* 0x00040000011c7983 */ /* 0x001ea80000300a00 */
[----:B------:R-:W-:Y:S04]  /*2b7e0*/  STS.U8 [R3+0x16180], R33 ;  /* 0x0161802103007388 */ /* 0x000fe80000000000 */
[----:B------:R0:W-:Y:S04]  /*2b7f0*/  STS.U8 [R3+0x16380], R32 ;  /* 0x0163802003007388 */ /* 0x0001e80000000000 */
[----:B-1----:R-:W3:Y:S04]  /*2b800*/  LDL.LU.64 R30, [R1+0x408] ;  /* 0x00040800011e7983 */ /* 0x002ee80000300a00 */
[----:B------:R-:W-:Y:S04]  /*2b810*/  STS.U8 [R3+0x15d80], R35 ;  /* 0x015d802303007388 */ /* 0x000fe80000000000 */
[----:B------:R1:W-:Y:S04]  /*2b820*/  STS.U8 [R3+0x15f80], R34 ;  /* 0x015f802203007388 */ /* 0x0003e80000000000 */
[----:B0-----:R-:W4:Y:S04]  /*2b830*/  LDL.LU.64 R32, [R1+0x410] ;  /* 0x0004100001207983 */ /* 0x001f280000300a00 */
[----:B------:R0:W-:Y:S04]  /*2b840*/  STS.U8 [R3+0x15b80], R36 ;  /* 0x015b802403007388 */ /* 0x0001e80000000000 */
[----:B-1----:R-:W2:Y:S04]  /*2b850*/  LDL.LU.64 R34, [R1+0x418] ;  /* 0x0004180001227983 */ /* 0x002ea80000300a00 */
[----:B------:R1:W-:Y:S04]  /*2b860*/  STS.U8 [R3+0x15980], R41 ;  /* 0x0159802903007388 */ /* 0x0003e80000000000 */
[----:B0-----:R-:W4:Y:S04]  /*2b870*/  LDL.LU.64 R36, [R1+0x420] ;  /* 0x0004200001247983 */ /* 0x001f280000300a00 */
[----:B------:R-:W4:Y:S04]  /*2b880*/  LDL.LU.64 R38, [R1+0x428] ;  /* 0x0004280001267983 */ /* 0x000f280000300a00 */
[----:B------:R-:W-:Y:S04]  /*2b890*/  STS.U8 [R3+0x15580], R43 ;  /* 0x0155802b03007388 */ /* 0x000fe80000000000 */
[----:B------:R0:W-:Y:S04]  /*2b8a0*/  STS.U8 [R3+0x15780], R42 ;  /* 0x0157802a03007388 */ /* 0x0001e80000000000 */
[----:B-1----:R-:W4:Y:S04]  /*2b8b0*/  LDL.LU.64 R40, [R1+0x430] ;  /* 0x0004300001287983 */ /* 0x002f280000300a00 */
[----:B------:R-:W-:Y:S04]  /*2b8c0*/  STS.U8 [R3+0x15180], R45 ;  /* 0x0151802d03007388 */ /* 0x000fe80000000000 */
[----:B------:R1:W-:Y:S04]  /*2b8d0*/  STS.U8 [R3+0x15380], R44 ;  /* 0x0153802c03007388 */ /* 0x0003e80000000000 */
[----:B0-----:R-:W4:Y:S04]  /*2b8e0*/  LDL.LU.64 R42, [R1+0x438] ;  /* 0x00043800012a7983 */ /* 0x001f280000300a00 */
        /* <DEDUP_REMOVED lines=48> */
[----:B-1----:R-:W4:Y:S04]  /*2bbf0*/  LDL.LU.64 R76, [R1+0x4c0] ;  /* 0x0004c000014c7983 */ /* 0x002f280000300a00 */
[----:B------:R-:W4:Y:S04]  /*2bc00*/  LDL.LU.64 R78, [R1+0x4c8] ;  /* 0x0004c800014e7983 */ /* 0x000f280000300a00 */
[----:B------:R-:W4:Y:S01]  /*2bc10*/  LDL.LU.64 R80, [R1+0x4d0] ;  /* 0x0004d00001507983 */ /* 0x000f220000300a00 */
[----:B------:R-:W-:-:S03]  /*2bc20*/  FADD R14, R161, -R18 ;  /* 0x80000012a10e7221 */ /* 0x000fc60000000000 */
[----:B------:R-:W4:Y:S04]  /*2bc30*/  LDL.LU.64 R82, [R1+0x4d8] ;  /* 0x0004d80001527983 */ /* 0x000f280000300a00 */
[----:B------:R-:W4:Y:S04]  /*2bc40*/  LDL.LU.64 R84, [R1+0x4e0] ;  /* 0x0004e00001547983 */ /* 0x000f280000300a00 */
[----:B------:R-:W4:Y:S01]  /*2bc50*/  LDL.LU.64 R86, [R1+0x4e8] ;  /* 0x0004e80001567983 */ /* 0x000f220000300a00 */
[----:B------:R-:W-:-:S03]  /*2bc60*/  FADD R13, R13, -R18 ;  /* 0x800000120d0d7221 */ /* 0x000fc60000000000 */
[----:B------:R-:W4:Y:S01]  /*2bc70*/  LDL.LU.64 R88, [R1+0x4f0] ;  /* 0x0004f00001587983 */ /* 0x000f220000300a00 */
[----:B------:R-:W-:-:S03]  /*2bc80*/  FMUL R14, R14, 1.4426950216293334961 ;  /* 0x3fb8aa3b0e0e7820 */ /* 0x000fc60000400000 */
[----:B------:R-:W4:Y:S01]  /*2bc90*/  LDL.LU.64 R90, [R1+0x4f8] ;  /* 0x0004f800015a7983 */ /* 0x000f220000300a00 */
[----:B------:R-:W-:-:S03]  /*2bca0*/  FADD R160, R160, -R18 ;  /* 0x80000012a0a07221 */ /* 0x000fc60000000000 */
[----:B------:R-:W4:Y:S01]  /*2bcb0*/  LDL.LU.64 R92, [R1+0x500] ;  /* 0x00050000015c7983 */ /* 0x000f220000300a00 */
[----:B------:R-:W-:-:S03]  /*2bcc0*/  FADD R12, -R18, R11 ;  /* 0x0000000b120c7221 */ /* 0x000fc60000000100 */
[----:B------:R-:W4:Y:S01]  /*2bcd0*/  LDL.LU.64 R94, [R1+0x508] ;  /* 0x00050800015e7983 */ /* 0x000f220000300a00 */
[----:B------:R-:W-:-:S03]  /*2bce0*/  FMUL R13, R13, 1.4426950216293334961 ;  /* 0x3fb8aa3b0d0d7820 */ /* 0x000fc60000400000 */
[----:B------:R-:W4:Y:S01]  /*2bcf0*/  LDL.LU.64 R96, [R1+0x510] ;  /* 0x0005100001607983 */ /* 0x000f220000300a00 */
[----:B------:R0:W-:Y:S03]  /*2bd00*/  MUFU.EX2 R222, R14 ;  /* 0x0000000e00de7308 */ /* 0x0001e60000000800 */
[----:B------:R-:W4:Y:S01]  /*2bd10*/  LDL.LU.64 R98, [R1+0x518] ;  /* 0x0005180001627983 */ /* 0x000f220000300a00 */
[----:B------:R-:W-:-:S03]  /*2bd20*/  FMUL R12, R12, 1.4426950216293334961 ;  /* 0x3fb8aa3b0c0c7820 */ /* 0x000fc60000400000 */
[----:B------:R-:W4:Y:S01]  /*2bd30*/  LDL.LU.64 R100, [R1+0x520] ;  /* 0x0005200001647983 */ /* 0x000f220000300a00 */
[----:B0-----:R-:W-:-:S03]  /*2bd40*/  FMUL R14, R160, 1.4426950216293334961 ;  /* 0x3fb8aa3ba00e7820 */ /* 0x001fc60000400000 */
[----:B------:R-:W4:Y:S04]  /*2bd50*/  LDL.LU.64 R102, [R1+0x528] ;  /* 0x0005280001667983 */ /* 0x000f280000300a00 */
[----:B------:R-:W4:Y:S01]  /*2bd60*/  LDL.LU.64 R104, [R1+0x530] ;  /* 0x0005300001687983 */ /* 0x000f220000300a00 */
[----:B------:R-:W-:Y:S03]  /*2bd70*/  MUFU.EX2 R228, R13 ;  /* 0x0000000d00e47308 */ /* 0x000fe60000000800 */
[----:B------:R-:W4:Y:S01]  /*2bd80*/  LDL.LU.64 R106, [R1+0x538] ;  /* 0x00053800016a7983 */ /* 0x000f220000300a00 */
[----:B------:R-:W-:-:S03]  /*2bd90*/  FADD R159, R159, -R18 ;  /* 0x800000129f9f7221 */ /* 0x000fc60000000000 */
[----:B------:R-:W4:Y:S01]  /*2bda0*/  LDL.LU.64 R108, [R1+0x540] ;  /* 0x00054000016c7983 */ /* 0x000f220000300a00 */
[----:B------:R0:W-:Y:S03]  /*2bdb0*/  MUFU.EX2 R214, R14 ;  /* 0x0000000e00d67308 */ /* 0x0001e60000000800 */
[----:B------:R-:W4:Y:S01]  /*2bdc0*/  LDL.LU.64 R110, [R1+0x548] ;  /* 0x00054800016e7983 */ /* 0x000f220000300a00 */
[----:B------:R-:W-:-:S03]  /*2bdd0*/  F2FP.SATFINITE.E4M3.F32.PACK_AB_MERGE_C R20, R233, R235, RZ ;  /* 0x000000ebe914723e */ /* 0x000fc600048070ff */
[----:B------:R-:W4:Y:S01]  /*2bde0*/  LDL.LU.64 R112, [R1+0x550] ;  /* 0x0005500001707983 */ /* 0x000f220000300a00 */
[----:B------:R1:W3:Y:S01]  /*2bdf0*/  MUFU.EX2 R13, R12 ;  /* 0x0000000c000d7308 */ /* 0x0002e20000000800 */
[----:B------:R-:W-:Y:S02]  /*2be00*/  F2FP.SATFINITE.E4M3.F32.PACK_AB_MERGE_C R16, R230, R231, RZ ;  /* 0x000000e7e610723e */ /* 0x000fe400048070ff */
[----:B------:R-:W4:Y:S01]  /*2be10*/  LDL.LU.64 R114, [R1+0x558] ;  /* 0x0005580001727983 */ /* 0x000f220000300a00 */
[----:B0-----:R-:W-:-:S03]  /*2be20*/  F2FP.SATFINITE.E4M3.F32.PACK_AB_MERGE_C R14, R218, R227, RZ ;  /* 0x000000e3da0e723e */ /* 0x001fc600048070ff */
[----:B------:R-:W4:Y:S01]  /*2be30*/  LDL.LU.64 R116, [R1+0x560] ;  /* 0x0005600001747983 */ /* 0x000f220000300a00 */
[----:B-1----:R-:W-:-:S03]  /*2be40*/  F2FP.SATFINITE.E4M3.F32.PACK_AB_MERGE_C R12, R211, R213, RZ ;  /* 0x000000d5d30c723e */ /* 0x002fc600048070ff */
[----:B------:R-:W4:Y:S01]  /*2be50*/  LDL.LU.64 R118, [R1+0x568] ;  /* 0x0005680001767983 */ /* 0x000f220000300a00 */
[----:B------:R-:W-:Y:S01]  /*2be60*/  FMUL R159, R159, 1.4426950216293334961 ;  /* 0x3fb8aa3b9f9f7820 */ /* 0x000fe20000400000 */
[----:B------:R-:W-:Y:S02]  /*2be70*/  F2FP.SATFINITE.E4M3.F32.PACK_AB_MERGE_C R20, R207, R208, R20 ;  /* 0x000000d0cf14723e */ /* 0x000fe40004807014 */
[----:B------:R-:W4:Y:S01]  /*2be80*/  LDL.LU.64 R120, [R1+0x570] ;  /* 0x0005700001787983 */ /* 0x000f220000300a00 */
[----:B------:R-:W-:Y:S02]  /*2be90*/  F2FP.SATFINITE.E4M3.F32.PACK_AB_MERGE_C R16, R205, R206, R16 ;  /* 0x000000cecd10723e */ /* 0x000fe40004807010 */
[----:B------:R-:W-:Y:S01]  /*2bea0*/  F2FP.SATFINITE.E4M3.F32.PACK_AB_MERGE_C R14, R203, R204, R14 ;  /* 0x000000cccb0e723e */ /* 0x000fe2000480700e */
[----:B------:R-:W4:Y:S01]  /*2beb0*/  LDL.LU.64 R122, [R1+0x578] ;  /* 0x00057800017a7983 */ /* 0x000f220000300a00 */
[----:B------:R-:W-:-:S03]  /*2bec0*/  F2FP.SATFINITE.E4M3.F32.PACK_AB_MERGE_C R12, R201, R202, R12 ;  /* 0x000000cac90c723e */ /* 0x000fc6000480700c */
[----:B------:R-:W4:Y:S01]  /*2bed0*/  LDL.LU.64 R124, [R1+0x580] ;  /* 0x00058000017c7983 */ /* 0x000f220000300a00 */
[----:B------:R0:W-:Y:S03]  /*2bee0*/  MUFU.EX2 R220, R159 ;  /* 0x0000009f00dc7308 */ /* 0x0001e60000000800 */
[----:B------:R-:W4:Y:S01]  /*2bef0*/  LDL.LU.64 R126, [R1+0x588] ;  /* 0x00058800017e7983 */ /* 0x000f220000300a00 */
[----:B------:R-:W-:-:S03]  /*2bf00*/  SEL R157, R16, R20, !P6 ;  /* 0x00000014109d7207 */ /* 0x000fc60007000000 */
[----:B------:R-:W4:Y:S01]  /*2bf10*/  LDL.LU.64 R128, [R1+0x590] ;  /* 0x0005900001807983 */ /* 0x000f220000300a00 */
[----:B0-----:R-:W-:-:S03]  /*2bf20*/  SEL R159, R12, R14, !P6 ;  /* 0x0000000e0c9f7207 */ /* 0x001fc60007000000 */
[----:B------:R-:W4:Y:S04]  /*2bf30*/  LDL.LU.64 R130, [R1+0x598] ;  /* 0x0005980001827983 */ /* 0x000f280000300a00 */
[----:B------:R-:W4:Y:S04]  /*2bf40*/  LDL.LU.64 R132, [R1+0x5a0] ;  /* 0x0005a00001847983 */ /* 0x000f280000300a00 */
[----:B------:R-:W4:Y:S04]  /*2bf50*/  LDL.LU.64 R134, [R1+0x5a8] ;  /* 0x0005a80001867983 */ /* 0x000f280000300a00 */
[----:B------:R-:W4:Y:S04]  /*2bf60*/  LDL.LU.64 R136, [R1+0x5b0] ;  /* 0x0005b00001887983 */ /* 0x000f280000300a00 */
[----:B------:R-:W4:Y:S04]  /*2bf70*/  LDL.LU.64 R138, [R1+0x5b8] ;  /* 0x0005b800018a7983 */ /* 0x000f280000300a00 */
[----:B------:R-:W4:Y:S04]  /*2bf80*/  LDL.LU.64 R140, [R1+0x5c0] ;  /* 0x0005c000018c7983 */ /* 0x000f280000300a00 */
[----:B------:R-:W4:Y:S04]  /*2bf90*/  LDL.LU.64 R142, [R1+0x5c8] ;  /* 0x0005c800018e7983 */ /* 0x000f280000300a00 */
[----:B------:R-:W-:Y:S04]  /*2bfa0*/  SHFL.IDX PT, R157, R157, R147, 0x1f ;  /* 0x00001f939d9d7589 */ /* 0x000fe800000e0000 */
[----:B------:R0:W-:Y:S04]  /*2bfb0*/  SHFL.IDX PT, R159, R159, R147, 0x1f ;  /* 0x00001f939f9f7589 */ /* 0x0001e800000e0000 */
[----:B------:R-:W4:Y:S04]  /*2bfc0*/  LDL.LU.64 R144, [R1+0x5d0] ;  /* 0x0005d00001907983 */ /* 0x000f280000300a00 */
[----:B0-----:R-:W4:Y:S04]  /*2bfd0*/  LDL.LU.64 R146, [R1+0x5d8] ;  /* 0x0005d80001927983 */ /* 0x001f280000300a00 */
[----:B------:R-:W4:Y:S04]  /*2bfe0*/  LDL.LU.64 R148, [R1+0x5e0] ;  /* 0x0005e00001947983 */ /* 0x000f280000300a00 */
[----:B------:R-:W4:Y:S04]  /*2bff0*/  LDL.LU.64 R150, [R1+0x5e8] ;  /* 0x0005e80001967983 */ /* 0x000f280000300a00 */
[----:B------:R-:W4:Y:S04]  /*2c000*/  LDL.LU.64 R152, [R1+0x5f0] ;  /* 0x0005f00001987983 */ /* 0x000f280000300a00 */
[----:B------:R-:W4:Y:S01]  /*2c010*/  LDL.LU.64 R154, [R1+0x5f8] ;  /* 0x0005f800019a7983 */ /* 0x000f220000300a00 */
[----:B------:R-:W-:-:S02]  /*2c020*/  SEL R21, R20, R16, !P6 ;  /* 0x0000001014157207 */ /* 0x000fc40007000000 */
[----:B------:R-:W-:-:S05]  /*2c030*/  SEL R20, R14, R12, !P6 ;  /* 0x0000000c0e147207 */ /* 0x000fca0007000000 */
[----:B------:R0:W1:Y:S01]  /*2c040*/  SHFL.IDX PT, R14, R20, R216, 0x1f ;  /* 0x00001fd8140e7589 */ /* 0x00006200000e0000 */
[----:B------:R-:W-:-:S03]  /*2c050*/  FMNMX R16, R175, R169, !PT ;  /* 0x000000a9af107209 */ /* 0x000fc60007800000 */
[----:B------:R-:W-:Y:S01]  /*2c060*/  STS.U8 [R3+0x16d80], R27 ;  /* 0x016d801b03007388 */ /* 0x000fe20000000000 */
[----:B------:R-:W-:-:S03]  /*2c070*/  FMNMX R16, R178, R16, !PT ;  /* 0x00000010b2107209 */ /* 0x000fc60007800000 */
        /* <DEDUP_REMOVED lines=11> */
[----:B------:R-:W-:-:S04]  /*2c130*/  FMNMX R16, R242, R16, !PT ;  /* 0x00000010f2107209 */ /* 0x000fc80007800000 */
[----:B------:R-:W-:-:S04]  /*2c140*/  FMNMX R16, R238, R16, !PT ;  /* 0x00000010ee107209 */ /* 0x000fc80007800000 */
[----:B0-----:R-:W-:Y:S01]  /*2c150*/  FMNMX R20, R234, R16, !PT ;  /* 0x00000010ea147209 */ /* 0x001fe20007800000 */
[----:B------:R-:W-:Y:S01]  /*2c160*/  FADD R16, -R17, R0 ;  /* 0x0000000011107221 */ /* 0x000fe20000000100 */
[C-C-:B-1----:R-:W-:Y:S01]  /*2c170*/  PRMT R158, R14.reuse, R225, R159.reuse ;  /* 0x000000e10e9e7216 */ /* 0x142fe2000000009f */
[----:B--2---:R-:W0:Y:S01]  /*2c180*/  SHFL.IDX PT, R12, R21, R216, 0x1f ;  /* 0x00001fd8150c7589 */ /* 0x004e2200000e0000 */
[----:B------:R-:W-:Y:S01]  /*2c190*/  PRMT R159, R14, R224, R159 ;  /* 0x000000e00e9f7216 */ /* 0x000fe2000000009f */
[----:B------:R-:W-:-:S06]  /*2c1a0*/  FMUL R14, R16, 1.4426950216293334961 ;  /* 0x3fb8aa3b100e7820 */ /* 0x000fcc0000400000 */
[----:B------:R-:W1:Y:S01]  /*2c1b0*/  MUFU.EX2 R14, R14 ;  /* 0x0000000e000e7308 */ /* 0x000e620000000800 */
[-C--:B---3--:R-:W-:Y:S01]  /*2c1c0*/  FMUL R30, R30, R13.reuse ;  /* 0x0000000d1e1e7220 */ /* 0x088fe20000400000 */
[-C--:B------:R-:W-:Y:S01]  /*2c1d0*/  FMUL R31, R31, R13.reuse ;  /* 0x0000000d1f1f7220 */ /* 0x080fe20000400000 */
[-C--:B------:R-:W-:Y:S01]  /*2c1e0*/  FMUL R34, R34, R13.reuse ;  /* 0x0000000d22227220 */ /* 0x080fe20000400000 */
[-C--:B------:R-:W-:Y:S01]  /*2c1f0*/  FMUL R35, R35, R13.reuse ;  /* 0x0000000d23237220 */ /* 0x080fe20000400000 */
[-C--:B----4-:R-:W-:Y:S01]  /*2c200*/  FMUL R38, R38, R13.reuse ;  /* 0x0000000d26267220 */ /* 0x090fe20000400000 */
[-C--:B------:R-:W-:Y:S01]  /*2c210*/  FMUL R39, R39, R13.reuse ;  /* 0x0000000d27277220 */ /* 0x080fe20000400000 */
        /* <DEDUP_REMOVED lines=14> */
[-C--:B-1----:R-:W-:Y:S01]  /*2c300*/  FMUL R28, R28, R14.reuse ;  /* 0x0000000e1c1c7220 */ /* 0x082fe20000400000 */
        /* <DEDUP_REMOVED lines=11> */
[----:B------:R-:W-:Y:S01]  /*2c3c0*/  FMUL R71, R71, R13 ;  /* 0x0000000d47477220 */ /* 0x000fe20000400000 */
        /* <DEDUP_REMOVED lines=13> */
[----:B0-----:R-:W-:-:S02]  /*2c4a0*/  PRMT R156, R12, R225, R157 ;  /* 0x000000e10c9c7216 */ /* 0x001fc4000000009d */
[----:B------:R-:W-:Y:S01]  /*2c4b0*/  PRMT R157, R12, R224, R157 ;  /* 0x000000e00c9d7216 */ /* 0x000fe2000000009d */
        /* <DEDUP_REMOVED lines=81> */
[----:B------:R-:W-:Y:S01]  /*2c9d0*/  FMUL R155, R155, R13 ;  /* 0x0000000d9b9b7220 */ /* 0x000fe20000400000 */
[----:B------:R-:W-:Y:S06]  /*2c9e0*/  BAR.SYNC.DEFER_BLOCKING 0x0 ;  /* 0x0000000000007b1d */ /* 0x000fec0000010000 */
[----:B------:R-:W-:-:S06]  /*2c9f0*/  WARPGROUP.ARRIVE ;  /* 0x00000000000079c5 */ /* 0x000fcc0000000000 */
[----:B------:R-:W-:Y:S01]  /*2ca00*/  QGMMA.64x256x32.F32.E4M3.E4M3 R28, R156, gdesc[UR48], R28, gsb0 ;  /* 0x03e000309c1c7df3 */ /* 0x000fe2000800081c */
[--C-:B------:R-:W-:Y:S01]  /*2ca10*/  FADD R168, R168, -R18.reuse ;  /* 0x80000012a8a87221 */ /* 0x100fe20000000000 */
[--C-:B------:R-:W-:Y:S01]  /*2ca20*/  FADD R189, R189, -R18.reuse ;  /* 0x80000012bdbd7221 */ /* 0x100fe20000000000 */
[--C-:B------:R-:W-:Y:S02]  /*2ca30*/  FADD R166, R166, -R18.reuse ;  /* 0x80000012a6a67221 */ /* 0x100fe40000000000 */
[----:B------:R-:W-:Y:S01]  /*2ca40*/  FMUL R168, R168, 1.4426950216293334961 ;  /* 0x3fb8aa3ba8a87820 */ /* 0x000fe20000400000 */
[----:B------:R-:W-:Y:S01]  /*2ca50*/  FMUL R189, R189, 1.4426950216293334961 ;  /* 0x3fb8aa3bbdbd7820 */ /* 0x000fe20000400000 */
[----:B------:R-:W-:Y:S01]  /*2ca60*/  FMUL R166, R166, 1.4426950216293334961 ;  /* 0x3fb8aa3ba6a67820 */ /* 0x000fe20000400000 */
[----:B------:R-:W-:Y:S01]  /*2ca70*/  FADD R23, R23, -R18 ;  /* 0x8000001217177221 */ /* 0x000fe20000000000 */
[----:B------:R-:W0:Y:S03]  /*2ca80*/  MUFU.EX2 R212, R168 ;  /* 0x000000a800d47308 */ /* 0x000e260000000800 */
[----:B------:R-:W-:-:S05]  /*2ca90*/  FMUL R23, R23, 1.4426950216293334961 ;  /* 0x3fb8aa3b17177820 */ /* 0x000fca0000400000 */
[----:B------:R-:W1:Y:S08]  /*2caa0*/  MUFU.EX2 R210, R189 ;  /* 0x000000bd00d27308 */ /* 0x000e700000000800 */
[----:B------:R-:W2:Y:S01]  /*2cab0*/  MUFU.EX2 R215, R166 ;  /* 0x000000a600d77308 */ /* 0x000ea20000000800 */
[----:B------:R-:W-:Y:S07]  /*2cac0*/  STL [R1+0x1f44], R17 ;  /* 0x001f441101007387 */ /* 0x000fee0000100800 */
[----:B------:R-:W3:Y:S01]  /*2cad0*/  MUFU.EX2 R229, R23 ;  /* 0x0000001700e57308 */ /* 0x000ee20000000800 */
[----:B------:R-:W-:Y:S04]  /*2cae0*/  STL [R1+0x2030], R232 ;  /* 0x002030e801007387 */ /* 0x000fe80000100800 */
[----:B------:R-:W-:Y:S04]  /*2caf0*/  STL [R1+0x2034], R226 ;  /* 0x002034e201007387 */ /* 0x000fe80000100800 */
[----:B------:R-:W-:Y:S04]  /*2cb00*/  STL [R1+0x1f48], R247 ;  /* 0x001f48f701007387 */ /* 0x000fe80000100800 */
[----:B0-----:R-:W-:Y:S04]  /*2cb10*/  STL [R1+0x1f50], R212 ;  /* 0x001f50d401007387 */ /* 0x001fe80000100800 */
[----:B-1----:R-:W-:Y:S04]  /*2cb20*/  STL [R1+0x1f4c], R210 ;  /* 0x001f4cd201007387 */ /* 0x002fe80000100800 */
[----:B------:R-:W-:Y:S04]  /*2cb30*/  STL [R1+0x1f58], R222 ;  /* 0x001f58de01007387 */ /* 0x000fe80000100800 */
[----:B--2---:R-:W-:Y:S04]  /*2cb40*/  STL [R1+0x1f54], R215 ;  /* 0x001f54d701007387 */ /* 0x004fe80000100800 */
[----:B------:R-:W-:Y:S04]  /*2cb50*/  STL [R1+0x1f60], R220 ;  /* 0x001f60dc01007387 */ /* 0x000fe80000100800 */
[----:B------:R-:W-:Y:S04]  /*2cb60*/  STL [R1+0x1f5c], R214 ;  /* 0x001f5cd601007387 */ /* 0x000fe80000100800 */
[----:B------:R-:W-:Y:S04]  /*2cb70*/  STL [R1+0x1f68], R228 ;  /* 0x001f68e401007387 */ /* 0x000fe80000100800 */
[----:B---3--:R-:W-:Y:S04]  /*2cb80*/  STL [R1+0x1f64], R229 ;  /* 0x001f64e501007387 */ /* 0x008fe80000100800 */
[----:B------:R-:W-:Y:S04]  /*2cb90*/  STL [R1+0x1f6c], R244 ;  /* 0x001f6cf401007387 */ /* 0x000fe80000100800 */
[----:B------:R-:W-:Y:S04]  /*2cba0*/  STL [R1+0x1f70], R243 ;  /* 0x001f70f301007387 */ /* 0x000fe80000100800 */
[----:B------:R-:W-:Y:S04]  /*2cbb0*/  STL [R1+0x1f74], R240 ;  /* 0x001f74f001007387 */ /* 0x000fe80000100800 */
[----:B------:R-:W-:Y:S04]  /*2cbc0*/  STL [R1+0x1f78], R239 ;  /* 0x001f78ef01007387 */ /* 0x000fe80000100800 */
[----:B------:R-:W-:Y:S01]  /*2cbd0*/  STL [R1+0x2038], R14 ;  /* 0x0020380e01007387 */ /* 0x000fe20000100800 */
[----:B------:R-:W-:-:S03]  /*2cbe0*/  WARPGROUP.DEPBAR.LE gsb0, 0x0 ;  /* 0x00008000000079c5 */ /* 0x000fc60000010000 */
[----:B------:R-:W-:Y:S04]  /*2cbf0*/  STL [R1+0x414], R33 ;  /* 0x0004142101007387 */ /* 0x000fe80000100800 */
        /* <DEDUP_REMOVED lines=59> */
[----:B------:R0:W-:Y:S04]  /*2cfb0*/  STL.64 [R1+0x5f0], R152 ;  /* 0x0005f09801007387 */ /* 0x0001e80000100a00 */
[----:B------:R1:W-:Y:S04]  /*2cfc0*/  STL.64 [R1+0x5f8], R154 ;  /* 0x0005f89a01007387 */ /* 0x0003e80000100a00 */
[----:B0-----:R-:W2:Y:S04]  /*2cfd0*/  LDL.LU.64 R152, [R1+0x20a0] ;  /* 0x0020a00001987983 */ /* 0x001ea80000300a00 */
[----:B------:R-:W3:Y:S04]  /*2cfe0*/  LDL.LU.64 R148, [R1+0x2098] ;  /* 0x0020980001947983 */ /* 0x000ee80000300a00 */
[----:B------:R-:W4:Y:S04]  /*2cff0*/  LDL.LU.64 R146, [R1+0x2090] ;  /* 0x0020900001927983 */ /* 0x000f280000300a00 */
[----:B------:R-:W3:Y:S04]  /*2d000*/  LDL.LU.64 R144, [R1+0x2088] ;  /* 0x0020880001907983 */ /* 0x000ee80000300a00 */
[----:B------:R-:W2:Y:S04]  /*2d010*/  LDL.LU.64 R142, [R1+0x2080] ;  /* 0x00208000018e7983 */ /* 0x000ea80000300a00 */
[----:B------:R-:W4:Y:S04]  /*2d020*/  LDL.LU R40, [R1+0x2078] ;  /* 0x0020780001287983 */ /* 0x000f280000300800 */
[----:B------:R-:W3:Y:S04]  /*2d030*/  LDL.LU.64 R38, [R1+0x2070] ;  /* 0x0020700001267983 */ /* 0x000ee80000300a00 */
[----:B------:R-:W3:Y:S01]  /*2d040*/  LDL.LU R37, [R1+0x206c] ;  /* 0x00206c0001257983 */ /* 0x000ee20000300800 */
[----:B------:R-:W-:-:S02]  /*2d050*/  IMAD.MOV.U32 R25, RZ, RZ, R29 ;  /* 0x000000ffff197224 */ /* 0x000fc400078e001d */
[----:B------:R-:W-:Y:S01]  /*2d060*/  IMAD.MOV.U32 R26, RZ, RZ, R30 ;  /* 0x000000ffff1a7224 */ /* 0x000fe200078e001e */
[----:B------:R-:W3:Y:S01]  /*2d070*/  LDL.LU R29, [R1+0x414] ;  /* 0x00041400011d7983 */ /* 0x000ee20000300800 */
[----:B------:R-:W-:Y:S02]  /*2d080*/  IMAD.MOV.U32 R24, RZ, RZ, R28 ;  /* 0x000000ffff187224 */ /* 0x000fe400078e001c */
[----:B------:R-:W-:Y:S01]  /*2d090*/  IMAD.MOV.U32 R27, RZ, RZ, R31 ;  /* 0x000000ffff1b7224 */ /* 0x000fe200078e001f */
[----:B------:R-:W3:Y:S01]  /*2d0a0*/  LDL.LU R30, [R1+0x418] ;  /* 0x00041800011e7983 */ /* 0x000ee20000300800 */
[----:B------:R-:W-:-:S03]  /*2d0b0*/  IMAD.MOV.U32 R28, RZ, RZ, R32 ;  /* 0x000000ffff1c7224 */ /* 0x000fc600078e0020 */
[----:B------:R-:W3:Y:S04]  /*2d0c0*/  LDL.LU R31, [R1+0x41c] ;  /* 0x00041c00011f7983 */ /* 0x000ee80000300800 */
        /* <DEDUP_REMOVED lines=103> */
[----:B------:R-:W3:Y:S01]  /*2d740*/  LDL.LU R135, [R1+0x5bc] ;  /* 0x0005bc0001877983 */ /* 0x000ee20000300800 */
[----:B------:R-:W-:-:S03]  /*2d750*/  FADD R200, R191, -R17 ;  /* 0x80000011bfc87221 */ /* 0x000fc60000000000 */
[----:B------:R-:W3:Y:S01]  /*2d760*/  LDL.LU R136, [R1+0x5c0] ;  /* 0x0005c00001887983 */ /* 0x000ee20000300800 */
[--C-:B------:R-:W-:Y:S01]  /*2d770*/  FADD R199, R170, -R17.reuse ;  /* 0x80000011aac77221 */ /* 0x100fe20000000000 */
[--C-:B------:R-:W-:Y:S02]  /*2d780*/  FADD R198, R167, -R17.reuse ;  /* 0x80000011a7c67221 */ /* 0x100fe40000000000 */
[----:B------:R-:W3:Y:S01]  /*2d790*/  LDL.LU R137, [R1+0x5c4] ;  /* 0x0005c40001897983 */ /* 0x000ee20000300800 */
[--C-:B------:R-:W-:Y:S01]  /*2d7a0*/  FADD R163, R163, -R17.reuse ;  /* 0x80000011a3a37221 */ /* 0x100fe20000000000 */
[--C-:B------:R-:W-:Y:S01]  /*2d7b0*/  FADD R196, R165, -R17.reuse ;  /* 0x80000011a5c47221 */ /* 0x100fe20000000000 */
[--C-:B------:R-:W-:Y:S01]  /*2d7c0*/  FADD R195, R164, -R17.reuse ;  /* 0x80000011a4c37221 */ /* 0x100fe20000000000 */
[----:B------:R-:W3:Y:S01]  /*2d7d0*/  LDL.LU R19, [R1+0x5c8] ;  /* 0x0005c80001137983 */ /* 0x000ee20000300800 */
[--C-:B------:R-:W-:Y:S01]  /*2d7e0*/  FADD R194, R162, -R17.reuse ;  /* 0x80000011a2c27221 */ /* 0x100fe20000000000 */
[----:B------:R-:W-:-:S02]  /*2d7f0*/  FADD R22, R22, -R17 ;  /* 0x8000001116167221 */ /* 0x000fc40000000000 */
[----:B------:R-:W3:Y:S04]  /*2d800*/  LDL.LU R18, [R1+0x5cc] ;  /* 0x0005cc0001127983 */ /* 0x000ee80000300800 */
[----:B------:R-:W3:Y:S04]  /*2d810*/  LDL.LU R17, [R1+0x5d0] ;  /* 0x0005d00001117983 */ /* 0x000ee80000300800 */
[----:B------:R-:W3:Y:S01]  /*2d820*/  LDL.LU R14, [R1+0x5d4] ;  /* 0x0005d400010e7983 */ /* 0x000ee20000300800 */
[----:B------:R-:W-:Y:S01]  /*2d830*/  FMNMX R12, R232, R20, !PT ;  /* 0x00000014e80c7209 */ /* 0x000fe20007800000 */
[----:B------:R-:W-:Y:S01]  /*2d840*/  FMUL R198, R198, 1.4426950216293334961 ;  /* 0x3fb8aa3bc6c67820 */ /* 0x000fe20000400000 */
[----:B------:R-:W-:Y:S01]  /*2d850*/  FMUL R200, R200, 1.4426950216293334961 ;  /* 0x3fb8aa3bc8c87820 */ /* 0x000fe20000400000 */
[----:B------:R-:W-:Y:S01]  /*2d860*/  FMUL R199, R199, 1.4426950216293334961 ;  /* 0x3fb8aa3bc7c77820 */ /* 0x000fe20000400000 */
[----:B------:R-:W-:Y:S01]  /*2d870*/  FMNMX R12, R226, R12, !PT ;  /* 0x0000000ce20c7209 */ /* 0x000fe20007800000 */
[----:B------:R-:W-:Y:S01]  /*2d880*/  FMUL R194, R194, 1.4426950216293334961 ;  /* 0x3fb8aa3bc2c27820 */ /* 0x000fe20000400000 */
[----:B------:R-:W-:Y:S01]  /*2d890*/  FMUL R163, R163, 1.4426950216293334961 ;  /* 0x3fb8aa3ba3a37820 */ /* 0x000fe20000400000 */
[----:B------:R-:W-:Y:S01]  /*2d8a0*/  FMUL R196, R196, 1.4426950216293334961 ;  /* 0x3fb8aa3bc4c47820 */ /* 0x000fe20000400000 */
[----:B------:R-:W-:Y:S01]  /*2d8b0*/  FMNMX R12, R247, R12, !PT ;  /* 0x0000000cf70c7209 */ /* 0x000fe20007800000 */
[----:B------:R-:W-:Y:S01]  /*2d8c0*/  FMUL R195, R195, 1.4426950216293334961 ;  /* 0x3fb8aa3bc3c37820 */ /* 0x000fe20000400000 */
[----:B------:R-:W-:Y:S01]  /*2d8d0*/  FMUL R22, R22, 1.4426950216293334961 ;  /* 0x3fb8aa3b16167820 */ /* 0x000fe20000400000 */
[----:B------:R-:W-:Y:S01]  /*2d8e0*/  MUFU.EX2 R198, R198 ;  /* 0x000000c600c67308 */ /* 0x000fe20000000800 */
[----:B------:R-:W-:Y:S01]  /*2d8f0*/  FMNMX R12, R244, R12, !PT ;  /* 0x0000000cf40c7209 */ /* 0x000fe20007800000 */
[----:B------:R-:W3:Y:S03]  /*2d900*/  LDL.LU R11, [R1+0x5d8] ;  /* 0x0005d800010b7983 */ /* 0x000ee60000300800 */
[----:B------:R-:W-:Y:S01]  /*2d910*/  FMNMX R12, R243, R12, !PT ;  /* 0x0000000cf30c7209 */ /* 0x000fe20007800000 */
[----:B------:R-:W3:Y:S02]  /*2d920*/  LDL.LU R10, [R1+0x5dc] ;  /* 0x0005dc00010a7983 */ /* 0x000ee40000300800 */
[----:B------:R-:W0:Y:S01]  /*2d930*/  MUFU.EX2 R197, R163 ;  /* 0x000000a300c57308 */ /* 0x000e220000000800 */
[----:B------:R-:W-:Y:S01]  /*2d940*/  FMNMX R12, R240, R12, !PT ;  /* 0x0000000cf00c7209 */ /* 0x000fe20007800000 */
[----:B------:R-:W3:Y:S06]  /*2d950*/  LDL.LU R9, [R1+0x5e0] ;  /* 0x0005e00001097983 */ /* 0x000eec0000300800 */
[----:B------:R-:W-:Y:S08]  /*2d960*/  MUFU.EX2 R200, R200 ;  /* 0x000000c800c87308 */ /* 0x000ff00000000800 */
[----:B------:R-:W1:Y:S08]  /*2d970*/  MUFU.EX2 R199, R199 ;  /* 0x000000c700c77308 */ /* 0x000e700000000800 */
[----:B------:R-:W-:Y:S08]  /*2d980*/  MUFU.EX2 R194, R194 ;  /* 0x000000c200c27308 */ /* 0x000ff00000000800 */
[----:B------:R2:W4:Y:S08]  /*2d990*/  MUFU.EX2 R193, R22 ;  /* 0x0000001600c17308 */ /* 0x0005300000000800 */
[----:B------:R-:W-:Y:S08]  /*2d9a0*/  MUFU.EX2 R196, R196 ;  /* 0x000000c400c47308 */ /* 0x000ff00000000800 */
[----:B------:R-:W4:Y:S01]  /*2d9b0*/  MUFU.EX2 R195, R195 ;  /* 0x000000c300c37308 */ /* 0x000f220000000800 */
[----:B------:R-:W-:Y:S01]  /*2d9c0*/  FMNMX R12, R239, R12, !PT ;  /* 0x0000000cef0c7209 */ /* 0x000fe20007800000 */
[----:B------:R-:W3:Y:S01]  /*2d9d0*/  LDL.LU R8, [R1+0x5e4] ;  /* 0x0005e40001087983 */ /* 0x000ee20000300800 */
[----:B------:R-:W-:-:S03]  /*2d9e0*/  F2FP.SATFINITE.E4M3.F32.PACK_AB_MERGE_C R20, R222, R215, RZ ;  /* 0x000000d7de14723e */ /* 0x000fc600048070ff */
[----:B------:R-:W3:Y:S01]  /*2d9f0*/  LDL.LU R7, [R1+0x5e8] ;  /* 0x0005e80001077983 */ /* 0x000ee20000300800 */
[----:B------:R-:W-:Y:S02]  /*2da00*/  F2FP.SATFINITE.E4M3.F32.PACK_AB_MERGE_C R16, R212, R210, RZ ;  /* 0x000000d2d410723e */ /* 0x000fe400048070ff */
[----:B------:R-:W-:Y:S01]  /*2da10*/  F2FP.SATFINITE.E4M3.F32.PACK_AB_MERGE_C R23, R228, R229, RZ ;  /* 0x000000e5e417723e */ /* 0x000fe200048070ff */
[----:B------:R-:W3:Y:S01]  /*2da20*/  LDL.LU R5, [R1+0x5ec] ;  /* 0x0005ec0001057983 */ /* 0x000ee20000300800 */
[----:B--2---:R-:W-:-:S03]  /*2da30*/  FMNMX R22, R237, R12, !PT ;  /* 0x0000000ced167209 */ /* 0x004fc60007800000 */
[----:B------:R-:W2:Y:S01]  /*2da40*/  LDL.LU R4, [R1+0x5f0] ;  /* 0x0005f00001047983 */ /* 0x000ea20000300800 */
[----:B------:R-:W-:-:S03]  /*2da50*/  F2FP.SATFINITE.E4M3.F32.PACK_AB_MERGE_C R21, R220, R214, RZ ;  /* 0x000000d6dc15723e */ /* 0x000fc600048070ff */
[----:B------:R-:W2:Y:S01]  /*2da60*/  LDL.LU R3, [R1+0x5f4] ;  /* 0x0005f40001037983 */ /* 0x000ea20000300800 */
[----:B0-----:R-:W-:-:S03]  /*2da70*/  F2FP.SATFINITE.E4M3.F32.PACK_AB_MERGE_C R12, R197, R198, R20 ;  /* 0x000000c6c50c723e */ /* 0x001fc60004807014 */
[----:B------:R-:W2:Y:S01]  /*2da80*/  LDL.LU R2, [R1+0x5f8] ;  /* 0x0005f80001027983 */ /* 0x000ea20000300800 */
[----:B-1----:R-:W-:Y:S02]  /*2da90*/  F2FP.SATFINITE.E4M3.F32.PACK_AB_MERGE_C R16, R199, R200, R16 ;  /* 0x000000c8c710723e */ /* 0x002fe40004807010 */
[----:B----4-:R-:W-:Y:S01]  /*2daa0*/  F2FP.SATFINITE.E4M3.F32.PACK_AB_MERGE_C R20, R193, R194, R23 ;  /* 0x000000c2c114723e */ /* 0x010fe20004807017 */
[----:B------:R-:W4:Y:S01]  /*2dab0*/  LDL.LU R0, [R1+0x5fc] ;  /* 0x0005fc0001007983 */ /* 0x000f220000300800 */
[----:B------:R-:W-:-:S03]  /*2dac0*/  FMNMX R23, R236, R22, !PT ;  /* 0x00000016ec177209 */ /* 0x000fc60007800000 */
[----:B------:R-:W-:Y:S01]  /*2dad0*/  STL [R1+0x2048], R156 ;  /* 0x0020489c01007387 */ /* 0x000fe20000100800 */
[----:B------:R-:W-:-:S03]  /*2dae0*/  F2FP.SATFINITE.E4M3.F32.PACK_AB_MERGE_C R21, R195, R196, R21 ;  /* 0x000000c4c315723e */ /* 0x000fc60004807015 */
[----:B------:R-:W-:Y:S01]  /*2daf0*/  STL [R1+0x2044], R157 ;  /* 0x0020449d01007387 */ /* 0x000fe20000100800 */
[----:B------:R-:W-:-:S03]  /*2db00*/  SEL R160, R16, R12, !P6 ;  /* 0x0000000c10a07207 */ /* 0x000fc60007000000 */
[----:B------:R-:W-:Y:S01]  /*2db10*/  STL [R1+0x2040], R158 ;  /* 0x0020409e01007387 */ /* 0x000fe20000100800 */
[----:B------:R-:W-:-:S03]  /*2db20*/  SEL R154, R12, R16, !P6 ;  /* 0x000000100c9a7207 */ /* 0x000fc60007000000 */
[----:B------:R-:W-:Y:S01]  /*2db30*/  STL [R1+0x203c], R159 ;  /* 0x00203c9f01007387 */ /* 0x000fe20000100800 */
[----:B------:R-:W-:Y:S01]  /*2db40*/  FMNMX R12, R209, R23, !PT ;  /* 0x00000017d10c7209 */ /* 0x000fe20007800000 */
[----:B------:R-:W-:Y:S02]  /*2db50*/  FMUL R22, R152, R142 ;  /* 0x0000008e98167220 */ /* 0x000fe40000400000 */
[----:B------:R-:W-:Y:S01]  /*2db60*/  STL [R1+0x1f80], R199 ;  /* 0x001f80c701007387 */ /* 0x000fe20000100800 */
[----:B------:R-:W-:Y:S02]  /*2db70*/  SEL R23, R21, R20, !P6 ;  /* 0x0000001415177207 */ /* 0x000fe40007000000 */
[----:B------:R-:W-:Y:S01]  /*2db80*/  SEL R155, R20, R21, !P6 ;  /* 0x00000015149b7207 */ /* 0x000fe20007000000 */
[----:B------:R-:W-:Y:S01]  /*2db90*/  STL [R1+0x1f7c], R200 ;  /* 0x001f7cc801007387 */ /* 0x000fe20000100800 */
[----:B------:R-:W-:-:S03]  /*2dba0*/  FMUL R21, R153, R142 ;  /* 0x0000008e99157220 */ /* 0x000fc60000400000 */
[----:B------:R-:W-:Y:S04]  /*2dbb0*/  STL [R1+0x1f84], R237 ;  /* 0x001f84ed01007387 */ /* 0x000fe80000100800 */
[----:B------:R-:W-:Y:S01]  /*2dbc0*/  STL [R1+0x1f8c], R197 ;  /* 0x001f8cc501007387 */ /* 0x000fe20000100800 */
[----:B------:R-:W-:-:S03]  /*2dbd0*/  FSEL R22, R22, -INF , !P4 ;  /* 0xff80000016167808 */ /* 0x000fc60006000000 */
[----:B------:R-:W-:Y:S01]  /*2dbe0*/  STL [R1+0x1f88], R198 ;  /* 0x001f88c601007387 */ /* 0x000fe20000100800 */
[----:B------:R-:W-:-:S03]  /*2dbf0*/  FSEL R21, R21, -INF , !P0 ;  /* 0xff80000015157808 */ /* 0x000fc60004000000 */
        /* <DEDUP_REMOVED lines=10> */
[----:B---3--:R-:W-:Y:S04]  /*2dca0*/  STL.64 [R1+0x2008], R38 ;  /* 0x0020082601007387 */ /* 0x008fe80000100a00 */
[----:B------:R-:W-:Y:S04]  /*2dcb0*/  STL [R1+0x2000], R37 ;  /* 0x0020002501007387 */ /* 0x000fe80000100800 */
[----:B------:R-:W-:Y:S04]  /*2dcc0*/  STL [R1+0x2058], R179 ;  /* 0x002058b301007387 */ /* 0x000fe80000100800 */
[----:B------:R-:W-:Y:S04]  /*2dcd0*/  STL [R1+0x205c], R249 ;  /* 0x00205cf901007387 */ /* 0x000fe80000100800 */
[----:B------:R-:W-:Y:S04]  /*2dce0*/  STL [R1+0x2060], R248 ;  /* 0x002060f801007387 */ /* 0x000fe80000100800 */
[----:B------:R-:W-:Y:S04]  /*2dcf0*/  STL [R1+0x2064], R24 ;  /* 0x0020641801007387 */ /* 0x000fe80000100800 */
[----:B------:R0:W-:Y:S04]  /*2dd00*/  STL [R1+0x2068], R25 ;  /* 0x0020681901007387 */ /* 0x0001e80000100800 */
[----:B0-----:R-:W3:Y:S04]  /*2dd10*/  LDL.LU R25, [R1+0x208] ;  /* 0x0002080001197983 */ /* 0x001ee80000300800 */
[----:B------:R-:W3:Y:S01]  /*2dd20*/  LDL.LU R24, [R1+0x20c] ;  /* 0x00020c0001187983 */ /* 0x000ee20000300800 */
[----:B------:R-:W-:-:S02]  /*2dd30*/  ISETP.GT.U32.AND P0, PT, R6, R146, PT ;  /* 0x000000920600720c */ /* 0x000fc40003f04070 */
[----:B------:R-:W-:-:S04]  /*2dd40*/  FMNMX R6, R22, R21, !PT ;  /* 0x0000001516067209 */ /* 0x000fc80007800000 */
[----:B------:R-:W-:-:S04]  /*2dd50*/  FMNMX R6, R179, R6, !PT ;  /* 0x00000006b3067209 */ /* 0x000fc80007800000 */
[----:B------:R-:W-:-:S04]  /*2dd60*/  FMNMX R6, R249, R6, !PT ;  /* 0x00000006f9067209 */ /* 0x000fc80007800000 */
[----:B------:R-:W-:Y:S02]  /*2dd70*/  FMNMX R6, R248, R6, !PT ;  /* 0x00000006f8067209 */ /* 0x000fe40007800000 */
[----:B------:R-:W3:Y:S04]  /*2dd80*/  LDL.LU R248, [R1+0x218] ;  /* 0x0002180001f87983 */ /* 0x000ee80000300800 */
[----:B------:R-:W3:Y:S04]  /*2dd90*/  LDL.LU R249, [R1+0x21c] ;  /* 0x00021c0001f97983 */ /* 0x000ee80000300800 */
[----:B------:R-:W3:Y:S04]  /*2dda0*/  LDL.LU R179, [R1+0x228] ;  /* 0x0002280001b37983 */ /* 0x000ee80000300800 */
[----:B------:R-:W3:Y:S04]  /*2ddb0*/  LDL.LU R22, [R1+0x22c] ;  /* 0x00022c0001167983 */ /* 0x000ee80000300800 */
[----:B------:R-:W3:Y:S04]  /*2ddc0*/  LDL.LU R21, [R1+0x238] ;  /* 0x0002380001157983 */ /* 0x000ee80000300800 */
[----:B------:R-:W-:Y:S04]  /*2ddd0*/  SHFL.IDX PT, R16, R160, R216, 0x1f ;  /* 0x00001fd8a0107589 */ /* 0x000fe800000e0000 */
[----:B------:R0:W-:Y:S01]  /*2dde0*/  SHFL.IDX PT, R20, R23, R216, 0x1f ;  /* 0x00001fd817147589 */ /* 0x0001e200000e0000 */
[----:B------:R-:W-:-:S03]  /*2ddf0*/  IMAD.MOV.U32 R37, RZ, RZ, R141 ;  /* 0x000000ffff257224 */ /* 0x000fc600078e008d */
[----:B0-----:R-:W3:Y:S04]  /*2de00*/  LDL.LU R216, [R1+0x23c] ;  /* 0x00023c0001d87983 */ /* 0x001ee80000300800 */
[----:B------:R-:W3:Y:S04]  /*2de10*/  LDL.LU R156, [R1+0x248] ;  /* 0x00024800019c7983 */ /* 0x000ee80000300800 */
[----:B------:R-:W3:Y:S04]  /*2de20*/  LDL.LU R157, [R1+0x24c] ;  /* 0x00024c00019d7983 */ /* 0x000ee80000300800 */
[----:B------:R-:W3:Y:S04]  /*2de30*/  LDL.LU R158, [R1+0x258] ;  /* 0x00025800019e7983 */ /* 0x000ee80000300800 */
[----:B------:R-:W3:Y:S01]  /*2de40*/  LDL.LU R159, [R1+0x25c] ;  /* 0x00025c00019f7983 */ /* 0x000ee20000300800 */
[----:B------:R-:W-:-:S03]  /*2de50*/  IMAD.MOV.U32 R141, RZ, RZ, R14 ;  /* 0x000000ffff8d7224 */ /* 0x000fc600078e000e */
[----:B------:R-:W3:Y:S04]  /*2de60*/  LDL.LU R14, [R1+0x268] ;  /* 0x00026800010e7983 */ /* 0x000ee80000300800 */
[----:B------:R-:W3:Y:S04]  /*2de70*/  LDL.LU R226, [R1+0x26c] ;  /* 0x00026c0001e27983 */ /* 0x000ee80000300800 */
[----:B------:R-:W3:Y:S04]  /*2de80*/  LDL.LU R232, [R1+0x278] ;  /* 0x0002780001e87983 */ /* 0x000ee80000300800 */
[----:B------:R-:W3:Y:S04]  /*2de90*/  LDL.LU R234, [R1+0x27c] ;  /* 0x00027c0001ea7983 */ /* 0x000ee80000300800 */
[----:B------:R-:W3:Y:S04]  /*2dea0*/  LDL.LU R238, [R1+0x288] ;  /* 0x0002880001ee7983 */ /* 0x000ee80000300800 */
[----:B------:R-:W3:Y:S01]  /*2deb0*/  LDL.LU R242, [R1+0x28c] ;  /* 0x00028c0001f27983 */ /* 0x000ee20000300800 */
[----:B------:R-:W-:-:S03]  /*2dec0*/  ISETP.GT.U32.AND.EX P3, PT, R252, RZ, PT, P3 ;  /* 0x000000fffc00720c */ /* 0x000fc60003f64130 */
        /* <DEDUP_REMOVED lines=52> */
[----:B------:R-:W-:-:S03]  /*2e210*/  ISETP.GT.U32.AND P4, PT, R15, R146, PT ;  /* 0x000000920f00720c */ /* 0x000fc60003f84070 */
[----:B------:R-:W3:Y:S04]  /*2e220*/  LDL.LU R189, [R1+0x254] ;  /* 0x0002540001bd7983 */ /* 0x000ee80000300800 */
[----:B------:R-:W3:Y:S04]  /*2e230*/  LDL.LU R188, [R1+0x260] ;  /* 0x0002600001bc7983 */ /* 0x000ee80000300800 */
[----:B------:R-:W3:Y:S01]  /*2e240*/  LDL.LU R187, [R1+0x264] ;  /* 0x0002640001bb7983 */ /* 0x000ee20000300800 */
[----:B------:R-:W-:-:S03]  /*2e250*/  FMUL R162, R176, R142 ;  /* 0x0000008eb0a27220 */ /* 0x000fc60000400000 */
[----:B------:R-:W3:Y:S01]  /*2e260*/  LDL.LU R186, [R1+0x270] ;  /* 0x0002700001ba7983 */ /* 0x000ee20000300800 */
[----:B------:R-:W-:-:S03]  /*2e270*/  ISETP.GT.U32.AND.EX P4, PT, R174, RZ, PT, P4 ;  /* 0x000000ffae00720c */ /* 0x000fc60003f84140 */
[----:B------:R-:W3:Y:S01]  /*2e280*/  LDL.LU R185, [R1+0x274] ;  /* 0x0002740001b97983 */ /* 0x000ee20000300800 */
[----:B------:R-:W-:-:S03]  /*2e290*/  FMUL R176, R181, R142 ;  /* 0x0000008eb5b07220 */ /* 0x000fc60000400000 */
[----:B------:R-:W3:Y:S01]  /*2e2a0*/  LDL.LU R184, [R1+0x280] ;  /* 0x0002800001b87983 */ /* 0x000ee20000300800 */
[----:B------:R-:W-:Y:S01]  /*2e2b0*/  ISETP.GT.U32.AND.EX P0, PT, R171, RZ, PT, P0 ;  /* 0x000000ffab00720c */ /* 0x000fe20003f04100 */
[-C--:B------:R-:W-:Y:S02]  /*2e2c0*/  FMUL R174, R180, R142.reuse ;  /* 0x0000008eb4ae7220 */ /* 0x080fe40000400000 */
[----:B------:R-:W3:Y:S01]  /*2e2d0*/  LDL.LU R183, [R1+0x284] ;  /* 0x0002840001b77983 */ /* 0x000ee20000300800 */
[----:B------:R-:W-:-:S03]  /*2e2e0*/  FMUL R171, R177, R142 ;  /* 0x0000008eb1ab7220 */ /* 0x000fc60000400000 */
[----:B------:R-:W0:Y:S01]  /*2e2f0*/  SHFL.BFLY PT, R152, R12, 0x2, 0x1f ;  /* 0x0c401f000c987f89 */ /* 0x000e2200000e0000 */
[----:B------:R-:W-:-:S03]  /*2e300*/  FMUL R161, R173, R142 ;  /* 0x0000008eada17220 */ /* 0x000fc60000400000 */
[----:B------:R-:W3:Y:S01]  /*2e310*/  LDL.LU R182, [R1+0x290] ;  /* 0x0002900001b67983 */ /* 0x000ee20000300800 */
[----:B------:R-:W-:-:S03]  /*2e320*/  FMUL R23, R172, R142 ;  /* 0x0000008eac177220 */ /* 0x000fc60000400000 */
[----:B------:R-:W1:Y:S04]  /*2e330*/  SHFL.IDX PT, R153, R154, R147, 0x1f ;  /* 0x00001f939a997589 */ /* 0x000e6800000e0000 */
[----:B------:R-:W3:Y:S04]  /*2e340*/  LDL.LU R181, [R1+0x294] ;  /* 0x0002940001b57983 */ /* 0x000ee80000300800 */
[----:B------:R-:W3:Y:S04]  /*2e350*/  LDL.LU R180, [R1+0x2a0] ;  /* 0x0002a00001b47983 */ /* 0x000ee80000300800 */
[----:B------:R-:W3:Y:S04]  /*2e360*/  LDL.LU R177, [R1+0x2a4] ;  /* 0x0002a40001b17983 */ /* 0x000ee80000300800 */
[----:B------:R2:W1:Y:S04]  /*2e370*/  SHFL.IDX PT, R155, R155, R147, 0x1f ;  /* 0x00001f939b9b7589 */ /* 0x00046800000e0000 */
[----:B------:R-:W3:Y:S04]  /*2e380*/  LDL.LU R173, [R1+0x2b0] ;  /* 0x0002b00001ad7983 */ /* 0x000ee80000300800 */
[----:B------:R-:W3:Y:S04]  /*2e390*/  LDL.LU R172, [R1+0x2b4] ;  /* 0x0002b40001ac7983 */ /* 0x000ee80000300800 */
[----:B------:R-:W3:Y:S04]  /*2e3a0*/  LDL.LU R170, [R1+0x2c0] ;  /* 0x0002c00001aa7983 */ /* 0x000ee80000300800 */
[----:B------:R-:W3:Y:S04]  /*2e3b0*/  LDL.LU R168, [R1+0x2c4] ;  /* 0x0002c40001a87983 */ /* 0x000ee80000300800 */
[----:B------:R-:W3:Y:S01]  /*2e3c0*/  LDL.LU R167, [R1+0x2d0] ;  /* 0x0002d00001a77983 */ /* 0x000ee20000300800 */
[----:B------:R-:W-:-:S03]  /*2e3d0*/  IMAD.MOV.U32 R40, RZ, RZ, R138 ;  /* 0x000000ffff287224 */ /* 0x000fc600078e008a */
        /* <DEDUP_REMOVED lines=11> */
[----:B------:R-:W-:Y:S01]  /*2e490*/  ISETP.GT.U32.AND.EX P1, PT, R143, RZ, PT, P1 ;  /* 0x000000ff8f00720c */ /* 0x000fe20003f24110 */
[----:B------:R-:W-:Y:S02]  /*2e4a0*/  IMAD.MOV.U32 R142, RZ, RZ, R11 ;  /* 0x000000ffff8e7224 */ /* 0x000fe400078e000b */
[----:B------:R-:W3:Y:S01]  /*2e4b0*/  LDL.LU R18, [R1+0x304] ;  /* 0x0003040001127983 */ /* 0x000ee20000300800 */
[----:B------:R-:W-:Y:S01]  /*2e4c0*/  ISETP.GT.U32.AND.EX P5, PT, R144, RZ, PT, P5 ;  /* 0x000000ff9000720c */ /* 0x000fe20003fa4150 */
[----:B------:R-:W-:Y:S02]  /*2e4d0*/  IMAD.MOV.U32 R143, RZ, RZ, R10 ;  /* 0x000000ffff8f7224 */ /* 0x000fe400078e000a */
[----:B------:R-:W3:Y:S01]  /*2e4e0*/  LDL.LU R17, [R1+0x310] ;  /* 0x0003100001117983 */ /* 0x000ee20000300800 */
[----:B------:R-:W-:Y:S01]  /*2e4f0*/  ISETP.GT.U32.AND.EX P2, PT, R145, RZ, PT, P2 ;  /* 0x000000ff9100720c */ /* 0x000fe20003f44120 */
[----:B------:R-:W-:-:S02]  /*2e500*/  IMAD.MOV.U32 R144, RZ, RZ, R9 ;  /* 0x000000ffff907224 */ /* 0x000fc400078e0009 */
[----:B------:R-:W3:Y:S01]  /*2e510*/  LDL.LU R15, [R1+0x314] ;  /* 0x00031400010f7983 */ /* 0x000ee20000300800 */
[----:B------:R-:W-:-:S03]  /*2e520*/  IMAD.MOV.U32 R145, RZ, RZ, R8 ;  /* 0x000000ffff917224 */ /* 0x000fc600078e0008 */
[----:B------:R-:W3:Y:S01]  /*2e530*/  LDL.LU R11, [R1+0x320] ;  /* 0x00032000010b7983 */ /* 0x000ee20000300800 */
[----:B------:R-:W-:Y:S01]  /*2e540*/  UMOV UR54, UR50 ;  /* 0x0000003200367c82 */ /* 0x000fe20008000000 */
[----:B------:R-:W-:Y:S02]  /*2e550*/  IMAD.MOV.U32 R146, RZ, RZ, R7 ;  /* 0x000000ffff927224 */ /* 0x000fe400078e0007 */
[----:B------:R-:W3:Y:S01]  /*2e560*/  LDL.LU R10, [R1+0x324] ;  /* 0x00032400010a7983 */ /* 0x000ee20000300800 */
[----:B------:R-:W-:Y:S01]  /*2e570*/  FMNMX R6, R246, R6, !PT ;  /* 0x00000006f6067209 */ /* 0x000fe20007800000 */
[----:B--2---:R-:W-:Y:S02]  /*2e580*/  IMAD.MOV.U32 R147, RZ, RZ, R5 ;  /* 0x000000ffff937224 */ /* 0x004fe400078e0005 */
[----:B------:R-:W2:Y:S01]  /*2e590*/  LDL.LU R9, [R1+0x330] ;  /* 0x0003300001097983 */ /* 0x000ea20000300800 */
[----:B------:R-:W-:Y:S01]  /*2e5a0*/  R2UR UR50, R148 ;  /* 0x00000000943272ca */ /* 0x000fe200000e0000 */
[----:B------:R-:W-:-:S02]  /*2e5b0*/  UMOV UR55, UR51 ;  /* 0x0000003300377c82 */ /* 0x000fc40008000000 */
[----:B------:R-:W2:Y:S01]  /*2e5c0*/  LDL.LU R8, [R1+0x334] ;  /* 0x0003340001087983 */ /* 0x000ea20000300800 */
[----:B------:R-:W-:Y:S01]  /*2e5d0*/  IMAD.MOV.U32 R148, RZ, RZ, R4 ;  /* 0x000000ffff947224 */ /* 0x000fe200078e0004 */
[----:B------:R-:W-:Y:S02]  /*2e5e0*/  R2UR UR51, R149 ;  /* 0x00000000953372ca */ /* 0x000fe400000e0000 */
[----:B------:R-:W2:Y:S01]  /*2e5f0*/  LDL.LU R7, [R1+0x340] ;  /* 0x0003400001077983 */ /* 0x000ea20000300800 */
[----:B----4-:R-:W-:Y:S01]  /*2e600*/  IMAD.MOV.U32 R151, RZ, RZ, R0 ;  /* 0x000000ffff977224 */ /* 0x010fe200078e0000 */
[----:B0-----:R-:W-:Y:S02]  /*2e610*/  FMNMX R12, R12, R152, !PT ;  /* 0x000000980c0c7209 */ /* 0x001fe40007800000 */
[----:B------:R-:W4:Y:S01]  /*2e620*/  LDL.LU R5, [R1+0x344] ;  /* 0x0003440001057983 */ /* 0x000f220000300800 */
[----:B------:R-:W-:Y:S01]  /*2e630*/  IMAD.MOV.U32 R149, RZ, RZ, R3 ;  /* 0x000000ffff957224 */ /* 0x000fe200078e0003 */
[----:B-1----:R-:W-:Y:S01]  /*2e640*/  PRMT R152, R16, R225, R153 ;  /* 0x000000e110987216 */ /* 0x002fe20000000099 */
[----:B------:R-:W-:Y:S01]  /*2e650*/  IMAD.MOV.U32 R150, RZ, RZ, R2 ;  /* 0x000000ffff967224 */ /* 0x000fe200078e0002 */
[----:B------:R-:W4:Y:S01]  /*2e660*/  LDL.LU R4, [R1+0x350] ;  /* 0x0003500001047983 */ /* 0x000f220000300800 */
[----:B------:R-:W-:-:S02]  /*2e670*/  FMNMX R6, R245, R6, !PT ;  /* 0x00000006f5067209 */ /* 0x000fc40007800000 */
[----:B------:R-:W-:Y:S01]  /*2e680*/  PRMT R153, R16, R224, R153 ;  /* 0x000000e010997216 */ /* 0x000fe20000000099 */
[----:B------:R-:W4:Y:S01]  /*2e690*/  LDL.LU R0, [R1+0x354] ;  /* 0x0003540001007983 */ /* 0x000f220000300800 */
[----:B------:R-:W-:-:S03]  /*2e6a0*/  PRMT R154, R20, R225, R155 ;  /* 0x000000e1149a7216 */ /* 0x000fc6000000009b */
[----:B------:R-:W4:Y:S01]  /*2e6b0*/  LDL.64 R2, [R1+0xa28] ;  /* 0x000a280001027983 */ /* 0x000f220000100a00 */
[----:B------:R-:W-:-:S03]  /*2e6c0*/  PRMT R155, R20, R224, R155 ;  /* 0x000000e0149b7216 */ /* 0x000fc6000000009b */
[----:B------:R-:W2:Y:S01]  /*2e6d0*/  LDL.LU R16, [R1+0x2d8] ;  /* 0x0002d80001107983 */ /* 0x000ea20000300800 */
[----:B------:R-:W-:Y:S01]  /*2e6e0*/  FMNMX R6, R241, R6, !PT ;  /* 0x00000006f1067209 */ /* 0x000fe20007800000 */
[-C--:B---3--:R-:W-:Y:S02]  /*2e6f0*/  FMUL R25, R25, R13.reuse ;  /* 0x0000000d19197220 */ /* 0x088fe40000400000 */
[----:B------:R0:W-:Y:S01]  /*2e700*/  STL [R1+0x1fa8], R225 ;  /* 0x001fa8e101007387 */ /* 0x0001e20000100800 */
[-C--:B------:R-:W-:Y:S01]  /*2e710*/  FMUL R24, R24, R13.reuse ;  /* 0x0000000d18187220 */ /* 0x080fe20000400000 */
[----:B------:R-:W-:Y:S02]  /*2e720*/  FMNMX R6, R251, R6, !PT ;  /* 0x00000006fb067209 */ /* 0x000fe40007800000 */
[----:B0-----:R-:W3:Y:S04]  /*2e730*/  LDL.LU R225, [R1+0x2cc] ;  /* 0x0002cc0001e17983 */ /* 0x001ee80000300800 */
[----:B------:R-:W4:Y:S04]  /*2e740*/  LDL.LU R20, [R1+0x2c8] ;  /* 0x0002c80001147983 */ /* 0x000f280000300800 */
[----:B------:R0:W-:Y:S04]  /*2e750*/  STL [R1+0x1fac], R224 ;  /* 0x001face001007387 */ /* 0x0001e80000100800 */
[----:B0-----:R-:W2:Y:S04]  /*2e760*/  LDL.LU R224, [R1+0x2bc] ;  /* 0x0002bc0001e07983 */ /* 0x001ea80000300800 */
[----:B------:R0:W-:Y:S04]  /*2e770*/  STL [R1+0x1fb0], R251 ;  /* 0x001fb0fb01007387 */ /* 0x0001e80000100800 */
[----:B0-----:R-:W3:Y:S04]  /*2e780*/  LDL.LU R251, [R1+0x2b8] ;  /* 0x0002b80001fb7983 */ /* 0x001ee80000300800 */
[----:B------:R0:W-:Y:S04]  /*2e790*/  STL [R1+0x208], R25 ;  /* 0x0002081901007387 */ /* 0x0001e80000100800 */
[----:B0-----:R-:W4:Y:S04]  /*2e7a0*/  LDL.LU R25, [R1+0x2068] ;  /* 0x0020680001197983 */ /* 0x001f280000300800 */
[----:B------:R0:W-:Y:S04]  /*2e7b0*/  STL [R1+0x20c], R24 ;  /* 0x00020c1801007387 */ /* 0x0001e80000100800 */
[----:B0-----:R-:W4:Y:S01]  /*2e7c0*/  LDL.LU R24, [R1+0x2064] ;  /* 0x0020640001187983 */ /* 0x001f220000300800 */
[-C--:B------:R-:W-:Y:S01]  /*2e7d0*/  FMUL R248, R248, R13.reuse ;  /* 0x0000000df8f87220 */ /* 0x080fe20000400000 */
[-C--:B------:R-:W-:Y:S01]  /*2e7e0*/  FMUL R249, R249, R13.reuse ;  /* 0x0000000df9f97220 */ /* 0x080fe20000400000 */
[-C--:B------:R-:W-:Y:S01]  /*2e7f0*/  FMUL R179, R179, R13.reuse ;  /* 0x0000000db3b37220 */ /* 0x080fe20000400000 */
[----:B------:R-:W-:-:S02]  /*2e800*/  FMUL R22, R22, R13 ;  /* 0x0000000d16167220 */ /* 0x000fc40000400000 */
[----:B------:R0:W-:Y:S01]  /*2e810*/  STL [R1+0x218], R248 ;  /* 0x000218f801007387 */ /* 0x0001e20000100800 */
[-C--:B------:R-:W-:Y:S01]  /*2e820*/  FMUL R21, R21, R13.reuse ;  /* 0x0000000d15157220 */ /* 0x080fe20000400000 */
[-C--:B------:R-:W-:Y:S01]  /*2e830*/  FMUL R216, R216, R13.reuse ;  /* 0x0000000dd8d87220 */ /* 0x080fe20000400000 */
[-C--:B------:R-:W-:Y:S01]  /*2e840*/  FMUL R156, R156, R13.reuse ;  /* 0x0000000d9c9c7220 */ /* 0x080fe20000400000 */
[----:B0-----:R-:W2:Y:S04]  /*2e850*/  LDL.LU R248, [R1+0x2060] ;  /* 0x0020600001f87983 */ /* 0x001ea80000300800 */
[----:B------:R0:W-:Y:S01]  /*2e860*/  STL [R1+0x21c], R249 ;  /* 0x00021cf901007387 */ /* 0x0001e20000100800 */
[-C--:B------:R-:W-:Y:S01]  /*2e870*/  FMUL R157, R157, R13.reuse ;  /* 0x0000000d9d9d7220 */ /* 0x080fe20000400000 */
[----:B------:R-:W-:-:S02]  /*2e880*/  FMUL R158, R158, R13 ;  /* 0x0000000d9e9e7220 */ /* 0x000fc40000400000 */
[----:B0-----:R-:W2:Y:S04]  /*2e890*/  LDL.LU R249, [R1+0x205c] ;  /* 0x00205c0001f97983 */ /* 0x001ea80000300800 */
[----:B------:R0:W-:Y:S01]  /*2e8a0*/  STL [R1+0x228], R179 ;  /* 0x000228b301007387 */ /* 0x0001e20000100800 */
[----:B------:R-:W-:-:S03]  /*2e8b0*/  FMUL R159, R159, R13 ;  /* 0x0000000d9f9f7220 */ /* 0x000fc60000400000 */
[----:B0-----:R-:W2:Y:S04]  /*2e8c0*/  LDL.LU R179, [R1+0x2058] ;  /* 0x0020580001b37983 */ /* 0x001ea80000300800 */
[----:B------:R0:W-:Y:S01]  /*2e8d0*/  STL [R1+0x22c], R22 ;  /* 0x00022c1601007387 */ /* 0x0001e20000100800 */
[----:B------:R-:W-:-:S03]  /*2e8e0*/  FMUL R14, R14, R13 ;  /* 0x0000000d0e0e7220 */ /* 0x000fc60000400000 */
[----:B0-----:R-:W2:Y:S04]  /*2e8f0*/  LDL.LU R22, [R1+0x2054] ;  /* 0x0020540001167983 */ /* 0x001ea80000300800 */
[----:B------:R0:W-:Y:S04]  /*2e900*/  STL [R1+0x238], R21 ;  /* 0x0002381501007387 */ /* 0x0001e80000100800 */
        /* <DEDUP_REMOVED lines=12> */
[----:B0-----:R-:W2:Y:S01]  /*2e9d0*/  LDL.LU R14, [R1+0x2038] ;  /* 0x00203800010e7983 */ /* 0x001ea20000300800 */
        /* <DEDUP_REMOVED lines=13> */
[----:B------:R0:W-:Y:S04]  /*2eab0*/  STL [R1+0x27c], R234 ;  /* 0x00027cea01007387 */ /* 0x0001e80000100800 */
[----:B0-----:R-:W2:Y:S04]  /*2eac0*/  LDL.LU R234, [R1+0x202c] ;  /* 0x00202c0001ea7983 */ /* 0x001ea80000300800 */
[----:B------:R0:W-:Y:S04]  /*2ead0*/  STL [R1+0x288], R238 ;  /* 0x000288ee01007387 */ /* 0x0001e80000100800 */
[----:B0-----:R-:W2:Y:S04]  /*2eae0*/  LDL.LU R238, [R1+0x2028] ;  /* 0x0020280001ee7983 */ /* 0x001ea80000300800 */
[----:B------:R0:W-:Y:S01]  /*2eaf0*/  STL [R1+0x28c], R242 ;  /* 0x00028cf201007387 */ /* 0x0001e20000100800 */
[----:B------:R-:W-:-:S03]  /*2eb00*/  FMUL R252, R252, R13 ;  /* 0x0000000dfcfc7220 */ /* 0x000fc60000400000 */
[----:B0-----:R-:W2:Y:S01]  /*2eb10*/  LDL.LU R242, [R1+0x2024] ;  /* 0x0020240001f27983 */ /* 0x001ea20000300800 */
[----:B----4-:R-:W-:-:S06]  /*2eb20*/  WARPGROUP.ARRIVE ;  /* 0x00000000000079c5 */ /* 0x010fcc0000000000 */
[----:B------:R-:W-:Y:S01]  /*2eb30*/  QGMMA.64x256x32.F32.E4M3.E4M3 R24, R152, gdesc[UR48], R24, gsb0 ;  /* 0x03e0003098187df3 */ /* 0x000fe20008000818 */
[----:B------:R0:W-:Y:S01]  /*2eb40*/  STL [R1+0x298], R178 ;  /* 0x000298b201007387 */ /* 0x0001e20000100800 */
[-C--:B---3--:R-:W-:Y:S01]  /*2eb50*/  FMUL R251, R251, R13.reuse ;  /* 0x0000000dfbfb7220 */ /* 0x088fe20000400000 */
[-C--:B--2---:R-:W-:Y:S01]  /*2eb60*/  FMUL R224, R224, R13.reuse ;  /* 0x0000000de0e07220 */ /* 0x084fe20000400000 */
[-C--:B------:R-:W-:Y:S01]  /*2eb70*/  FMUL R20, R20, R13.reuse ;  /* 0x0000000d14147220 */ /* 0x080fe20000400000 */
[-C--:B------:R-:W-:Y:S01]  /*2eb80*/  FMUL R225, R225, R13.reuse ;  /* 0x0000000de1e17220 */ /* 0x080fe20000400000 */
[----:B0-----:R-:W2:Y:S04]  /*2eb90*/  LDL.LU R178, [R1+0x2020] ;  /* 0x0020200001b27983 */ /* 0x001ea80000300800 */
[----:B------:R0:W-:Y:S01]  /*2eba0*/  STL [R1+0x29c], R175 ;  /* 0x00029caf01007387 */ /* 0x0001e20000100800 */
[-C--:B------:R-:W-:Y:S01]  /*2ebb0*/  FMUL R16, R16, R13.reuse ;  /* 0x0000000d10107220 */ /* 0x080fe20000400000 */
[-C--:B------:R-:W-:Y:S01]  /*2ebc0*/  FMUL R247, R247, R13.reuse ;  /* 0x0000000df7f77220 */ /* 0x080fe20000400000 */
[-C--:B------:R-:W-:Y:S01]  /*2ebd0*/  FMUL R244, R244, R13.reuse ;  /* 0x0000000df4f47220 */ /* 0x080fe20000400000 */
[----:B0-----:R-:W3:Y:S04]  /*2ebe0*/  LDL.LU R175, [R1+0x201c] ;  /* 0x00201c0001af7983 */ /* 0x001ee80000300800 */
[----:B------:R0:W-:Y:S01]  /*2ebf0*/  STL [R1+0x2a8], R169 ;  /* 0x0002a8a901007387 */ /* 0x0001e20000100800 */
[-C--:B------:R-:W-:Y:S01]  /*2ec00*/  FMUL R243, R243, R13.reuse ;  /* 0x0000000df3f37220 */ /* 0x080fe20000400000 */
[----:B------:R-:W-:-:S02]  /*2ec10*/  FMUL R240, R240, R13 ;  /* 0x0000000df0f07220 */ /* 0x000fc40000400000 */
[----:B0-----:R-:W4:Y:S04]  /*2ec20*/  LDL.LU R169, [R1+0x2018] ;  /* 0x0020180001a97983 */ /* 0x001f280000300800 */
[----:B------:R0:W-:Y:S01]  /*2ec30*/  STL [R1+0x2ac], R250 ;  /* 0x0002acfa01007387 */ /* 0x0001e20000100800 */
[-C--:B------:R-:W-:Y:S01]  /*2ec40*/  FMUL R239, R239, R13.reuse ;  /* 0x0000000defef7220 */ /* 0x080fe20000400000 */
[-C--:B------:R-:W-:Y:S02]  /*2ec50*/  FMUL R237, R237, R13.reuse ;  /* 0x0000000deded7220 */ /* 0x080fe40000400000 */
[----:B0-----:R-:W2:Y:S04]  /*2ec60*/  LDL.LU R250, [R1+0x2014] ;  /* 0x0020140001fa7983 */ /* 0x001ea80000300800 */
[----:B------:R-:W-:Y:S04]  /*2ec70*/  STL [R1+0x2b8], R251 ;  /* 0x0002b8fb01007387 */ /* 0x000fe80000100800 */
[----:B------:R-:W-:Y:S04]  /*2ec80*/  STL [R1+0x2bc], R224 ;  /* 0x0002bce001007387 */ /* 0x000fe80000100800 */
[----:B------:R-:W-:Y:S04]  /*2ec90*/  STL [R1+0x2c8], R20 ;  /* 0x0002c81401007387 */ /* 0x000fe80000100800 */
[----:B------:R-:W-:Y:S01]  /*2eca0*/  STL [R1+0x2cc], R225 ;  /* 0x0002cce101007387 */ /* 0x000fe20000100800 */
[----:B------:R-:W-:-:S03]  /*2ecb0*/  FMUL R236, R236, R13 ;  /* 0x0000000decec7220 */ /* 0x000fc60000400000 */
        /* <DEDUP_REMOVED lines=146> */
[----:B------:R-:W-:Y:S04]  /*2f5e0*/  STL [R1+0x314], R15 ;  /* 0x0003140f01007387 */ /* 0x000fe80000100800 */
[----:B------:R-:W-:Y:S01]  /*2f5f0*/  STL [R1+0x320], R11 ;  /* 0x0003200b01007387 */ /* 0x000fe20000100800 */
[----:B------:R-:W-:-:S03]  /*2f600*/  FMUL R0, R0, R14 ;  /* 0x0000000e00007220 */ /* 0x000fc60000400000 */
[----:B------:R-:W-:Y:S04]  /*2f610*/  STL [R1+0x324], R10 ;  /* 0x0003240a01007387 */ /* 0x000fe80000100800 */
[----:B------:R-:W-:Y:S01]  /*2f620*/  STL [R1+0x330], R9 ;  /* 0x0003300901007387 */ /* 0x000fe20000100800 */
[----:B------:R-:W-:-:S03]  /*2f630*/  WARPGROUP.DEPBAR.LE gsb0, 0x0 ;  /* 0x00008000000079c5 */ /* 0x000fc60000010000 */
[----:B------:R-:W-:Y:S04]  /*2f640*/  STL [R1+0x334], R8 ;  /* 0x0003340801007387 */ /* 0x000fe80000100800 */
[----:B------:R-:W-:Y:S04]  /*2f650*/  STL [R1+0x340], R7 ;  /* 0x0003400701007387 */ /* 0x000fe80000100800 */
[----:B------:R-:W-:Y:S04]  /*2f660*/  STL [R1+0x344], R5 ;  /* 0x0003440501007387 */ /* 0x000fe80000100800 */
[----:B------:R-:W-:Y:S04]  /*2f670*/  STL.64 [R1+0x400], R24 ;  /* 0x0004001801007387 */ /* 0x000fe80000100a00 */
[----:B------:R-:W-:Y:S04]  /*2f680*/  STL [R1+0x350], R4 ;  /* 0x0003500401007387 */ /* 0x000fe80000100800 */
[----:B------:R-:W-:Y:S04]  /*2f690*/  STL.64 [R1+0x408], R26 ;  /* 0x0004081a01007387 */ /* 0x000fe80000100a00 */
[----:B------:R-:W-:Y:S04]  /*2f6a0*/  STL [R1+0x354], R0 ;  /* 0x0003540001007387 */ /* 0x000fe80000100800 */
        /* <DEDUP_REMOVED lines=62> */
[----:B0-----:R-:W3:Y:S04]  /*2fa90*/  LDL.LU R40, [R1+0x2010] ;  /* 0x0020100001287983 */ /* 0x001ee80000300800 */
[----:B------:R-:W4:Y:S04]  /*2faa0*/  LDL.LU.64 R38, [R1+0x2008] ;  /* 0x0020080001267983 */ /* 0x000f280000300a00 */
[----:B------:R-:W2:Y:S04]  /*2fab0*/  LDL.LU R37, [R1+0x2000] ;  /* 0x0020000001257983 */ /* 0x000ea80000300800 */
[----:B------:R-:W-:Y:S04]  /*2fac0*/  STL [R1+0x1fc4], R152 ;  /* 0x001fc49801007387 */ /* 0x000fe80000100800 */
[----:B------:R-:W-:Y:S04]  /*2fad0*/  STL [R1+0x1fc0], R153 ;  /* 0x001fc09901007387 */ /* 0x000fe80000100800 */
[----:B------:R-:W-:Y:S04]  /*2fae0*/  STL [R1+0x1fbc], R154 ;  /* 0x001fbc9a01007387 */ /* 0x000fe80000100800 */
[----:B------:R-:W-:Y:S04]  /*2faf0*/  STL [R1+0x1fb8], R155 ;  /* 0x001fb89b01007387 */ /* 0x000fe80000100800 */
[----:B-1----:R-:W3:Y:S04]  /*2fb00*/  LDL.64 R42, [R1+0xa20] ;  /* 0x000a2000012a7983 */ /* 0x002ee80000100a00 */
[----:B------:R-:W4:Y:S04]  /*2fb10*/  LDL.LU R41, [R1+0x9f0] ;  /* 0x0009f00001297983 */ /* 0x000f280000300800 */
[----:B---3--:R-:W-:Y:S04]  /*2fb20*/  STL.64 [R1+0x1ff8], R42 ;  /* 0x001ff82a01007387 */ /* 0x008fe80000100a00 */
[----:B----4-:R-:W-:Y:S04]  /*2fb30*/  STL.64 [R1+0x1ff0], R40 ;  /* 0x001ff02801007387 */ /* 0x010fe80000100a00 */
[----:B------:R-:W-:Y:S04]  /*2fb40*/  STL.64 [R1+0x1fe8], R38 ;  /* 0x001fe82601007387 */ /* 0x000fe80000100a00 */
[----:B--2---:R0:W-:Y:S04]  /*2fb50*/  STL [R1+0x1fe0], R37 ;  /* 0x001fe02501007387 */ /* 0x0041e80000100800 */
[----:B------:R-:W2:Y:S04]  /*2fb60*/  LDL.LU.64 R24, [R1+0x200] ;  /* 0x0002000001187983 */ /* 0x000ea80000300a00 */
[----:B------:R-:W2:Y:S04]  /*2fb70*/  LDL.LU.64 R26, [R1+0x208] ;  /* 0x00020800011a7983 */ /* 0x000ea80000300a00 */
[----:B------:R-:W2:Y:S04]  /*2fb80*/  LDL.LU.64 R28, [R1+0x210] ;  /* 0x00021000011c7983 */ /* 0x000ea80000300a00 */
[----:B------:R-:W2:Y:S04]  /*2fb90*/  LDL.LU.64 R30, [R1+0x218] ;  /* 0x00021800011e7983 */ /* 0x000ea80000300a00 */
[----:B------:R-:W2:Y:S04]  /*2fba0*/  LDL.LU.64 R32, [R1+0x220] ;  /* 0x0002200001207983 */ /* 0x000ea80000300a00 */
[----:B------:R-:W2:Y:S04]  /*2fbb0*/  LDL.LU.64 R34, [R1+0x228] ;  /* 0x0002280001227983 */ /* 0x000ea80000300a00 */
[----:B0-----:R-:W2:Y:S04]  /*2fbc0*/  LDL.LU.64 R36, [R1+0x230] ;  /* 0x0002300001247983 */ /* 0x001ea80000300a00 */
[----:B------:R-:W2:Y:S04]  /*2fbd0*/  LDL.LU.64 R38, [R1+0x238] ;  /* 0x0002380001267983 */ /* 0x000ea80000300a00 */
        /* <DEDUP_REMOVED lines=36> */
[----:B------:R-:W3:Y:S04]  /*2fe20*/  LDL.LU.64 R112, [R1+0x360] ;  /* 0x0003600001707983 */ /* 0x000ee80000300a00 */
[----:B------:R-:W2:Y:S04]  /*2fe30*/  LDL.LU.64 R114, [R1+0x368] ;  /* 0x0003680001727983 */ /* 0x000ea80000300a00 */
[----:B------:R-:W4:Y:S04]  /*2fe40*/  LDL.LU.64 R116, [R1+0x370] ;  /* 0x0003700001747983 */ /* 0x000f280000300a00 */
        /* <DEDUP_REMOVED lines=16> */
[----:B------:R-:W2:Y:S01]  /*2ff50*/  LDL.LU.64 R150, [R1+0x3f8] ;  /* 0x0003f80001967983 */ /* 0x000ea20000300a00 */
[----:B------:R-:W-:Y:S01]  /*2ff60*/  UMOV UR4, UR50 ;  /* 0x0000003200047c82 */ /* 0x000fe20008000000 */
[----:B------:R-:W-:Y:S01]  /*2ff70*/  UMOV UR5, UR51 ;  /* 0x0000003300057c82 */ /* 0x000fe20008000000 */
[----:B------:R-:W-:Y:S01]  /*2ff80*/  R2UR UR50, R2 ;  /* 0x00000000023272ca */ /* 0x000fe200000e0000 */
[----:B------:R-:W2:Y:S01]  /*2ff90*/  LDL.LU R160, [R1+0x9f4] ;  /* 0x0009f40001a07983 */ /* 0x000ea20000300800 */
[----:B------:R-:W-:-:S02]  /*2ffa0*/  R2UR UR51, R3 ;  /* 0x00000000033372ca */ /* 0x000fc400000e0000 */
[----:B------:R-:W-:Y:S02]  /*2ffb0*/  FSEL R23, R23, -INF , !P2 ;  /* 0xff80000017177808 */ /* 0x000fe40005000000 */
[----:B------:R-:W-:Y:S02]  /*2ffc0*/  FSEL R161, R161, -INF , !P5 ;  /* 0xff800000a1a17808 */ /* 0x000fe40006800000 */
[----:B------:R-:W-:Y:S01]  /*2ffd0*/  FSEL R162, R162, -INF , !P1 ;  /* 0xff800000a2a27808 */ /* 0x000fe20004800000 */
[----:B------:R-:W-:Y:S01]  /*2ffe0*/  STL [R1+0x1fc8], R250 ;  /* 0x001fc8fa01007387 */ /* 0x000fe20000100800 */
[----:B------:R-:W-:Y:S02]  /*2fff0*/  FSEL R171, R171, -INF , !P3 ;  /* 0xff800000abab7808 */ /* 0x000fe40005800000 */
[----:B------:R-:W-:Y:S01]  /*30000*/  FSEL R174, R174, -INF , !P4 ;  /* 0xff800000aeae7808 */ /* 0x000fe20006000000 */
[----:B------:R-:W-:Y:S04]  /*30010*/  STL [R1+0x1fcc], R23 ;  /* 0x001fcc1701007387 */ /* 0x000fe80000100800 */
[----:B------:R-:W-:Y:S04]  /*30020*/  STL [R1+0x1fd0], R161 ;  /* 0x001fd0a101007387 */ /* 0x000fe80000100800 */
[----:B------:R-:W-:Y:S04]  /*30030*/  STL [R1+0x1fd4], R162 ;  /* 0x001fd4a201007387 */ /* 0x000fe80000100800 */
[----:B------:R-:W-:Y:S04]  /*30040*/  STL [R1+0x1fd8], R171 ;  /* 0x001fd8ab01007387 */ /* 0x000fe80000100800 */
[----:B------:R-:W-:Y:S01]  /*30050*/  STL [R1+0x1fdc], R174 ;  /* 0x001fdcae01007387 */ /* 0x000fe20000100800 */
[-C--:B---3--:R-:W-:Y:S01]  /*30060*/  FMUL R112, R112, R14.reuse ;  /* 0x0000000e70707220 */ /* 0x088fe20000400000 */
[-C--:B------:R-:W-:Y:S01]  /*30070*/  FMUL R113, R113, R14.reuse ;  /* 0x0000000e71717220 */ /* 0x080fe20000400000 */
[-C--:B----4-:R-:W-:Y:S01]  /*30080*/  FMUL R116, R116, R14.reuse ;  /* 0x0000000e74747220 */ /* 0x090fe20000400000 */
[-C--:B------:R-:W-:Y:S01]  /*30090*/  FMUL R117, R117, R14.reuse ;  /* 0x0000000e75757220 */ /* 0x080fe20000400000 */
[-C--:B--2---:R-:W-:Y:S01]  /*300a0*/  FMUL R120, R120, R14.reuse ;  /* 0x0000000e78787220 */ /* 0x084fe20000400000 */
        /* <DEDUP_REMOVED lines=14> */
[----:B------:R-:W-:-:S06]  /*30190*/  FMUL R149, R149, R14 ;  /* 0x0000000e95957220 */ /* 0x000fcc0000400000 */
[----:B------:R-:W-:-:S06]  /*301a0*/  WARPGROUP.ARRIVE ;  /* 0x00000000000079c5 */ /* 0x000fcc0000000000 */
[----:B------:R-:W-:Y:S03]  /*301b0*/  QGMMA.64x256x32.F32.E4M3.E4M3 R24, R156, gdesc[UR48], R24, gsb0 ;  /* 0x03e000309c187df3 */ /* 0x000fe60008000818 */
[----:B------:R-:W-:Y:S02]  /*301c0*/  WARPGROUP.DEPBAR.LE gsb0, 0x0 ;  /* 0x00008000000079c5 */ /* 0x000fe40000010000 */
        /* <DEDUP_REMOVED lines=64> */
[----:B0-----:R-:W2:Y:S04]  /*305d0*/  LDL.LU.64 R42, [R1+0x1ff8] ;  /* 0x001ff800012a7983 */ /* 0x001ea80000300a00 */
[----:B------:R-:W3:Y:S04]  /*305e0*/  LDL.LU.64 R40, [R1+0x1ff0] ;  /* 0x001ff00001287983 */ /* 0x000ee80000300a00 */
[----:B------:R-:W4:Y:S04]  /*305f0*/  LDL.LU.64 R38, [R1+0x1fe8] ;  /* 0x001fe80001267983 */ /* 0x000f280000300a00 */
[----:B------:R-:W2:Y:S04]  /*30600*/  LDL.LU R37, [R1+0x1fe0] ;  /* 0x001fe00001257983 */ /* 0x000ea80000300800 */
[----:B------:R-:W4:Y:S04]  /*30610*/  LDL.LU R35, [R1+0x3a4] ;  /* 0x0003a40001237983 */ /* 0x000f280000300800 */
        /* <DEDUP_REMOVED lines=10> */
[----:B------:R-:W2:Y:S01]  /*306c0*/  LDL.LU R24, [R1+0x3d0] ;  /* 0x0003d00001187983 */ /* 0x000ea20000300800 */
[----:B------:R-:W-:-:S04]  /*306d0*/  FMNMX R6, R250, R6, !PT ;  /* 0x00000006fa067209 */ /* 0x000fc80007800000 */
[----:B------:R-:W-:-:S04]  /*306e0*/  FMNMX R6, R23, R6, !PT ;  /* 0x0000000617067209 */ /* 0x000fc80007800000 */
[----:B------:R-:W-:-:S04]  /*306f0*/  FMNMX R6, R161, R6, !PT ;  /* 0x00000006a1067209 */ /* 0x000fc80007800000 */
[----:B------:R-:W-:-:S04]  /*30700*/  FMNMX R6, R162, R6, !PT ;  /* 0x00000006a2067209 */ /* 0x000fc80007800000 */
[----:B------:R-:W-:Y:S02]  /*30710*/  FMNMX R6, R171, R6, !PT ;  /* 0x00000006ab067209 */ /* 0x000fe40007800000 */
[----:B------:R-:W-:Y:S02]  /*30720*/  FSEL R176, R176, -INF , !P0 ;  /* 0xff800000b0b07808 */ /* 0x000fe40004000000 */
[----:B------:R-:W-:Y:S02]  /*30730*/  FMNMX R6, R174, R6, !PT ;  /* 0x00000006ae067209 */ /* 0x000fe40007800000 */
[----:B------:R-:W2:Y:S02]  /*30740*/  LDL.LU R174, [R1+0x290] ;  /* 0x0002900001ae7983 */ /* 0x000ea40000300800 */
[----:B------:R-:W-:Y:S02]  /*30750*/  FMNMX R6, R176, R6, !PT ;  /* 0x00000006b0067209 */ /* 0x000fe40007800000 */
[----:B------:R-:W2:Y:S04]  /*30760*/  LDL.LU R171, [R1+0x294] ;  /* 0x0002940001ab7983 */ /* 0x000ea80000300800 */
[----:B------:R-:W0:Y:S04]  /*30770*/  SHFL.BFLY PT, R15, R6, 0x2, 0x1f ;  /* 0x0c401f00060f7f89 */ /* 0x000e2800000e0000 */
[----:B------:R-:W2:Y:S04]  /*30780*/  LDL.LU R162, [R1+0x298] ;  /* 0x0002980001a27983 */ /* 0x000ea80000300800 */
[----:B------:R-:W2:Y:S04]  /*30790*/  LDL.LU R161, [R1+0x29c] ;  /* 0x00029c0001a17983 */ /* 0x000ea80000300800 */
[----:B------:R-:W2:Y:S04]  /*307a0*/  LDL.LU R23, [R1+0x2a0] ;  /* 0x0002a00001177983 */ /* 0x000ea80000300800 */
[----:B------:R-:W2:Y:S04]  /*307b0*/  LDL.LU R250, [R1+0x2a4] ;  /* 0x0002a40001fa7983 */ /* 0x000ea80000300800 */
[----:B------:R-:W2:Y:S04]  /*307c0*/  LDL.LU R152, [R1+0x2a8] ;  /* 0x0002a80001987983 */ /* 0x000ea80000300800 */
[----:B------:R-:W2:Y:S01]  /*307d0*/  LDL.LU R153, [R1+0x2ac] ;  /* 0x0002ac0001997983 */ /* 0x000ea20000300800 */
[----:B0-----:R-:W-:-:S03]  /*307e0*/  FMNMX R6, R6, R15, !PT ;  /* 0x0000000f06067209 */ /* 0x001fc60007800000 */
[----:B------:R-:W2:Y:S04]  /*307f0*/  LDL.LU R154, [R1+0x2b0] ;  /* 0x0002b000019a7983 */ /* 0x000ea80000300800 */
[----:B------:R-:W2:Y:S04]  /*30800*/  LDL.LU R155, [R1+0x2b4] ;  /* 0x0002b400019b7983 */ /* 0x000ea80000300800 */
[----:B------:R-:W0:Y:S04]  /*30810*/  SHFL.BFLY PT, R16, R12, 0x1, 0x1f ;  /* 0x0c201f000c107f89 */ /* 0x000e2800000e0000 */
[----:B------:R-:W2:Y:S04]  /*30820*/  LDL.LU R13, [R1+0x2b8] ;  /* 0x0002b800010d7983 */ /* 0x000ea80000300800 */
[----:B------:R-:W2:Y:S04]  /*30830*/  LDL.LU R251, [R1+0x2bc] ;  /* 0x0002bc0001fb7983 */ /* 0x000ea80000300800 */
[----:B------:R-:W2:Y:S04]  /*30840*/  LDL.LU R224, [R1+0x2c0] ;  /* 0x0002c00001e07983 */ /* 0x000ea80000300800 */
[----:B------:R-:W2:Y:S04]  /*30850*/  LDL.LU R225, [R1+0x2c4] ;  /* 0x0002c40001e17983 */ /* 0x000ea80000300800 */
[----:B------:R-:W2:Y:S04]  /*30860*/  LDL.LU R209, [R1+0x2c8] ;  /* 0x0002c80001d17983 */ /* 0x000ea80000300800 */
[----:B------:R-:W1:Y:S04]  /*30870*/  SHFL.BFLY PT, R15, R6, 0x1, 0x1f ;  /* 0x0c201f00060f7f89 */ /* 0x000e6800000e0000 */
[----:B------:R-:W2:Y:S04]  /*30880*/  LDL.LU R236, [R1+0x2cc] ;  /* 0x0002cc0001ec7983 */ /* 0x000ea80000300800 */
        /* <DEDUP_REMOVED lines=18> */
[----:B------:R-:W2:Y:S04]  /*309b0*/  LDL.LU R222, [R1+0x314] ;  /* 0x0003140001de7983 */ /* 0x000ea80000300800 */
[----:B------:R-:W2:Y:S01]  /*309c0*/  LDL.LU R215, [R1+0x318] ;  /* 0x0003180001d77983 */ /* 0x000ea20000300800 */
[----:B-1----:R-:W-:-:S03]  /*309d0*/  FMNMX R15, R6, R15, !PT ;  /* 0x0000000f060f7209 */ /* 0x002fc60007800000 */
[----:B------:R-:W2:Y:S04]  /*309e0*/  LDL.LU R212, [R1+0x31c] ;  /* 0x00031c0001d47983 */ /* 0x000ea80000300800 */
[----:B------:R-:W2:Y:S04]  /*309f0*/  LDL.LU R210, [R1+0x320] ;  /* 0x0003200001d27983 */ /* 0x000ea80000300800 */
[----:B------:R-:W2:Y:S04]  /*30a00*/  LDL.LU R247, [R1+0x324] ;  /* 0x0003240001f77983 */ /* 0x000ea80000300800 */
[----:B------:R-:W2:Y:S01]  /*30a10*/  LDL.LU R17, [R1+0x328] ;  /* 0x0003280001117983 */ /* 0x000ea20000300800 */
[----:B------:R-:W-:-:S03]  /*30a20*/  FMNMX R15, R15, R160, !PT ;  /* 0x000000a00f0f7209 */ /* 0x000fc60007800000 */
[----:B------:R-:W2:Y:S04]  /*30a30*/  LDL.LU R3, [R1+0x32c] ;  /* 0x00032c0001037983 */ /* 0x000ea80000300800 */
[----:B------:R-:W2:Y:S04]  /*30a40*/  LDL.LU R201, [R1+0x330] ;  /* 0x0003300001c97983 */ /* 0x000ea80000300800 */
[----:B------:R-:W2:Y:S04]  /*30a50*/  LDL.LU R202, [R1+0x334] ;  /* 0x0003340001ca7983 */ /* 0x000ea80000300800 */
[----:B------:R-:W2:Y:S04]  /*30a60*/  LDL.LU R203, [R1+0x338] ;  /* 0x0003380001cb7983 */ /* 0x000ea80000300800 */
[----:B------:R-:W2:Y:S01]  /*30a70*/  LDL.LU R204, [R1+0x33c] ;  /* 0x00033c0001cc7983 */ /* 0x000ea20000300800 */
[----:B------:R-:W-:-:S03]  /*30a80*/  FADD R184, R22, -R15 ;  /* 0x8000000f16b87221 */ /* 0x000fc60000000000 */
[----:B------:R-:W2:Y:S01]  /*30a90*/  LDL.LU R205, [R1+0x340] ;  /* 0x0003400001cd7983 */ /* 0x000ea20000300800 */
[--C-:B------:R-:W-:Y:S01]  /*30aa0*/  FADD R183, R21, -R15.reuse ;  /* 0x8000000f15b77221 */ /* 0x100fe20000000000 */
[--C-:B------:R-:W-:Y:S02]  /*30ab0*/  FADD R182, R179, -R15.reuse ;  /* 0x8000000fb3b67221 */ /* 0x100fe40000000000 */
[----:B------:R-:W2:Y:S01]  /*30ac0*/  LDL.LU R206, [R1+0x344] ;  /* 0x0003440001ce7983 */ /* 0x000ea20000300800 */
[----:B------:R-:W-:-:S03]  /*30ad0*/  FADD R181, R249, -R15 ;  /* 0x8000000ff9b57221 */ /* 0x000fc60000000000 */
[----:B------:R-:W2:Y:S01]  /*30ae0*/  LDL.LU R207, [R1+0x348] ;  /* 0x0003480001cf7983 */ /* 0x000ea20000300800 */
[----:B------:R-:W-:-:S03]  /*30af0*/  FADD R180, R248, -R15 ;  /* 0x8000000ff8b47221 */ /* 0x000fc60000000000 */
[----:B------:R-:W2:Y:S01]  /*30b00*/  LDL.LU R208, [R1+0x34c] ;  /* 0x00034c0001d07983 */ /* 0x000ea20000300800 */
[----:B------:R-:W-:-:S03]  /*30b10*/  FADD R179, R246, -R15 ;  /* 0x8000000ff6b37221 */ /* 0x000fc60000000000 */
[----:B------:R-:W2:Y:S01]  /*30b20*/  LDL.LU R211, [R1+0x350] ;  /* 0x0003500001d37983 */ /* 0x000ea20000300800 */
[----:B------:R-:W-:Y:S01]  /*30b30*/  FMUL R184, R184, 1.4426950216293334961 ;  /* 0x3fb8aa3bb8b87820 */ /* 0x000fe20000400000 */
[----:B------:R-:W-:Y:S02]  /*30b40*/  FMUL R183, R183, 1.4426950216293334961 ;  /* 0x3fb8aa3bb7b77820 */ /* 0x000fe40000400000 */
[----:B------:R-:W2:Y:S01]  /*30b50*/  LDL.LU R213, [R1+0x354] ;  /* 0x0003540001d57983 */ /* 0x000ea20000300800 */
[----:B---3--:R-:W-:-:S03]  /*30b60*/  FMNMX R16, R16, R41, !PT ;  /* 0x0000002910107209 */ /* 0x008fc60007800000 */
[----:B------:R-:W3:Y:S02]  /*30b70*/  LDL.LU R218, [R1+0x358] ;  /* 0x0003580001da7983 */ /* 0x000ee40000300800 */
[--C-:B------:R-:W-:Y:S01]  /*30b80*/  FADD R192, R175, -R16.reuse ;  /* 0x80000010afc07221 */ /* 0x100fe20000000000 */
[--C-:B------:R-:W-:Y:S01]  /*30b90*/  FADD R191, R169, -R16.reuse ;  /* 0x80000010a9bf7221 */ /* 0x100fe20000000000 */
[--C-:B------:R-:W-:Y:S01]  /*30ba0*/  FADD R190, R178, -R16.reuse ;  /* 0x80000010b2be7221 */ /* 0x100fe20000000000 */
[--C-:B------:R-:W-:Y:S01]  /*30bb0*/  FADD R189, R242, -R16.reuse ;  /* 0x80000010f2bd7221 */ /* 0x100fe20000000000 */
[--C-:B------:R-:W-:Y:S01]  /*30bc0*/  FADD R188, R238, -R16.reuse ;  /* 0x80000010eebc7221 */ /* 0x100fe20000000000 */
[--C-:B------:R-:W-:Y:S01]  /*30bd0*/  FADD R187, R234, -R16.reuse ;  /* 0x80000010eabb7221 */ /* 0x100fe20000000000 */
[----:B------:R-:W-:Y:S01]  /*30be0*/  FMUL R192, R192, 1.4426950216293334961 ;  /* 0x3fb8aa3bc0c07820 */ /* 0x000fe20000400000 */
[----:B------:R-:W-:Y:S01]  /*30bf0*/  FMUL R191, R191, 1.4426950216293334961 ;  /* 0x3fb8aa3bbfbf7820 */ /* 0x000fe20000400000 */
[----:B------:R-:W-:Y:S01]  /*30c00*/  FMUL R190, R190, 1.4426950216293334961 ;  /* 0x3fb8aa3bbebe7820 */ /* 0x000fe20000400000 */
[----:B------:R-:W-:Y:S01]  /*30c10*/  FMUL R189, R189, 1.4426950216293334961 ;  /* 0x3fb8aa3bbdbd7820 */ /* 0x000fe20000400000 */
[--C-:B------:R-:W-:Y:S01]  /*30c20*/  FADD R186, R232, -R16.reuse ;  /* 0x80000010e8ba7221 */ /* 0x100fe20000000000 */
[----:B------:R-:W-:Y:S01]  /*30c30*/  FADD R185, R226, -R16 ;  /* 0x80000010e2b97221 */ /* 0x000fe20000000000 */
[----:B------:R-:W-:Y:S01]  /*30c40*/  FMUL R188, R188, 1.4426950216293334961 ;  /* 0x3fb8aa3bbcbc7820 */ /* 0x000fe20000400000 */
[----:B------:R-:W-:Y:S01]  /*30c50*/  FMUL R187, R187, 1.4426950216293334961 ;  /* 0x3fb8aa3bbbbb7820 */ /* 0x000fe20000400000 */
[----:B------:R-:W3:Y:S01]  /*30c60*/  LDL.LU R227, [R1+0x35c] ;  /* 0x00035c0001e37983 */ /* 0x000ee20000300800 */
[----:B------:R-:W-:Y:S01]  /*30c70*/  FMUL R186, R186, 1.4426950216293334961 ;  /* 0x3fb8aa3bbaba7820 */ /* 0x000fe20000400000 */
[----:B------:R-:W-:Y:S01]  /*30c80*/  FMUL R185, R185, 1.4426950216293334961 ;  /* 0x3fb8aa3bb9b97820 */ /* 0x000fe20000400000 */
[----:B------:R-:W-:Y:S01]  /*30c90*/  FMUL R182, R182, 1.4426950216293334961 ;  /* 0x3fb8aa3bb6b67820 */ /* 0x000fe20000400000 */
[----:B------:R-:W-:Y:S01]  /*30ca0*/  FMUL R181, R181, 1.4426950216293334961 ;  /* 0x3fb8aa3bb5b57820 */ /* 0x000fe20000400000 */
[--C-:B------:R-:W-:Y:S01]  /*30cb0*/  FADD R178, R245, -R15.reuse ;  /* 0x8000000ff5b27221 */ /* 0x100fe20000000000 */
[----:B------:R-:W-:Y:S01]  /*30cc0*/  FADD R177, R241, -R15 ;  /* 0x8000000ff1b17221 */ /* 0x000fe20000000000 */
[----:B------:R-:W3:Y:S01]  /*30cd0*/  LDL.LU R230, [R1+0x360] ;  /* 0x0003600001e67983 */ /* 0x000ee20000300800 */
[----:B------:R-:W-:Y:S01]  /*30ce0*/  MUFU.EX2 R192, R192 ;  /* 0x000000c000c07308 */ /* 0x000fe20000000800 */
[----:B------:R-:W-:Y:S01]  /*30cf0*/  FMUL R180, R180, 1.4426950216293334961 ;  /* 0x3fb8aa3bb4b47820 */ /* 0x000fe20000400000 */
[----:B------:R-:W-:Y:S01]  /*30d00*/  FMUL R179, R179, 1.4426950216293334961 ;  /* 0x3fb8aa3bb3b37820 */ /* 0x000fe20000400000 */
[----:B------:R-:W3:Y:S01]  /*30d10*/  LDL.LU R231, [R1+0x364] ;  /* 0x0003640001e77983 */ /* 0x000ee20000300800 */
[----:B------:R-:W-:Y:S01]  /*30d20*/  FMUL R178, R178, 1.4426950216293334961 ;  /* 0x3fb8aa3bb2b27820 */ /* 0x000fe20000400000 */
[----:B------:R-:W-:-:S02]  /*30d30*/  FMUL R177, R177, 1.4426950216293334961 ;  /* 0x3fb8aa3bb1b17820 */ /* 0x000fc40000400000 */
[----:B------:R-:W3:Y:S01]  /*30d40*/  LDL.LU R233, [R1+0x368] ;  /* 0x0003680001e97983 */ /* 0x000ee20000300800 */
[----:B------:R-:W0:Y:S03]  /*30d50*/  MUFU.EX2 R191, R191 ;  /* 0x000000bf00bf7308 */ /* 0x000e260000000800 */
[----:B------:R-:W3:Y:S04]  /*30d60*/  LDL.LU R235, [R1+0x36c] ;  /* 0x00036c0001eb7983 */ /* 0x000ee80000300800 */
[----:B------:R-:W3:Y:S01]  /*30d70*/  LDL.LU R4, [R1+0x370] ;  /* 0x0003700001047983 */ /* 0x000ee20000300800 */
[----:B------:R-:W-:Y:S03]  /*30d80*/  MUFU.EX2 R190, R190 ;  /* 0x000000be00be7308 */ /* 0x000fe60000000800 */
[----:B------:R-:W3:Y:S04]  /*30d90*/  LDL.LU R18, [R1+0x374] ;  /* 0x0003740001127983 */ /* 0x000ee80000300800 */
[----:B------:R-:W3:Y:S01]  /*30da0*/  LDL.LU R5, [R1+0x378] ;  /* 0x0003780001057983 */ /* 0x000ee20000300800 */
[----:B------:R-:W1:Y:S03]  /*30db0*/  MUFU.EX2 R189, R189 ;  /* 0x000000bd00bd7308 */ /* 0x000e660000000800 */
[----:B------:R-:W3:Y:S04]  /*30dc0*/  LDL.LU R217, [R1+0x37c] ;  /* 0x00037c0001d97983 */ /* 0x000ee80000300800 */
[----:B------:R-:W3:Y:S01]  /*30dd0*/  LDL.LU R11, [R1+0x380] ;  /* 0x00038000010b7983 */ /* 0x000ee20000300800 */
[----:B------:R-:W-:Y:S03]  /*30de0*/  MUFU.EX2 R188, R188 ;  /* 0x000000bc00bc7308 */ /* 0x000fe60000000800 */
[----:B------:R-:W3:Y:S04]  /*30df0*/  LDL.LU R0, [R1+0x384] ;  /* 0x0003840001007983 */ /* 0x000ee80000300800 */
[----:B------:R-:W3:Y:S01]  /*30e00*/  LDL.LU R19, [R1+0x388] ;  /* 0x0003880001137983 */ /* 0x000ee20000300800 */
[----:B------:R-:W4:Y:S03]  /*30e10*/  MUFU.EX2 R187, R187 ;  /* 0x000000bb00bb7308 */ /* 0x000f260000000800 */
[----:B------:R-:W3:Y:S04]  /*30e20*/  LDL.LU R2, [R1+0x38c] ;  /* 0x00038c0001027983 */ /* 0x000ee80000300800 */
[----:B------:R-:W3:Y:S01]  /*30e30*/  LDL.LU R7, [R1+0x390] ;  /* 0x0003900001077983 */ /* 0x000ee20000300800 */
[----:B------:R-:W-:Y:S03]  /*30e40*/  MUFU.EX2 R186, R186 ;  /* 0x000000ba00ba7308 */ /* 0x000fe60000000800 */
[----:B------:R-:W3:Y:S04]  /*30e50*/  LDL.LU R8, [R1+0x394] ;  /* 0x0003940001087983 */ /* 0x000ee80000300800 */
[----:B------:R-:W3:Y:S01]  /*30e60*/  LDL.LU R9, [R1+0x398] ;  /* 0x0003980001097983 */ /* 0x000ee20000300800 */
[----:B------:R-:W4:Y:S03]  /*30e70*/  MUFU.EX2 R185, R185 ;  /* 0x000000b900b97308 */ /* 0x000f260000000800 */
[----:B------:R-:W3:Y:S05]  /*30e80*/  LDL.LU R10, [R1+0x39c] ;  /* 0x00039c00010a7983 */ /* 0x000eea0000300800 */
[----:B------:R-:W-:Y:S01]  /*30e90*/  MUFU.EX2 R184, R184 ;  /* 0x000000b800b87308 */ /* 0x000fe20000000800 */
[----:B------:R-:W3:Y:S07]  /*30ea0*/  LDL.LU R252, [R1+0x3d4] ;  /* 0x0003d40001fc7983 */ /* 0x000eee0000300800 */
[----:B------:R-:W4:Y:S01]  /*30eb0*/  MUFU.EX2 R183, R183 ;  /* 0x000000b700b77308 */ /* 0x000f220000000800 */
[----:B------:R-:W3:Y:S07]  /*30ec0*/  LDL.LU R219, [R1+0x3d8] ;  /* 0x0003d80001db7983 */ /* 0x000eee0000300800 */
[----:B------:R-:W-:Y:S01]  /*30ed0*/  MUFU.EX2 R182, R182 ;  /* 0x000000b600b67308 */ /* 0x000fe20000000800 */
[----:B------:R-:W3:Y:S07]  /*30ee0*/  LDL.LU R173, [R1+0x3dc] ;  /* 0x0003dc0001ad7983 */ /* 0x000eee0000300800 */
[----:B------:R-:W4:Y:S08]  /*30ef0*/  MUFU.EX2 R181, R181 ;  /* 0x000000b500b57308 */ /* 0x000f300000000800 */
[----:B------:R-:W-:Y:S08]  /*30f00*/  MUFU.EX2 R180, R180 ;  /* 0x000000b400b47308 */ /* 0x000ff00000000800 */
[----:B------:R-:W4:Y:S08]  /*30f10*/  MUFU.EX2 R179, R179 ;  /* 0x000000b300b37308 */ /* 0x000f300000000800 */
[----:B------:R-:W-:Y:S08]  /*30f20*/  MUFU.EX2 R178, R178 ;  /* 0x000000b200b27308 */ /* 0x000ff00000000800 */
[----:B------:R-:W2:Y:S01]  /*30f30*/  MUFU.EX2 R177, R177 ;  /* 0x000000b100b17308 */ /* 0x000ea20000000800 */
[----:B0-----:R-:W-:Y:S01]  /*30f40*/  F2FP.SATFINITE.E4M3.F32.PACK_AB_MERGE_C R21, R191, R192, RZ ;  /* 0x000000c0bf15723e */ /* 0x001fe200048070ff */
[----:B------:R-:W3:Y:S01]  /*30f50*/  LDL.LU R172, [R1+0x3e0] ;  /* 0x0003e00001ac7983 */ /* 0x000ee20000300800 */
[----:B-1----:R-:W-:-:S02]  /*30f60*/  F2FP.SATFINITE.E4M3.F32.PACK_AB_MERGE_C R20, R189, R190, RZ ;  /* 0x000000bebd14723e */ /* 0x002fc400048070ff */
[----:B----4-:R-:W-:Y:S01]  /*30f70*/  F2FP.SATFINITE.E4M3.F32.PACK_AB_MERGE_C R12, R187, R188, RZ ;  /* 0x000000bcbb0c723e */ /* 0x010fe200048070ff */
[----:B------:R-:W4:Y:S01]  /*30f80*/  LDL.LU R170, [R1+0x3e4] ;  /* 0x0003e40001aa7983 */ /* 0x000f220000300800 */
[----:B------:R-:W-:Y:S02]  /*30f90*/  F2FP.SATFINITE.E4M3.F32.PACK_AB_MERGE_C R6, R185, R186, RZ ;  /* 0x000000bab906723e */ /* 0x000fe400048070ff */
[----:B------:R-:W-:Y:S01]  /*30fa0*/  F2FP.SATFINITE.E4M3.F32.PACK_AB_MERGE_C R21, R183, R184, R21 ;  /* 0x000000b8b715723e */ /* 0x000fe20004807015 */
[----:B------:R-:W4:Y:S01]  /*30fb0*/  LDL.LU R167, [R1+0x3e8] ;  /* 0x0003e80001a77983 */ /* 0x000f220000300800 */
[----:B------:R-:W-:-:S03]  /*30fc0*/  F2FP.SATFINITE.E4M3.F32.PACK_AB_MERGE_C R20, R181, R182, R20 ;  /* 0x000000b6b514723e */ /* 0x000fc60004807014 */
[----:B------:R-:W4:Y:S01]  /*30fd0*/  LDL.LU R165, [R1+0x3ec] ;  /* 0x0003ec0001a57983 */ /* 0x000f220000300800 */
[----:B------:R-:W-:-:S03]  /*30fe0*/  F2FP.SATFINITE.E4M3.F32.PACK_AB_MERGE_C R12, R179, R180, R12 ;  /* 0x000000b4b30c723e */ /* 0x000fc6000480700c */
[----:B------:R-:W4:Y:S01]  /*30ff0*/  LDL.LU R164, [R1+0x3f0] ;  /* 0x0003f00001a47983 */ /* 0x000f220000300800 */
[----:B--2---:R-:W-:Y:S01]  /*31000*/  F2FP.SATFINITE.E4M3.F32.PACK_AB_MERGE_C R6, R177, R178, R6 ;  /* 0x000000b2b106723e */ /* 0x004fe20004807006 */
[----:B------:R-:W-:Y:S02]  /*31010*/  IMAD.MOV.U32 R169, RZ, RZ, R25 ;  /* 0x000000ffffa97224 */ /* 0x000fe400078e0019 */
[----:B------:R-:W2:Y:S01]  /*31020*/  LDL.LU R163, [R1+0x3f4] ;  /* 0x0003f40001a37983 */ /* 0x000ea20000300800 */
[----:B------:R-:W-:Y:S01]  /*31030*/  SEL R22, R21, R20, !P6 ;  /* 0x0000001415167207 */ /* 0x000fe20007000000 */
[----:B------:R-:W-:Y:S02]  /*31040*/  IMAD.MOV.U32 R175, RZ, RZ, R24 ;  /* 0x000000ffffaf7224 */ /* 0x000fe400078e0018 */
[----:B------:R-:W2:Y:S01]  /*31050*/  LDL.LU R158, [R1+0x3f8] ;  /* 0x0003f800019e7983 */ /* 0x000ea20000300800 */
[----:B------:R-:W-:Y:S02]  /*31060*/  IMAD.MOV.U32 R36, RZ, RZ, R128 ;  /* 0x000000ffff247224 */ /* 0x000fe400078e0080 */
[----:B------:R-:W-:Y:S01]  /*31070*/  IMAD.MOV.U32 R234, RZ, RZ, R27 ;  /* 0x000000ffffea7224 */ /* 0x000fe200078e001b */
[----:B------:R-:W2:Y:S01]  /*31080*/  LDL.LU R156, [R1+0x3fc] ;  /* 0x0003fc00019c7983 */ /* 0x000ea20000300800 */
[----:B------:R-:W-:Y:S01]  /*31090*/  IMAD.MOV.U32 R238, RZ, RZ, R26 ;  /* 0x000000ffffee7224 */ /* 0x000fe200078e001a */
[----:B------:R-:W-:Y:S01]  /*310a0*/  SEL R157, R20, R21, !P6 ;  /* 0x00000015149d7207 */ /* 0x000fe20007000000 */
[----:B------:R-:W-:Y:S01]  /*310b0*/  IMAD.MOV.U32 R226, RZ, RZ, R29 ;  /* 0x000000ffffe27224 */ /* 0x000fe200078e001d */
[----:B------:R-:W3:Y:S01]  /*310c0*/  LDL.LU.64 R24, [R1] ;  /* 0x0000000001187983 */ /* 0x000ee20000300a00 */
[----:B------:R-:W-:Y:S01]  /*310d0*/  IMAD.MOV.U32 R232, RZ, RZ, R28 ;  /* 0x000000ffffe87224 */ /* 0x000fe200078e001c */
[----:B------:R-:W-:Y:S01]  /*310e0*/  SEL R20, R12, R6, !P6 ;  /* 0x000000060c147207 */ /* 0x000fe20007000000 */
[----:B------:R-:W-:Y:S01]  /*310f0*/  IMAD.MOV.U32 R248, RZ, RZ, R31 ;  /* 0x000000fffff87224 */ /* 0x000fe200078e001f */
[----:B------:R-:W4:Y:S01]  /*31100*/  LDL.LU.64 R26, [R1+0x8] ;  /* 0x00000800011a7983 */ /* 0x000f220000300a00 */
[----:B------:R-:W-:Y:S01]  /*31110*/  IMAD.MOV.U32 R249, RZ, RZ, R30 ;  /* 0x000000fffff97224 */ /* 0x000fe200078e001e */
[----:B------:R-:W-:Y:S01]  /*31120*/  SEL R159, R6, R12, !P6 ;  /* 0x0000000c069f7207 */ /* 0x000fe20007000000 */
[----:B------:R-:W-:Y:S01]  /*31130*/  IMAD.MOV.U32 R245, RZ, RZ, R33 ;  /* 0x000000fffff57224 */ /* 0x000fe200078e0021 */
[----:B------:R-:W2:Y:S01]  /*31140*/  LDL.LU.64 R28, [R1+0x10] ;  /* 0x00001000011c7983 */ /* 0x000ea20000300a00 */
[----:B------:R-:W-:-:S02]  /*31150*/  IMAD.MOV.U32 R246, RZ, RZ, R32 ;  /* 0x000000fffff67224 */ /* 0x000fc400078e0020 */
[----:B------:R-:W-:Y:S01]  /*31160*/  IMAD.MOV.U32 R21, RZ, RZ, R35 ;  /* 0x000000ffff157224 */ /* 0x000fe200078e0023 */
[----:B------:R-:W3:Y:S01]  /*31170*/  LDL.LU.64 R30, [R1+0x18] ;  /* 0x00001800011e7983 */ /* 0x000ee20000300a00 */
[----:B------:R-:W-:Y:S02]  /*31180*/  IMAD.MOV.U32 R241, RZ, RZ, R34 ;  /* 0x000000fffff17224 */ /* 0x000fe400078e0022 */
[----:B------:R-:W-:Y:S01]  /*31190*/  IMAD.MOV.U32 R221, RZ, RZ, R37 ;  /* 0x000000ffffdd7224 */ /* 0x000fe200078e0025 */
[----:B------:R0:W-:Y:S01]  /*311a0*/  SHFL.IDX PT, R12, R22, R216, 0x1f ;  /* 0x00001fd8160c7589 */ /* 0x0001e200000e0000 */
[----:B------:R-:W-:-:S03]  /*311b0*/  IMAD.MOV.U32 R166, RZ, RZ, R39 ;  /* 0x000000ffffa67224 */ /* 0x000fc600078e0027 */
[----:B------:R-:W4:Y:S01]  /*311c0*/  LDL.LU.64 R32, [R1+0x20] ;  /* 0x0000200001207983 */ /* 0x000f220000300a00 */
[----:B------:R-:W-:Y:S01]  /*311d0*/  IMAD.MOV.U32 R223, RZ, RZ, R38 ;  /* 0x000000ffffdf7224 */ /* 0x000fe200078e0026 */
[----:B------:R-:W-:Y:S02]  /*311e0*/  UMOV UR58, UR50 ;  /* 0x00000032003a7c82 */ /* 0x000fe40008000000 */
[----:B------:R-:W2:Y:S01]  /*311f0*/  LDL.LU.64 R34, [R1+0x28] ;  /* 0x0000280001227983 */ /* 0x000ea20000300a00 */
[----:B0-----:R-:W-:Y:S01]  /*31200*/  IMAD.MOV.U32 R22, RZ, RZ, R36 ;  /* 0x000000ffff167224 */ /* 0x001fe200078e0024 */
[----:B------:R-:W-:Y:S02]  /*31210*/  UMOV UR59, UR51 ;  /* 0x00000033003b7c82 */ /* 0x000fe40008000000 */
[----:B------:R-:W3:Y:S01]  /*31220*/  LDL.LU.64 R36, [R1+0x30] ;  /* 0x0000300001247983 */ /* 0x000ee20000300a00 */
[----:B------:R-:W-:Y:S01]  /*31230*/  FADD R6, -R16, R41 ;  /* 0x0000002910067221 */ /* 0x000fe20000000100 */
[----:B------:R-:W-:Y:S01]  /*31240*/  IMAD.MOV.U32 R168, RZ, RZ, R40 ;  /* 0x000000ffffa87224 */ /* 0x000fe200078e0028 */
[----:B------:R-:W-:Y:S01]  /*31250*/  R2UR UR50, R42 ;  /* 0x000000002a3272ca */ /* 0x000fe200000e0000 */
[----:B------:R-:W4:Y:S01]  /*31260*/  LDL.LU.64 R38, [R1+0x38] ;  /* 0x0000380001267983 */ /* 0x000f220000300a00 */
[----:B------:R-:W-:-:S03]  /*31270*/  R2UR UR51, R43 ;  /* 0x000000002b3372ca */ /* 0x000fc600000e0000 */
[----:B------:R-:W2:Y:S04]  /*31280*/  LDL.LU.64 R40, [R1+0x40] ;  /* 0x0000400001287983 */ /* 0x000ea80000300a00 */
[----:B------:R-:W3:Y:S04]  /*31290*/  LDL.LU.64 R42, [R1+0x48] ;  /* 0x00004800012a7983 */ /* 0x000ee80000300a00 */
[----:B------:R-:W4:Y:S04]  /*312a0*/  LDL.LU.64 R44, [R1+0x50] ;  /* 0x00005000012c7983 */ /* 0x000f280000300a00 */
        /* <DEDUP_REMOVED lines=53> */
[----:B---3--:R-:W-:Y:S04]  /*31600*/  STL.64 [R1+0x1ec8], R150 ;  /* 0x001ec89601007387 */ /* 0x008fe80000100a00 */
[----:B--2---:R-:W-:Y:S04]  /*31610*/  STL.64 [R1+0x1ec0], R148 ;  /* 0x001ec09401007387 */ /* 0x004fe80000100a00 */
[----:B----4-:R-:W-:Y:S04]  /*31620*/  STL.64 [R1+0x1eb8], R146 ;  /* 0x001eb89201007387 */ /* 0x010fe80000100a00 */
        /* <DEDUP_REMOVED lines=61> */
[----:B0-----:R-:W2:Y:S04]  /*31a00*/  LDL.LU R24, [R1+0x200] ;  /* 0x0002000001187983 */ /* 0x001ea80000300800 */
        /* <DEDUP_REMOVED lines=31> */
[----:B------:R-:W-:-:S03]  /*31c00*/  IMAD.MOV.U32 R60, RZ, RZ, R174 ;  /* 0x000000ffff3c7224 */ /* 0x000fc600078e00ae */
        /* <DEDUP_REMOVED lines=8> */
[----:B------:R-:W3:Y:S01]  /*31c90*/  LDL.LU R174, [R1+0x1fdc] ;  /* 0x001fdc0001ae7983 */ /* 0x000ee20000300800 */
[----:B------:R-:W-:-:S03]  /*31ca0*/  IMAD.MOV.U32 R65, RZ, RZ, R250 ;  /* 0x000000ffff417224 */ /* 0x000fc600078e00fa */
[----:B------:R-:W4:Y:S01]  /*31cb0*/  LDL.LU R171, [R1+0x1fd8] ;  /* 0x001fd80001ab7983 */ /* 0x000f220000300800 */
[----:B------:R-:W-:-:S03]  /*31cc0*/  IMAD.MOV.U32 R66, RZ, RZ, R152 ;  /* 0x000000ffff427224 */ /* 0x000fc600078e0098 */
[----:B------:R-:W3:Y:S01]  /*31cd0*/  LDL.LU R162, [R1+0x1fd4] ;  /* 0x001fd40001a27983 */ /* 0x000ee20000300800 */
[----:B------:R-:W-:-:S03]  /*31ce0*/  IMAD.MOV.U32 R67, RZ, RZ, R153 ;  /* 0x000000ffff437224 */ /* 0x000fc600078e0099 */
[----:B------:R-:W4:Y:S01]  /*31cf0*/  LDL.LU R161, [R1+0x1fd0] ;  /* 0x001fd00001a17983 */ /* 0x000f220000300800 */
[----:B------:R-:W-:-:S03]  /*31d00*/  IMAD.MOV.U32 R68, RZ, RZ, R154 ;  /* 0x000000ffff447224 */ /* 0x000fc600078e009a */
[----:B------:R-:W3:Y:S01]  /*31d10*/  LDL.LU R23, [R1+0x1fcc] ;  /* 0x001fcc0001177983 */ /* 0x000ee20000300800 */
[----:B------:R-:W-:-:S03]  /*31d20*/  IMAD.MOV.U32 R69, RZ, RZ, R155 ;  /* 0x000000ffff457224 */ /* 0x000fc600078e009b */
[----:B------:R-:W3:Y:S04]  /*31d30*/  LDL.LU R250, [R1+0x1fc8] ;  /* 0x001fc80001fa7983 */ /* 0x000ee80000300800 */
[----:B------:R-:W2:Y:S04]  /*31d40*/  LDL.LU R152, [R1+0x1fc4] ;  /* 0x001fc40001987983 */ /* 0x000ea80000300800 */
[----:B------:R-:W2:Y:S04]  /*31d50*/  LDL.LU R153, [R1+0x1fc0] ;  /* 0x001fc00001997983 */ /* 0x000ea80000300800 */
[----:B------:R-:W2:Y:S04]  /*31d60*/  LDL.LU R154, [R1+0x1fbc] ;  /* 0x001fbc00019a7983 */ /* 0x000ea80000300800 */
[----:B------:R-:W2:Y:S01]  /*31d70*/  LDL.LU R155, [R1+0x1fb8] ;  /* 0x001fb800019b7983 */ /* 0x000ea20000300800 */
[----:B------:R-:W-:-:S02]  /*31d80*/  IMAD.MOV.U32 R70, RZ, RZ, R13 ;  /* 0x000000ffff467224 */ /* 0x000fc400078e000d */
[----:B------:R-:W-:Y:S01]  /*31d90*/  IMAD.MOV.U32 R71, RZ, RZ, R251 ;  /* 0x000000ffff477224 */ /* 0x000fe200078e00fb */
[----:B------:R-:W3:Y:S01]  /*31da0*/  LDL.LU R13, [R1+0x1fb4] ;  /* 0x001fb400010d7983 */ /* 0x000ee20000300800 */
[----:B------:R-:W-:Y:S02]  /*31db0*/  IMAD.MOV.U32 R72, RZ, RZ, R224 ;  /* 0x000000ffff487224 */ /* 0x000fe400078e00e0 */
[----:B------:R-:W-:Y:S01]  /*31dc0*/  IMAD.MOV.U32 R73, RZ, RZ, R225 ;  /* 0x000000ffff497224 */ /* 0x000fe200078e00e1 */
[----:B------:R-:W3:Y:S01]  /*31dd0*/  LDL.LU R251, [R1+0x1fb0] ;  /* 0x001fb00001fb7983 */ /* 0x000ee20000300800 */
[----:B------:R-:W-:Y:S02]  /*31de0*/  IMAD.MOV.U32 R74, RZ, RZ, R209 ;  /* 0x000000ffff4a7224 */ /* 0x000fe400078e00d1 */
[----:B------:R-:W-:Y:S01]  /*31df0*/  IMAD.MOV.U32 R75, RZ, RZ, R236 ;  /* 0x000000ffff4b7224 */ /* 0x000fe200078e00ec */
[----:B------:R-:W4:Y:S01]  /*31e00*/  LDL.LU R224, [R1+0x1fac] ;  /* 0x001fac0001e07983 */ /* 0x000f220000300800 */
[----:B------:R-:W-:-:S02]  /*31e10*/  IMAD.MOV.U32 R76, RZ, RZ, R193 ;  /* 0x000000ffff4c7224 */ /* 0x000fc400078e00c1 */
[----:B------:R-:W-:Y:S01]  /*31e20*/  IMAD.MOV.U32 R77, RZ, RZ, R194 ;  /* 0x000000ffff4d7224 */ /* 0x000fe200078e00c2 */
[----:B------:R-:W3:Y:S01]  /*31e30*/  LDL.LU R225, [R1+0x1fa8] ;  /* 0x001fa80001e17983 */ /* 0x000ee20000300800 */
[----:B------:R-:W-:Y:S02]  /*31e40*/  IMAD.MOV.U32 R78, RZ, RZ, R195 ;  /* 0x000000ffff4e7224 */ /* 0x000fe400078e00c3 */
[----:B------:R-:W-:Y:S01]  /*31e50*/  IMAD.MOV.U32 R79, RZ, RZ, R196 ;  /* 0x000000ffff4f7224 */ /* 0x000fe200078e00c4 */
[----:B------:R-:W4:Y:S01]  /*31e60*/  LDL.LU R209, [R1+0x1fa4] ;  /* 0x001fa40001d17983 */ /* 0x000f220000300800 */
[----:B------:R-:W-:Y:S02]  /*31e70*/  IMAD.MOV.U32 R80, RZ, RZ, R197 ;  /* 0x000000ffff507224 */ /* 0x000fe400078e00c5 */
[----:B------:R-:W-:Y:S01]  /*31e80*/  IMAD.MOV.U32 R81, RZ, RZ, R198 ;  /* 0x000000ffff517224 */ /* 0x000fe200078e00c6 */
[----:B------:R-:W4:Y:S01]  /*31e90*/  LDL.LU R236, [R1+0x1fa0] ;  /* 0x001fa00001ec7983 */ /* 0x000f220000300800 */
[----:B------:R-:W-:-:S02]  /*31ea0*/  IMAD.MOV.U32 R82, RZ, RZ, R237 ;  /* 0x000000ffff527224 */ /* 0x000fc400078e00ed */
[----:B------:R-:W-:Y:S01]  /*31eb0*/  IMAD.MOV.U32 R83, RZ, RZ, R199 ;  /* 0x000000ffff537224 */ /* 0x000fe200078e00c7 */
[----:B------:R-:W4:Y:S01]  /*31ec0*/  LDL.LU R193, [R1+0x1f9c] ;  /* 0x001f9c0001c17983 */ /* 0x000f220000300800 */
        /* <DEDUP_REMOVED lines=68> */
[----:B------:R1:W5:Y:S01]  /*32310*/  LDL.LU R3, [R1+0x1f40] ;  /* 0x001f400001037983 */ /* 0x0003620000300800 */
        /* <DEDUP_REMOVED lines=32> */
[----:B------:R-:W4:Y:S04]  /*32520*/  LDL.LU R218, [R1+0x1f14] ;  /* 0x001f140001da7983 */ /* 0x000f280000300800 */
[----:B------:R-:W4:Y:S04]  /*32530*/  LDL.LU R227, [R1+0x1f10] ;  /* 0x001f100001e37983 */ /* 0x000f280000300800 */
[----:B------:R-:W4:Y:S04]  /*32540*/  LDL.LU R230, [R1+0x1f0c] ;  /* 0x001f0c0001e67983 */ /* 0x000f280000300800 */
[----:B------:R-:W4:Y:S04]  /*32550*/  LDL.LU R231, [R1+0x1f08] ;  /* 0x001f080001e77983 */ /* 0x000f280000300800 */
[----:B------:R-:W4:Y:S04]  /*32560*/  LDL.LU R233, [R1+0x1f04] ;  /* 0x001f040001e97983 */ /* 0x000f280000300800 */
[----:B------:R-:W4:Y:S04]  /*32570*/  LDL.LU R235, [R1+0x1f00] ;  /* 0x001f000001eb7983 */ /* 0x000f280000300800 */
[----:B------:R1:W5:Y:S04]  /*32580*/  LDL.LU R4, [R1+0x1efc] ;  /* 0x001efc0001047983 */ /* 0x0003680000300800 */
[----:B------:R-:W4:Y:S04]  /*32590*/  LDL.LU R18, [R1+0x1ef8] ;  /* 0x001ef80001127983 */ /* 0x000f280000300800 */
[----:B------:R1:W5:Y:S04]  /*325a0*/  LDL.LU R5, [R1+0x1ef4] ;  /* 0x001ef40001057983 */ /* 0x0003680000300800 */
[----:B------:R1:W5:Y:S04]  /*325b0*/  LDL.LU R217, [R1+0x1ef0] ;  /* 0x001ef00001d97983 */ /* 0x0003680000300800 */
[----:B------:R1:W5:Y:S04]  /*325c0*/  LDL.LU R11, [R1+0x1eec] ;  /* 0x001eec00010b7983 */ /* 0x0003680000300800 */
[----:B------:R-:W4:Y:S04]  /*325d0*/  LDL.LU R0, [R1+0x1ee8] ;  /* 0x001ee80001007983 */ /* 0x000f280000300800 */
[----:B------:R-:W4:Y:S04]  /*325e0*/  LDL.LU R19, [R1+0x1ee4] ;  /* 0x001ee40001137983 */ /* 0x000f280000300800 */
[----:B------:R-:W4:Y:S04]  /*325f0*/  LDL.LU R2, [R1+0x1ee0] ;  /* 0x001ee00001027983 */ /* 0x000f280000300800 */
[----:B------:R1:W5:Y:S04]  /*32600*/  LDL.LU R7, [R1+0x1edc] ;  /* 0x001edc0001077983 */ /* 0x0003680000300800 */
[----:B------:R1:W5:Y:S04]  /*32610*/  LDL.LU R8, [R1+0x1ed8] ;  /* 0x001ed80001087983 */ /* 0x0003680000300800 */
[----:B------:R1:W5:Y:S04]  /*32620*/  LDL.LU R9, [R1+0x1ed4] ;  /* 0x001ed40001097983 */ /* 0x0003680000300800 */
[----:B------:R1:W5:Y:S01]  /*32630*/  LDL.LU R10, [R1+0x1ed0] ;  /* 0x001ed000010a7983 */ /* 0x0003620000300800 */
[----:B--2---:R-:W-:-:S06]  /*32640*/  WARPGROUP.ARRIVE ;  /* 0x00000000000079c5 */ /* 0x004fcc0000000000 */
        /* <DEDUP_REMOVED lines=130> */
[----:B------:R-:W-:-:S05]  /*32e70*/  LOP3.LUT R242, R216, 0x1, RZ, 0x3c, !PT ;  /* 0x00000001d8f27812 */ /* 0x000fca00078e3cff */
[----:B------:R-:W3:Y:S01]  /*32e80*/  SHFL.IDX PT, R157, R157, R242, 0x1f ;  /* 0x00001ff29d9d7589 */ /* 0x000ee200000e0000 */
[----:B------:R-:W-:Y:S01]  /*32e90*/  FADD R21, -R15, R160 ;  /* 0x000000a00f157221 */ /* 0x000fe20000000100 */
[----:B------:R-:W-:Y:S02]  /*32ea0*/  FMUL R6, R6, 1.4426950216293334961 ;  /* 0x3fb8aa3b06067820 */ /* 0x000fe40000400000 */
[----:B------:R-:W-:Y:S01]  /*32eb0*/  SHFL.IDX PT, R20, R20, R216, 0x1f ;  /* 0x00001fd814147589 */ /* 0x000fe200000e0000 */
[----:B------:R-:W-:-:S03]  /*32ec0*/  FMUL R21, R21, 1.4426950216293334961 ;  /* 0x3fb8aa3b15157820 */ /* 0x000fc60000400000 */
[----:B------:R-:W0:Y:S01]  /*32ed0*/  SHFL.IDX PT, R159, R159, R242, 0x1f ;  /* 0x00001ff29f9f7589 */ /* 0x000e2200000e0000 */
[----:B------:R-:W2:Y:S01]  /*32ee0*/  MUFU.EX2 R6, R6 ;  /* 0x0000000600067308 */ /* 0x000ea20000000800 */
[C-C-:B---3--:R-:W-:Y:S02]  /*32ef0*/  PRMT R156, R12.reuse, R225, R157.reuse ;  /* 0x000000e10c9c7216 */ /* 0x148fe4000000009d */
[----:B----4-:R-:W-:-:S05]  /*32f00*/  PRMT R157, R12, R224, R157 ;  /* 0x000000e00c9d7216 */ /* 0x010fca000000009d */
[----:B------:R-:W3:Y:S01]  /*32f10*/  MUFU.EX2 R12, R21 ;  /* 0x00000015000c7308 */ /* 0x000ee20000000800 */
[C-C-:B0-----:R-:W-:Y:S02]  /*32f20*/  PRMT R158, R20.reuse, R225, R159.reuse ;  /* 0x000000e1149e7216 */ /* 0x141fe4000000009f */
[----:B------:R-:W-:Y:S01]  /*32f30*/  PRMT R159, R20, R224, R159 ;  /* 0x000000e0149f7216 */ /* 0x000fe2000000009f */
[-C--:B--2---:R-:W-:Y:S01]  /*32f40*/  FMUL R150, R150, R6.reuse ;  /* 0x0000000696967220 */ /* 0x084fe20000400000 */
[----:B------:R-:W-:Y:S01]  /*32f50*/  FMUL R151, R151, R6 ;  /* 0x0000000697977220 */ /* 0x000fe20000400000 */
[-C--:B---3--:R-:W-:Y:S01]  /*32f60*/  FMUL R148, R148, R12.reuse ;  /* 0x0000000c94947220 */ /* 0x088fe20000400000 */
[----:B------:R-:W-:Y:S01]  /*32f70*/  FMUL R149, R149, R12 ;  /* 0x0000000c95957220 */ /* 0x000fe20000400000 */
[-C--:B------:R-:W-:Y:S01]  /*32f80*/  FMUL R146, R146, R6.reuse ;  /* 0x0000000692927220 */ /* 0x080fe20000400000 */
        /* <DEDUP_REMOVED lines=122> */
[----:B------:R-:W-:-:S06]  /*33730*/  FMUL R25, R25, R12 ;  /* 0x0000000c19197220 */ /* 0x000fcc0000400000 */
[----:B------:R-:W-:-:S06]  /*33740*/  WARPGROUP.ARRIVE ;  /* 0x00000000000079c5 */ /* 0x000fcc0000000000 */
[----:B------:R-:W-:Y:S01]  /*33750*/  QGMMA.64x256x32.F32.E4M3.E4M3 R24, R156, gdesc[UR52], R24, gsb0 ;  /* 0x03e000349c187df3 */ /* 0x000fe20008000818 */
[----:B------:R-:W-:Y:S02]  /*33760*/  IMAD.MOV.U32 R252, RZ, RZ, R168 ;  /* 0x000000fffffc7224 */ /* 0x000fe400078e00a8 */
[--C-:B------:R-:W-:Y:S01]  /*33770*/  FADD R168, R247, -R16.reuse ;  /* 0x80000010f7a87221 */ /* 0x100fe20000000000 */
[--C-:B------:R-:W-:Y:S01]  /*33780*/  FADD R167, R244, -R16.reuse ;  /* 0x80000010f4a77221 */ /* 0x100fe20000000000 */
[--C-:B------:R-:W-:Y:S01]  /*33790*/  FADD R164, R243, -R16.reuse ;  /* 0x80000010f3a47221 */ /* 0x100fe20000000000 */
[--C-:B------:R-:W-:Y:S01]  /*337a0*/  FADD R163, R240, -R16.reuse ;  /* 0x80000010f0a37221 */ /* 0x100fe20000000000 */
[--C-:B------:R-:W-:Y:S01]  /*337b0*/  FADD R160, R239, -R16.reuse ;  /* 0x80000010efa07221 */ /* 0x100fe20000000000 */
[--C-:B------:R-:W-:Y:S01]  /*337c0*/  FADD R172, R237, -R16.reuse ;  /* 0x80000010edac7221 */ /* 0x100fe20000000000 */
[--C-:B------:R-:W-:Y:S01]  /*337d0*/  FADD R173, R236, -R16.reuse ;  /* 0x80000010ecad7221 */ /* 0x100fe20000000000 */
[----:B------:R-:W-:Y:S01]  /*337e0*/  FADD R175, R209, -R16 ;  /* 0x80000010d1af7221 */ /* 0x000fe20000000000 */
[--C-:B------:R-:W-:Y:S01]  /*337f0*/  FADD R165, R161, -R15.reuse ;  /* 0x8000000fa1a57221 */ /* 0x100fe20000000000 */
[----:B------:R-:W-:Y:S01]  /*33800*/  FADD R161, R171, -R15 ;  /* 0x8000000faba17221 */ /* 0x000fe20000000000 */
[----:B------:R-:W-:-:S02]  /*33810*/  IMAD.MOV.U32 R219, RZ, RZ, R166 ;  /* 0x000000ffffdb7224 */ /* 0x000fc400078e00a6 */
[--C-:B------:R-:W-:Y:S01]  /*33820*/  FADD R171, R174, -R15.reuse ;  /* 0x8000000faeab7221 */ /* 0x100fe20000000000 */
[----:B------:R-:W-:Y:S01]  /*33830*/  FMUL R168, R168, 1.4426950216293334961 ;  /* 0x3fb8aa3ba8a87820 */ /* 0x000fe20000400000 */
[----:B------:R-:W-:Y:S01]  /*33840*/  FMUL R167, R167, 1.4426950216293334961 ;  /* 0x3fb8aa3ba7a77820 */ /* 0x000fe20000400000 */
[----:B------:R-:W-:Y:S01]  /*33850*/  FMUL R164, R164, 1.4426950216293334961 ;  /* 0x3fb8aa3ba4a47820 */ /* 0x000fe20000400000 */
[----:B------:R-:W-:Y:S01]  /*33860*/  FMUL R163, R163, 1.4426950216293334961 ;  /* 0x3fb8aa3ba3a37820 */ /* 0x000fe20000400000 */
[----:B------:R-:W-:Y:S01]  /*33870*/  FMUL R160, R160, 1.4426950216293334961 ;  /* 0x3fb8aa3ba0a07820 */ /* 0x000fe20000400000 */
[----:B------:R-:W-:Y:S01]  /*33880*/  FMUL R172, R172, 1.4426950216293334961 ;  /* 0x3fb8aa3bacac7820 */ /* 0x000fe20000400000 */
[----:B------:R-:W-:Y:S01]  /*33890*/  FMUL R173, R173, 1.4426950216293334961 ;  /* 0x3fb8aa3badad7820 */ /* 0x000fe20000400000 */
[----:B------:R-:W-:Y:S01]  /*338a0*/  FMUL R175, R175, 1.4426950216293334961 ;  /* 0x3fb8aa3bafaf7820 */ /* 0x000fe20000400000 */
[--C-:B------:R-:W-:Y:S01]  /*338b0*/  FADD R170, R251, -R15.reuse ;  /* 0x8000000ffbaa7221 */ /* 0x100fe20000000000 */
[--C-:B------:R-:W-:Y:S01]  /*338c0*/  FADD R169, R250, -R15.reuse ;  /* 0x8000000ffaa97221 */ /* 0x100fe20000000000 */
[--C-:B------:R-:W-:Y:S01]  /*338d0*/  FADD R166, R23, -R15.reuse ;  /* 0x8000000f17a67221 */ /* 0x100fe20000000000 */
[--C-:B------:R-:W-:Y:S01]  /*338e0*/  FADD R162, R162, -R15.reuse ;  /* 0x8000000fa2a27221 */ /* 0x100fe20000000000 */
[----:B------:R-:W-:Y:S01]  /*338f0*/  FADD R174, R176, -R15 ;  /* 0x8000000fb0ae7221 */ /* 0x000fe20000000000 */
        /* <DEDUP_REMOVED lines=8> */
[----:B------:R-:W-:Y:S08]  /*33980*/  MUFU.EX2 R168, R168 ;  /* 0x000000a800a87308 */ /* 0x000ff00000000800 */
[----:B------:R-:W0:Y:S08]  /*33990*/  MUFU.EX2 R167, R167 ;  /* 0x000000a700a77308 */ /* 0x000e300000000800 */
[----:B------:R-:W-:Y:S08]  /*339a0*/  MUFU.EX2 R164, R164 ;  /* 0x000000a400a47308 */ /* 0x000ff00000000800 */
[----:B------:R-:W2:Y:S08]  /*339b0*/  MUFU.EX2 R163, R163 ;  /* 0x000000a300a37308 */ /* 0x000eb00000000800 */
[----:B------:R-:W-:Y:S08]  /*339c0*/  MUFU.EX2 R160, R160 ;  /* 0x000000a000a07308 */ /* 0x000ff00000000800 */
[----:B------:R-:W3:Y:S08]  /*339d0*/  MUFU.EX2 R172, R172 ;  /* 0x000000ac00ac7308 */ /* 0x000ef00000000800 */
[----:B------:R-:W-:Y:S08]  /*339e0*/  MUFU.EX2 R173, R173 ;  /* 0x000000ad00ad7308 */ /* 0x000ff00000000800 */
[----:B------:R-:W4:Y:S08]  /*339f0*/  MUFU.EX2 R175, R175 ;  /* 0x000000af00af7308 */ /* 0x000f300000000800 */
[----:B------:R-:W-:Y:S08]  /*33a00*/  MUFU.EX2 R170, R170 ;  /* 0x000000aa00aa7308 */ /* 0x000ff00000000800 */
[----:B------:R-:W1:Y:S08]  /*33a10*/  MUFU.EX2 R169, R169 ;  /* 0x000000a900a97308 */ /* 0x000e700000000800 */
[----:B------:R-:W-:Y:S08]  /*33a20*/  MUFU.EX2 R166, R166 ;  /* 0x000000a600a67308 */ /* 0x000ff00000000800 */
[----:B------:R-:W1:Y:S08]  /*33a30*/  MUFU.EX2 R165, R165 ;  /* 0x000000a500a57308 */ /* 0x000e700000000800 */
[----:B------:R-:W-:Y:S08]  /*33a40*/  MUFU.EX2 R162, R162 ;  /* 0x000000a200a27308 */ /* 0x000ff00000000800 */
[----:B------:R-:W1:Y:S08]  /*33a50*/  MUFU.EX2 R161, R161 ;  /* 0x000000a100a17308 */ /* 0x000e700000000800 */
[----:B------:R-:W-:Y:S08]  /*33a60*/  MUFU.EX2 R171, R171 ;  /* 0x000000ab00ab7308 */ /* 0x000ff00000000800 */
[----:B------:R-:W1:Y:S01]  /*33a70*/  MUFU.EX2 R174, R174 ;  /* 0x000000ae00ae7308 */ /* 0x000e620000000800 */
[----:B0-----:R-:W-:-:S02]  /*33a80*/  F2FP.SATFINITE.E4M3.F32.PACK_AB_MERGE_C R23, R167, R168, RZ ;  /* 0x000000a8a717723e */ /* 0x001fc400048070ff */
[----:B--2---:R-:W-:Y:S02]  /*33a90*/  F2FP.SATFINITE.E4M3.F32.PACK_AB_MERGE_C R22, R163, R164, RZ ;  /* 0x000000a4a316723e */ /* 0x004fe400048070ff */
[----:B---3--:R-:W-:Y:S02]  /*33aa0*/  F2FP.SATFINITE.E4M3.F32.PACK_AB_MERGE_C R21, R172, R160, RZ ;  /* 0x000000a0ac15723e */ /* 0x008fe400048070ff */
[----:B----4-:R-:W-:Y:S02]  /*33ab0*/  F2FP.SATFINITE.E4M3.F32.PACK_AB_MERGE_C R20, R175, R173, RZ ;  /* 0x000000adaf14723e */ /* 0x010fe400048070ff */
[----:B-1----:R-:W-:Y:S02]  /*33ac0*/  F2FP.SATFINITE.E4M3.F32.PACK_AB_MERGE_C R23, R169, R170, R23 ;  /* 0x000000aaa917723e */ /* 0x002fe40004807017 */
[----:B------:R-:W-:Y:S02]  /*33ad0*/  F2FP.SATFINITE.E4M3.F32.PACK_AB_MERGE_C R22, R165, R166, R22 ;  /* 0x000000a6a516723e */ /* 0x000fe40004807016 */
[----:B------:R-:W-:-:S02]  /*33ae0*/  F2FP.SATFINITE.E4M3.F32.PACK_AB_MERGE_C R21, R161, R162, R21 ;  /* 0x000000a2a115723e */ /* 0x000fc40004807015 */
[----:B------:R-:W-:Y:S02]  /*33af0*/  F2FP.SATFINITE.E4M3.F32.PACK_AB_MERGE_C R20, R174, R171, R20 ;  /* 0x000000abae14723e */ /* 0x000fe40004807014 */
[----:B------:R-:W-:Y:S02]  /*33b00*/  SEL R152, R23, R22, !P6 ;  /* 0x0000001617987207 */ /* 0x000fe40007000000 */
[----:B------:R-:W-:Y:S02]  /*33b10*/  SEL R153, R22, R23, !P6 ;  /* 0x0000001716997207 */ /* 0x000fe40007000000 */
[----:B------:R-:W-:Y:S02]  /*33b20*/  SEL R155, R20, R21, !P6 ;  /* 0x00000015149b7207 */ /* 0x000fe40007000000 */
[----:B------:R-:W-:Y:S02]  /*33b30*/  SEL R22, R21, R20, !P6 ;  /* 0x0000001415167207 */ /* 0x000fe40007000000 */
[----:B------:R-:W-:Y:S04]  /*33b40*/  SHFL.IDX PT, R20, R152, R216, 0x1f ;  /* 0x00001fd898147589 */ /* 0x000fe800000e0000 */
[----:B------:R-:W0:Y:S04]  /*33b50*/  SHFL.IDX PT, R153, R153, R242, 0x1f ;  /* 0x00001ff299997589 */ /* 0x000e2800000e0000 */
[----:B------:R-:W-:Y:S04]  /*33b60*/  SHFL.IDX PT, R21, R22, R216, 0x1f ;  /* 0x00001fd816157589 */ /* 0x000fe800000e0000 */
[----:B------:R-:W1:Y:S01]  /*33b70*/  SHFL.IDX PT, R155, R155, R242, 0x1f ;  /* 0x00001ff29b9b7589 */ /* 0x000e6200000e0000 */
[----:B------:R-:W-:Y:S01]  /*33b80*/  UMOV UR54, UR4 ;  /* 0x0000000400367c82 */ /* 0x000fe20008000000 */
[----:B------:R-:W-:Y:S01]  /*33b90*/  UMOV UR55, UR5 ;  /* 0x0000000500377c82 */ /* 0x000fe20008000000 */
[----:B0-----:R-:W-:-:S02]  /*33ba0*/  PRMT R152, R20, R225, R153 ;  /* 0x000000e114987216 */ /* 0x001fc40000000099 */
[-C--:B------:R-:W-:Y:S02]  /*33bb0*/  PRMT R153, R20, R224.reuse, R153 ;  /* 0x000000e014997216 */ /* 0x080fe40000000099 */
[C-C-:B-1----:R-:W-:Y:S02]  /*33bc0*/  PRMT R154, R21.reuse, R225, R155.reuse ;  /* 0x000000e1159a7216 */ /* 0x142fe4000000009b */
[----:B------:R-:W-:Y:S01]  /*33bd0*/  PRMT R155, R21, R224, R155 ;  /* 0x000000e0159b7216 */ /* 0x000fe2000000009b */
[----:B------:R-:W-:-:S03]  /*33be0*/  WARPGROUP.DEPBAR.LE gsb0, 0x0 ;  /* 0x00008000000079c5 */ /* 0x000fc60000010000 */
[----:B------:R-:W-:-:S06]  /*33bf0*/  WARPGROUP.ARRIVE ;  /* 0x00000000000079c5 */ /* 0x000fcc0000000000 */
[----:B------:R-:W-:Y:S01]  /*33c00*/  QGMMA.64x256x32.F32.E4M3.E4M3 R24, R152, gdesc[UR52], R24, gsb0 ;  /* 0x03e0003498187df3 */ /* 0x000fe20008000818 */
[----:B------:R-:W-:Y:S01]  /*33c10*/  UMOV UR49, UR51 ;  /* 0x0000003300317c82 */ /* 0x000fe20008000000 */
[----:B------:R-:W-:Y:S01]  /*33c20*/  UMOV UR48, UR50 ;  /* 0x0000003200307c82 */ /* 0x000fe20008000000 */
[----:B------:R-:W-:Y:S02]  /*33c30*/  R2UR UR51, R2 ;  /* 0x00000000023372ca */ /* 0x000fe400000e0000 */
[----:B------:R-:W2:Y:S01]  /*33c40*/  LDL.LU R2, [R1+0x1ccc] ;  /* 0x001ccc0001027983 */ /* 0x000ea20000300800 */
[----:B------:R-:W-:-:S03]  /*33c50*/  R2UR UR50, R19 ;  /* 0x00000000133272ca */ /* 0x000fc600000e0000 */
[----:B------:R1:W5:Y:S01]  /*33c60*/  LDL.LU R19, [R1+0x1cc8] ;  /* 0x001cc80001137983 */ /* 0x0003620000300800 */
[----:B------:R-:W-:-:S03]  /*33c70*/  WARPGROUP.DEPBAR.LE gsb0, 0x0 ;  /* 0x00008000000079c5 */ /* 0x000fc60000010000 */
[----:B------:R-:W-:Y:S04]  /*33c80*/  STL.64 [R1], R24 ;  /* 0x0000001801007387 */ /* 0x000fe80000100a00 */
        /* <DEDUP_REMOVED lines=63> */
[----:B0-----:R-:W3:Y:S04]  /*34080*/  LDL.LU.64 R150, [R1+0x1cc0] ;  /* 0x001cc00001967983 */ /* 0x001ee80000300a00 */
        /* <DEDUP_REMOVED lines=65> */
[-C--:B---3--:R-:W-:Y:S01]  /*344a0*/  FMUL R150, R150, R6.reuse ;  /* 0x0000000696967220 */ /* 0x088fe20000400000 */
[----:B------:R-:W-:Y:S01]  /*344b0*/  FMUL R151, R151, R6 ;  /* 0x0000000697977220 */ /* 0x000fe20000400000 */
[-C--:B----4-:R-:W-:Y:S01]  /*344c0*/  FMUL R148, R148, R12.reuse ;  /* 0x0000000c94947220 */ /* 0x090fe20000400000 */
[----:B------:R-:W-:Y:S01]  /*344d0*/  FMUL R149, R149, R12 ;  /* 0x0000000c95957220 */ /* 0x000fe20000400000 */
[-C--:B--2---:R-:W-:Y:S01]  /*344e0*/  FMUL R146, R146, R6.reuse ;  /* 0x0000000692927220 */ /* 0x084fe20000400000 */
        /* <DEDUP_REMOVED lines=125> */
[----:B------:R-:W-:Y:S02]  /*34cc0*/  R2UR UR4, R219 ;  /* 0x00000000db0472ca */ /* 0x000fe400000e0000 */
[----:B------:R-:W2:Y:S04]  /*34cd0*/  LDL.LU R219, [R1+0xa10] ;  /* 0x000a100001db7983 */ /* 0x000ea80000300800 */
[----:B------:R-:W3:Y:S04]  /*34ce0*/  LDL.LU R232, [R1+0xa0c] ;  /* 0x000a0c0001e87983 */ /* 0x000ee80000300800 */
[----:B------:R-:W4:Y:S04]  /*34cf0*/  LDL.LU R226, [R1+0xa14] ;  /* 0x000a140001e27983 */ /* 0x000f280000300800 */
[----:B------:R-:W3:Y:S01]  /*34d00*/  LDL.LU R209, [R1+0xa08] ;  /* 0x000a080001d17983 */ /* 0x000ee20000300800 */
[----:B------:R-:W-:Y:S01]  /*34d10*/  UMOV UR54, UR48 ;  /* 0x0000003000367c82 */ /* 0x000fe20008000000 */
[----:B------:R-:W-:-:S02]  /*34d20*/  UMOV UR55, UR49 ;  /* 0x0000003100377c82 */ /* 0x000fc40008000000 */
[----:B------:R-:W2:Y:S01]  /*34d30*/  LDL R176, [R1+0xad4] ;  /* 0x000ad40001b07983 */ /* 0x000ea20000100800 */
[----:B------:R-:W-:Y:S01]  /*34d40*/  FADD R20, R235, R233 ;  /* 0x000000e9eb147221 */ /* 0x000fe20000000000 */
[----:B------:R-:W-:Y:S01]  /*34d50*/  FADD R21, R208, R207 ;  /* 0x000000cfd0157221 */ /* 0x000fe20000000000 */
[----:B------:R-:W-:Y:S02]  /*34d60*/  FADD R23, R184, R183 ;  /* 0x000000b7b8177221 */ /* 0x000fe40000000000 */
[----:B------:R-:W-:Y:S01]  /*34d70*/  FADD R20, R231, R20 ;  /* 0x00000014e7147221 */ /* 0x000fe20000000000 */
[----:B------:R-:W-:Y:S01]  /*34d80*/  FADD R21, R206, R21 ;  /* 0x00000015ce157221 */ /* 0x000fe20000000000 */
[----:B------:R-:W-:Y:S02]  /*34d90*/  FADD R23, R182, R23 ;  /* 0x00000017b6177221 */ /* 0x000fe40000000000 */
[----:B------:R-:W-:Y:S01]  /*34da0*/  FADD R20, R230, R20 ;  /* 0x00000014e6147221 */ /* 0x000fe20000000000 */
[----:B------:R-:W-:Y:S01]  /*34db0*/  FADD R21, R205, R21 ;  /* 0x00000015cd157221 */ /* 0x000fe20000000000 */
[----:B------:R-:W-:-:S02]  /*34dc0*/  FADD R23, R181, R23 ;  /* 0x00000017b5177221 */ /* 0x000fc40000000000 */
        /* <DEDUP_REMOVED lines=34> */
[----:B------:R-:W-:Y:S02]  /*34ff0*/  WARPGROUP.DEPBAR.LE gsb0, 0x0 ;  /* 0x00008000000079c5 */ /* 0x000fe40000010000 */
[----:B------:R-:W-:Y:S01]  /*35000*/  WARPGROUP.ARRIVE ;  /* 0x00000000000079c5 */ /* 0x000fe20000000000 */
[----:B------:R-:W-:Y:S01]  /*35010*/  FADD R21, R193, R21 ;  /* 0x00000015c1157221 */ /* 0x000fe20000000000 */
[----:B------:R-:W-:Y:S01]  /*35020*/  FADD R23, R174, R23 ;  /* 0x00000017ae177221 */ /* 0x000fe20000000000 */
[----:B------:R-:W-:Y:S01]  /*35030*/  IADD3 R221, P0, R221, 0x40, RZ ;  /* 0x00000040dddd7810 */ /* 0x000fe20007f1e0ff */
[----:B------:R-:W0:Y:S02]  /*35040*/  LDC R156, c[0x0][0x254] ;  /* 0x00009500ff9c7b82 */ /* 0x000e240000000800 */
[----:B------:R-:W-:Y:S01]  /*35050*/  QGMMA.64x256x32.F32.E4M3.E4M3 R24, R152, gdesc[UR52], R24, gsb0 ;  /* 0x03e0003498187df3 */ /* 0x000fe20008000818 */
[----:B------:R-:W1:Y:S02]  /*35060*/  SHFL.BFLY PT, R22, R21, 0x2, 0x1f ;  /* 0x0c401f0015167f89 */ /* 0x000e6400000e0000 */
[----:B-1----:R-:W-:Y:S01]  /*35070*/  FADD R22, R21, R22 ;  /* 0x0000001615167221 */ /* 0x002fe20000000000 */
[----:B------:R-:W-:Y:S01]  /*35080*/  IMAD.X R223, RZ, RZ, R223, P0 ;  /* 0x000000ffffdf7224 */ /* 0x000fe200000e06df */
[----:B------:R-:W-:Y:S01]  /*35090*/  R2UR UR5, R252 ;  /* 0x00000000fc0572ca */ /* 0x000fe200000e0000 */
[----:B0-----:R-:W-:-:S02]  /*350a0*/  IMAD R2, R156, 0x40, R2 ;  /* 0x000000409c027824 */ /* 0x001fc400078e0202 */
[----:B------:R-:W-:Y:S02]  /*350b0*/  IMAD.MOV.U32 R252, RZ, RZ, R16 ;  /* 0x000000fffffc7224 */ /* 0x000fe400078e0010 */
[----:B--2---:R-:W-:Y:S01]  /*350c0*/  IMAD R0, R176, 0x40, R0 ;  /* 0x00000040b0007824 */ /* 0x004fe200078e0200 */
[----:B------:R-:W-:Y:S02]  /*350d0*/  WARPGROUP.DEPBAR.LE gsb0, 0x0 ;  /* 0x00008000000079c5 */ /* 0x000fe40000010000 */
[----:B------:R-:W-:-:S04]  /*350e0*/  FADD R153, R192, R191 ;  /* 0x000000bfc0997221 */ /* 0x000fc80000000000 */
[----:B------:R-:W-:-:S04]  /*350f0*/  FADD R153, R190, R153 ;  /* 0x00000099be997221 */ /* 0x000fc80000000000 */
[----:B------:R-:W-:-:S04]  /*35100*/  FADD R153, R189, R153 ;  /* 0x00000099bd997221 */ /* 0x000fc80000000000 */
[----:B------:R-:W-:-:S04]  /*35110*/  FADD R153, R188, R153 ;  /* 0x00000099bc997221 */ /* 0x000fc80000000000 */
[----:B------:R-:W-:-:S04]  /*35120*/  FADD R153, R187, R153 ;  /* 0x00000099bb997221 */ /* 0x000fc80000000000 */
[----:B------:R-:W-:Y:S01]  /*35130*/  FADD R153, R186, R153 ;  /* 0x00000099ba997221 */ /* 0x000fe20000000000 */
[----:B------:R-:W0:Y:S03]  /*35140*/  SHFL.BFLY PT, R152, R20, 0x2, 0x1f ;  /* 0x0c401f0014987f89 */ /* 0x000e2600000e0000 */
[----:B------:R-:W-:Y:S01]  /*35150*/  FADD R153, R185, R153 ;  /* 0x00000099b9997221 */ /* 0x000fe20000000000 */
[----:B------:R-:W1:Y:S03]  /*35160*/  SHFL.BFLY PT, R154, R23, 0x2, 0x1f ;  /* 0x0c401f00179a7f89 */ /* 0x000e6600000e0000 */
[----:B------:R-:W-:-:S04]  /*35170*/  FADD R153, R168, R153 ;  /* 0x00000099a8997221 */ /* 0x000fc80000000000 */
[----:B------:R-:W-:-:S04]  /*35180*/  FADD R153, R167, R153 ;  /* 0x00000099a7997221 */ /* 0x000fc80000000000 */
[----:B------:R-:W-:-:S04]  /*35190*/  FADD R153, R164, R153 ;  /* 0x00000099a4997221 */ /* 0x000fc80000000000 */
[----:B------:R-:W-:-:S04]  /*351a0*/  FADD R153, R163, R153 ;  /* 0x00000099a3997221 */ /* 0x000fc80000000000 */
[----:B------:R-:W-:Y:S01]  /*351b0*/  FADD R153, R160, R153 ;  /* 0x00000099a0997221 */ /* 0x000fe20000000000 */
[----:B0-----:R-:W-:-:S03]  /*351c0*/  FADD R152, R20, R152 ;  /* 0x0000009814987221 */ /* 0x001fc60000000000 */
[----:B------:R-:W-:Y:S01]  /*351d0*/  FADD R153, R172, R153 ;  /* 0x00000099ac997221 */ /* 0x000fe20000000000 */
[----:B-1----:R-:W-:-:S03]  /*351e0*/  FADD R21, R23, R154 ;  /* 0x0000009a17157221 */ /* 0x002fc60000000000 */
[----:B------:R-:W-:Y:S01]  /*351f0*/  FADD R153, R173, R153 ;  /* 0x00000099ad997221 */ /* 0x000fe20000000000 */
[----:B------:R-:W0:Y:S03]  /*35200*/  SHFL.BFLY PT, R23, R152, 0x1, 0x1f ;  /* 0x0c201f0098177f89 */ /* 0x000e2600000e0000 */
[----:B------:R-:W-:-:S05]  /*35210*/  FADD R153, R175, R153 ;  /* 0x00000099af997221 */ /* 0x000fca0000000000 */
[----:B------:R-:W1:Y:S04]  /*35220*/  SHFL.BFLY PT, R155, R153, 0x2, 0x1f ;  /* 0x0c401f00999b7f89 */ /* 0x000e6800000e0000 */
[----:B------:R-:W2:Y:S01]  /*35230*/  SHFL.BFLY PT, R154, R21, 0x1, 0x1f ;  /* 0x0c201f00159a7f89 */ /* 0x000ea200000e0000 */
[----:B0-----:R-:W-:-:S04]  /*35240*/  FADD R152, R152, R23 ;  /* 0x0000001798987221 */ /* 0x001fc80000000000 */
[----:B------:R-:W-:Y:S01]  /*35250*/  FFMA R219, R13, R219, R152 ;  /* 0x000000db0ddb7223 */ /* 0x000fe20000000098 */
[----:B-1----:R-:W-:Y:S02]  /*35260*/  FADD R20, R153, R155 ;  /* 0x0000009b99147221 */ /* 0x002fe40000000000 */
[----:B------:R-:W0:Y:S04]  /*35270*/  SHFL.BFLY PT, R153, R22, 0x1, 0x1f ;  /* 0x0c201f0016997f89 */ /* 0x000e2800000e0000 */
[----:B------:R1:W-:Y:S04]  /*35280*/  STL [R1+0xa10], R219 ;  /* 0x000a10db01007387 */ /* 0x0003e80000100800 */
[----:B------:R-:W3:Y:S01]  /*35290*/  SHFL.BFLY PT, R155, R20, 0x1, 0x1f ;  /* 0x0c201f00149b7f89 */ /* 0x000ee200000e0000 */
[----:B-1----:R-:W1:Y:S01]  /*352a0*/  S2R R219, SR_CTAID.X ;  /* 0x0000000000db7919 */ /* 0x002e620000002500 */
[----:B--2---:R-:W-:Y:S01]  /*352b0*/  FADD R21, R21, R154 ;  /* 0x0000009a15157221 */ /* 0x004fe20000000000 */
[----:B0-----:R-:W-:-:S03]  /*352c0*/  FADD R22, R22, R153 ;  /* 0x0000009916167221 */ /* 0x001fc60000000000 */
[----:B----4-:R-:W-:Y:S01]  /*352d0*/  FFMA R226, R12, R226, R21 ;  /* 0x000000e20ce27223 */ /* 0x010fe20000000015 */
[----:B---3--:R-:W-:Y:S01]  /*352e0*/  FFMA R232, R14, R232, R22 ;  /* 0x000000e80ee87223 */ /* 0x008fe20000000016 */
[----:B------:R-:W-:-:S04]  /*352f0*/  FADD R20, R20, R155 ;  /* 0x0000009b14147221 */ /* 0x000fc80000000000 */
[----:B------:R2:W-:Y:S01]  /*35300*/  STL [R1+0xa0c], R232 ;  /* 0x000a0ce801007387 */ /* 0x0005e20000100800 */
[----:B------:R-:W-:-:S03]  /*35310*/  FFMA R209, R6, R209, R20 ;  /* 0x000000d106d17223 */ /* 0x000fc60000000014 */
[----:B------:R2:W-:Y:S04]  /*35320*/  STL [R1+0x8bc], R221 ;  /* 0x0008bcdd01007387 */ /* 0x0005e80000100800 */
[----:B------:R2:W-:Y:S04]  /*35330*/  STL [R1+0xa14], R226 ;  /* 0x000a14e201007387 */ /* 0x0005e80000100800 */
[----:B------:R2:W-:Y:S01]  /*35340*/  STL [R1+0x8e8], R223 ;  /* 0x0008e8df01007387 */ /* 0x0005e20000100800 */
[----:B-1----:R-:W-:-:S03]  /*35350*/  IMAD.SHL.U32 R219, R219, 0x80, RZ ;  /* 0x00000080dbdb7824 */ /* 0x002fc600078e00ff */
[----:B------:R2:W-:Y:S01]  /*35360*/  STL [R1+0xa08], R209 ;  /* 0x000a08d101007387 */ /* 0x0005e20000100800 */
[----:B------:R-:W-:-:S03]  /*35370*/  VIADD R219, R219, 0x80 ;  /* 0x00000080dbdb7836 */ /* 0x000fc60000000000 */
[----:B------:R2:W-:Y:S04]  /*35380*/  STL [R1+0x608], R17 ;  /* 0x0006081101007387 */ /* 0x0005e80000100800 */
[----:B------:R2:W-:Y:S04]  /*35390*/  STL [R1+0x604], R18 ;  /* 0x0006041201007387 */ /* 0x0005e80000100800 */
[----:B------:R2:W-:Y:S04]  /*353a0*/  STL [R1+0x9e8], R17 ;  /* 0x0009e81101007387 */ /* 0x0005e80000100800 */
[----:B------:R2:W-:Y:S01]  /*353b0*/  STL [R1+0x9e4], R18 ;  /* 0x0009e41201007387 */ /* 0x0005e20000100800 */
[----:B------:R-:W-:-:S03]  /*353c0*/  ISETP.GE.U32.AND P0, PT, R221, R219, PT ;  /* 0x000000dbdd00720c */ /* 0x000fc60003f06070 */
[----:B------:R2:W-:Y:S04]  /*353d0*/  STL [R1+0x600], R15 ;  /* 0x0006000f01007387 */ /* 0x0005e80000100800 */
[----:B------:R2:W-:Y:S04]  /*353e0*/  STL [R1+0x9f4], R15 ;  /* 0x0009f40f01007387 */ /* 0x0005e80000100800 */
[----:B------:R2:W-:Y:S01]  /*353f0*/  STL [R1+0x9f0], R16 ;  /* 0x0009f01001007387 */ /* 0x0005e20000100800 */
[----:B------:R-:W-:-:S13]  /*35400*/  ISETP.GE.U32.AND.EX P0, PT, R223, RZ, PT, P0 ;  /* 0x000000ffdf00720c */ /* 0x000fda0003f06100 */
[----:B--2---:R-:W-:Y:S05]  /*35410*/  @!P0 BRA `(.L_x_1) ;  /* 0xfffffe6000308947 */ /* 0x004fea000383ffff */
.L_x_0:
[----:B------:R-:W2:Y:S04]  /*35420*/  LDL.LU R174, [R1+0x8] ;  /* 0x0000080001ae7983 */ /* 0x000ea80000300800 */
[----:B------:R-:W3:Y:S04]  /*35430*/  LDL.LU R168, [R1+0x400] ;  /* 0x0004000001a87983 */ /* 0x000ee80000300800 */
[----:B------:R-:W4:Y:S04]  /*35440*/  LDL.LU R169, [R1+0x408] ;  /* 0x0004080001a97983 */ /* 0x000f280000300800 */
[----:B------:R-:W2:Y:S04]  /*35450*/  LDL.LU R167, [R1+0xa08] ;  /* 0x000a080001a77983 */ /* 0x000ea80000300800 */
[----:B------:R-:W3:Y:S04]  /*35460*/  LDL.LU R170, [R1+0xa0c] ;  /* 0x000a0c0001aa7983 */ /* 0x000ee80000300800 */
[----:B------:R-:W4:Y:S04]  /*35470*/  LDL.LU R172, [R1+0xa10] ;  /* 0x000a100001ac7983 */ /* 0x000f280000300800 */
        /* <DEDUP_REMOVED lines=26> */
[----:B------:R-:W4:Y:S01]  /*35620*/  LDL.LU R164, [R1+0x1f4] ;  /* 0x0001f40001a47983 */ /* 0x000f220000300800 */
[----:B------:R-:W0:Y:S03]  /*35630*/  S2R R2, SR_TID.X ;  /* 0x0000000000027919 */ /* 0x000e260000002100 */
[----:B------:R-:W-:Y:S01]  /*35640*/  STL [R1+0x1ac8], R252 ;  /* 0x001ac8fc01007387 */ /* 0x000fe20000100800 */
[C---:B0-----:R-:W-:Y:S01]  /*35650*/  LOP3.LUT R0, R2.reuse, 0x7, RZ, 0xc0, !PT ;  /* 0x0000000702007812 */ /* 0x041fe200078ec0ff */
[C---:B-----5:R-:W-:Y:S01]  /*35660*/  IMAD.SHL.U32 R4, R2.reuse, 0x4, RZ ;  /* 0x0000000402047824 */ /* 0x060fe200078e00ff */
[----:B------:R-:W-:Y:S01]  /*35670*/  SHF.R.U32.HI R3, RZ, 0x1, R2 ;  /* 0x00000001ff037819 */ /* 0x000fe20000011602 */
[----:B------:R-:W-:-:S02]  /*35680*/  IMAD.SHL.U32 R6, R2, 0x10, RZ ;  /* 0x0000001002067824 */ /* 0x000fc400078e00ff */
[----:B------:R-:W-:Y:S01]  /*35690*/  IMAD R0, R0, 0x8, R19 ;  /* 0x0000000800007824 */ /* 0x000fe200078e0213 */
[----:B------:R-:W-:Y:S01]  /*356a0*/  LOP3.LUT R4, R4, 0x1c0, RZ, 0xc0, !PT ;  /* 0x000001c004047812 */ /* 0x000fe200078ec0ff */
[----:B------:R-:W-:Y:S01]  /*356b0*/  IMAD.SHL.U32 R5, R2, 0x40, RZ ;  /* 0x0000004002057824 */ /* 0x000fe200078e00ff */
[----:B------:R-:W-:Y:S02]  /*356c0*/  LOP3.LUT R3, R3, 0x4, RZ, 0xc0, !PT ;  /* 0x0000000403037812 */ /* 0x000fe400078ec0ff */
[----:B------:R-:W-:Y:S02]  /*356d0*/  LOP3.LUT R6, R6, 0xf0, RZ, 0xc0, !PT ;  /* 0x000000f006067812 */ /* 0x000fe400078ec0ff */
[----:B------:R-:W-:Y:S02]  /*356e0*/  IADD3 R0, R3, R0, R4 ;  /* 0x0000000003007210 */ /* 0x000fe40007ffe004 */
[----:B------:R-:W-:Y:S01]  /*356f0*/  LOP3.LUT R5, R5, 0x400, RZ, 0xc0, !PT ;  /* 0x0000040005057812 */ /* 0x000fe200078ec0ff */
[----:B------:R-:W-:-:S02]  /*35700*/  IMAD.SHL.U32 R4, R2, 0x2, RZ ;  /* 0x0000000202047824 */ /* 0x000fc400078e00ff */
[----:B------:R0:W-:Y:S02]  /*35710*/  STL [R1+0x1294], R0 ;  /* 0x0012940001007387 */ /* 0x0001e40000100800 */
[----:B0-----:R-:W-:Y:S02]  /*35720*/  IADD3 R0, R5, R19, R6 ;  /* 0x0000001305007210 */ /* 0x001fe40007ffe006 */
[C---:B------:R-:W-:Y:S02]  /*35730*/  LOP3.LUT R5, R2.reuse, 0x60, RZ, 0xc0, !PT ;  /* 0x0000006002057812 */ /* 0x040fe400078ec0ff */
[----:B------:R-:W-:Y:S02]  /*35740*/  LOP3.LUT R2, R2, 0x7f, RZ, 0xc0, !PT ;  /* 0x0000007f02027812 */ /* 0x000fe400078ec0ff */
[----:B------:R-:W-:-:S03]  /*35750*/  LOP3.LUT R4, R4, 0xf8, RZ, 0xc0, !PT ;  /* 0x000000f804047812 */ /* 0x000fc600078ec0ff */
[----:B------:R-:W-:Y:S02]  /*35760*/  IMAD R2, R2, 0x10, R19 ;  /* 0x0000001002027824 */ /* 0x000fe400078e0213 */
[----:B--2---:R-:W-:-:S04]  /*35770*/  IMAD.MOV.U32 R173, RZ, RZ, R167 ;  /* 0x000000ffffad7224 */ /* 0x004fc800078e00a7 */
[----:B------:R-:W-:Y:S02]  /*35780*/  IMAD.MOV.U32 R6, RZ, RZ, R173 ;  /* 0x000000ffff067224 */ /* 0x000fe400078e00ad */
[----:B---3--:R-:W-:Y:S02]  /*35790*/  IMAD.MOV.U32 R173, RZ, RZ, R170 ;  /* 0x000000ffffad7224 */ /* 0x008fe400078e00aa */
[----:B----4-:R-:W-:Y:S02]  /*357a0*/  IMAD.MOV.U32 R167, RZ, RZ, R166 ;  /* 0x000000ffffa77224 */ /* 0x010fe400078e00a6 */
[----:B------:R-:W-:Y:S02]  /*357b0*/  IMAD.MOV.U32 R166, RZ, RZ, R165 ;  /* 0x000000ffffa67224 */ /* 0x000fe400078e00a5 */
[----:B------:R-:W-:Y:S02]  /*357c0*/  IMAD.MOV.U32 R165, RZ, RZ, R164 ;  /* 0x000000ffffa57224 */ /* 0x000fe400078e00a4 */
[----:B------:R-:W2:Y:S01]  /*357d0*/  LDL.LU R164, [R1+0x1f0] ;  /* 0x0001f00001a47983 */ /* 0x000ea20000300800 */
[----:B------:R-:W-:-:S02]  /*357e0*/  IMAD R0, R5, 0x8, R0 ;  /* 0x0000000805007824 */ /* 0x000fc400078e0200 */
[----:B------:R-:W-:Y:S01]  /*357f0*/  FMUL R3, R174, 0.25 ;  /* 0x3e800000ae037820 */ /* 0x000fe20000400000 */
[----:B------:R-:W-:Y:S01]  /*35800*/  FSETP.GT.AND P3, PT, |R6|, 8.50705917302346158658e+37, PT ;  /* 0x7e8000000600780b */ /* 0x000fe20003f64200 */
[----:B------:R0:W-:Y:S02]  /*35810*/  STL [R1+0x1acc], R2 ;  /* 0x001acc0201007387 */ /* 0x0001e40000100800 */
[----:B0-----:R-:W-:-:S05]  /*35820*/  IMAD.IADD R2, R19, 0x1, R4 ;  /* 0x0000000113027824 */ /* 0x001fca00078e0204 */
[----:B------:R0:W-:Y:S04]  /*35830*/  STL [R1+0x1290], R2 ;  /* 0x0012900201007387 */ /* 0x0001e80000100800 */
[----:B------:R-:W3:Y:S01]  /*35840*/  LDL.LU R170, [R1] ;  /* 0x0000000001aa7983 */ /* 0x000ee20000300800 */
[----:B------:R-:W-:Y:S02]  /*35850*/  IMAD.MOV.U32 R5, RZ, RZ, R171 ;  /* 0x000000ffff057224 */ /* 0x000fe400078e00ab */
[----:B------:R-:W-:Y:S01]  /*35860*/  FMUL R8, R169, 0.25 ;  /* 0x3e800000a9087820 */ /* 0x000fe20000400000 */
[----:B------:R-:W-:Y:S01]  /*35870*/  IMAD.MOV.U32 R4, RZ, RZ, R172 ;  /* 0x000000ffff047224 */ /* 0x000fe200078e00ac */
[----:B------:R1:W-:Y:S01]  /*35880*/  STL [R1+0x1ad0], R0 ;  /* 0x001ad00001007387 */ /* 0x0003e20000100800 */
[----:B------:R-:W-:Y:S01]  /*35890*/  FMUL R7, R168, 0.25 ;  /* 0x3e800000a8077820 */ /* 0x000fe20000400000 */
[----:B------:R-:W-:Y:S01]  /*358a0*/  FSETP.GT.AND P2, PT, |R5|, 8.50705917302346158658e+37, PT ;  /* 0x7e8000000500780b */ /* 0x000fe20003f44200 */
[----:B------:R-:W-:Y:S01]  /*358b0*/  FMUL R11, R151, 0.25 ;  /* 0x3e800000970b7820 */ /* 0x000fe20000400000 */
[----:B0-----:R-:W-:Y:S01]  /*358c0*/  FSEL R2, R3, R174, P3 ;  /* 0x000000ae03027208 */ /* 0x001fe20001800000 */
[----:B------:R-:W-:Y:S01]  /*358d0*/  IMAD.MOV.U32 R3, RZ, RZ, R173 ;  /* 0x000000ffff037224 */ /* 0x000fe200078e00ad */
[----:B------:R-:W-:Y:S01]  /*358e0*/  FSETP.GT.AND P0, PT, |R4|, 8.50705917302346158658e+37, PT ;  /* 0x7e8000000400780b */ /* 0x000fe20003f04200 */
[----:B------:R-:W-:-:S03]  /*358f0*/  FMUL R10, R150, 0.25 ;  /* 0x3e800000960a7820 */ /* 0x000fc60000400000 */
[----:B------:R-:W-:Y:S01]  /*35900*/  FSETP.GT.AND P1, PT, |R3|, 8.50705917302346158658e+37, PT ;  /* 0x7e8000000300780b */ /* 0x000fe20003f24200 */
[----:B---3--:R-:W-:-:S05]  /*35910*/  FMUL R9, R170, 0.25 ;  /* 0x3e800000aa097820 */ /* 0x008fca0000400000 */
[----:B-1----:R-:W-:Y:S01]  /*35920*/  FSEL R0, R9, R170, P2 ;  /* 0x000000aa09007208 */ /* 0x002fe20001000000 */
[----:B------:R-:W-:-:S04]  /*35930*/  FMUL R9, R147, 0.25 ;  /* 0x3e80000093097820 */ /* 0x000fc80000400000 */
[----:B------:R0:W-:Y:S01]  /*35940*/  STL [R1+0x864], R0 ;  /* 0x0008640001007387 */ /* 0x0001e20000100800 */
[----:B------:R-:W-:Y:S02]  /*35950*/  FSEL R9, R9, R147, P3 ;  /* 0x0000009309097208 */ /* 0x000fe40001800000 */
[----:B0-----:R-:W-:Y:S02]  /*35960*/  FSEL R0, R8, R169, P0 ;  /* 0x000000a908007208 */ /* 0x001fe40000000000 */
[----:B------:R-:W-:Y:S02]  /*35970*/  FSEL R8, R7, R168, P1 ;  /* 0x000000a807087208 */ /* 0x000fe40000800000 */
[----:B------:R-:W-:Y:S01]  /*35980*/  FSEL R7, R11, R151, P3 ;  /* 0x000000970b077208 */ /* 0x000fe20001800000 */
[----:B------:R0:W-:Y:S01]  /*35990*/  STL [R1+0x868], R0 ;  /* 0x0008680001007387 */ /* 0x0001e20000100800 */
[----:B------:R-:W-:-:S03]  /*359a0*/  FMUL R11, R149, 0.25 ;  /* 0x3e800000950b7820 */ /* 0x000fc60000400000 */
[----:B------:R1:W-:Y:S04]  /*359b0*/  STL [R1+0x86c], R8 ;  /* 0x00086c0801007387 */ /* 0x0003e80000100800 */
[----:B------:R3:W-:Y:S01]  /*359c0*/  STL [R1+0x854], R7 ;  /* 0x0008540701007387 */ /* 0x0007e20000100800 */
[----:B0-----:R-:W-:Y:S01]  /*359d0*/  FSEL R0, R10, R150, P3 ;  /* 0x000000960a007208 */ /* 0x001fe20001800000 */
[----:B------:R-:W-:Y:S01]  /*359e0*/  FMUL R10, R148, 0.25 ;  /* 0x3e800000940a7820 */ /* 0x000fe20000400000 */
[----:B-1----:R-:W-:-:S03]  /*359f0*/  FMUL R8, R146, 0.25 ;  /* 0x3e80000092087820 */ /* 0x002fc60000400000 */
[----:B------:R0:W-:Y:S01]  /*35a00*/  STL [R1+0x850], R0 ;  /* 0x0008500001007387 */ /* 0x0001e20000100800 */
[----:B---3--:R-:W-:Y:S01]  /*35a10*/  FMUL R7, R145, 0.25 ;  /* 0x3e80000091077820 */ /* 0x008fe20000400000 */
[----:B------:R-:W-:Y:S02]  /*35a20*/  FSEL R8, R8, R146, P3 ;  /* 0x0000009208087208 */ /* 0x000fe40001800000 */
[----:B0-----:R-:W-:Y:S01]  /*35a30*/  FSEL R0, R11, R149, P2 ;  /* 0x000000950b007208 */ /* 0x001fe20001000000 */
[----:B------:R-:W-:-:S04]  /*35a40*/  FMUL R11, R144, 0.25 ;  /* 0x3e800000900b7820 */ /* 0x000fc80000400000 */
[----:B------:R0:W-:Y:S02]  /*35a50*/  STL [R1+0x85c], R0 ;  /* 0x00085c0001007387 */ /* 0x0001e40000100800 */
[----:B0-----:R-:W-:Y:S01]  /*35a60*/  FSEL R0, R10, R148, P2 ;  /* 0x000000940a007208 */ /* 0x001fe20001000000 */
[----:B------:R-:W-:-:S04]  /*35a70*/  FMUL R10, R143, 0.25 ;  /* 0x3e8000008f0a7820 */ /* 0x000fc80000400000 */
[----:B------:R0:W-:Y:S04]  /*35a80*/  STL [R1+0x858], R0 ;  /* 0x0008580001007387 */ /* 0x0001e80000100800 */
[----:B------:R1:W-:Y:S04]  /*35a90*/  STL [R1+0x844], R9 ;  /* 0x0008440901007387 */ /* 0x0003e80000100800 */
[----:B------:R3:W-:Y:S01]  /*35aa0*/  STL [R1+0x840], R8 ;  /* 0x0008400801007387 */ /* 0x0007e20000100800 */
[----:B0-----:R-:W-:Y:S01]  /*35ab0*/  FSEL R0, R7, R145, P2 ;  /* 0x0000009107007208 */ /* 0x001fe20001000000 */
[----:B------:R-:W-:Y:S01]  /*35ac0*/  FMUL R7, R140, 0.25 ;  /* 0x3e8000008c077820 */ /* 0x000fe20000400000 */
[----:B-1----:R-:W-:-:S03]  /*35ad0*/  FMUL R9, R142, 0.25 ;  /* 0x3e8000008e097820 */ /* 0x002fc60000400000 */
[----:B------:R0:W-:Y:S01]  /*35ae0*/  STL [R1+0x84c], R0 ;  /* 0x00084c0001007387 */ /* 0x0001e20000100800 */
[----:B---3--:R-:W-:Y:S01]  /*35af0*/  FMUL R8, R141, 0.25 ;  /* 0x3e8000008d087820 */ /* 0x008fe20000400000 */
[----:B------:R-:W-:-:S04]  /*35b00*/  FSEL R9, R9, R142, P3 ;  /* 0x0000008e09097208 */ /* 0x000fc80001800000 */
        /* <DEDUP_REMOVED lines=336> */
[----:B------:R0:W-:Y:S01]  /*37010*/  STL [R1+0x684], R0 ;  /* 0x0006840001007387 */ /* 0x0001e20000100800 */
[----:B------:R-:W-:-:S03]  /*37020*/  FSEL R10, R10, R28, P2 ;  /* 0x0000001c0a0a7208 */ /* 0x000fc60001000000 */
        /* <DEDUP_REMOVED lines=18> */
[----:B------:R-:W-:Y:S01]  /*37150*/  FSEL R8, R8, R165, P2 ;  /* 0x000000a508087208 */ /* 0x000fe20001000000 */
[----:B---3--:R-:W-:-:S05]  /*37160*/  FMUL R9, R166, 0.25 ;  /* 0x3e800000a6097820 */ /* 0x008fca0000400000 */
[----:B------:R-:W-:Y:S02]  /*37170*/  FSEL R9, R9, R166, P3 ;  /* 0x000000a609097208 */ /* 0x000fe40001800000 */
[----:B0-----:R-:W-:Y:S01]  /*37180*/  FSEL R0, R7, R25, P2 ;  /* 0x0000001907007208 */ /* 0x001fe20001000000 */
[----:B--2---:R-:W-:-:S04]  /*37190*/  FMUL R7, R164, 0.25 ;  /* 0x3e800000a4077820 */ /* 0x004fc80000400000 */
[----:B------:R0:W-:Y:S04]  /*371a0*/  STL [R1+0x664], R0 ;  /* 0x0006640001007387 */ /* 0x0001e80000100800 */
[----:B------:R1:W-:Y:S01]  /*371b0*/  STL [R1+0x660], R11 ;  /* 0x0006600b01007387 */ /* 0x0003e20000100800 */
[----:B0-----:R-:W-:Y:S01]  /*371c0*/  FSEL R0, R10, R167, P3 ;  /* 0x000000a70a007208 */ /* 0x001fe20001800000 */
[----:B------:R-:W-:Y:S01]  /*371d0*/  FMUL R10, R162, 0.25 ;  /* 0x3e800000a20a7820 */ /* 0x000fe20000400000 */
[----:B-1----:R-:W-:-:S03]  /*371e0*/  FMUL R11, R163, 0.25 ;  /* 0x3e800000a30b7820 */ /* 0x002fc60000400000 */
[----:B------:R0:W-:Y:S04]  /*371f0*/  STL [R1+0x65c], R0 ;  /* 0x00065c0001007387 */ /* 0x0001e80000100800 */
[----:B------:R1:W-:Y:S01]  /*37200*/  STL [R1+0x658], R9 ;  /* 0x0006580901007387 */ /* 0x0003e20000100800 */
[----:B------:R-:W-:-:S03]  /*37210*/  FSEL R11, R11, R163, P3 ;  /* 0x000000a30b0b7208 */ /* 0x000fc60001800000 */
[----:B------:R2:W-:Y:S01]  /*37220*/  STL [R1+0x654], R8 ;  /* 0x0006540801007387 */ /* 0x0005e20000100800 */
[----:B0-----:R-:W-:Y:S01]  /*37230*/  FSEL R0, R7, R164, P2 ;  /* 0x000000a407007208 */ /* 0x001fe20001000000 */
[----:B------:R-:W-:Y:S01]  /*37240*/  FMUL R7, R159, 0.25 ;  /* 0x3e8000009f077820 */ /* 0x000fe20000400000 */
[----:B-1----:R-:W-:-:S03]  /*37250*/  FMUL R9, R161, 0.25 ;  /* 0x3e800000a1097820 */ /* 0x002fc60000400000 */
[----:B------:R0:W-:Y:S01]  /*37260*/  STL [R1+0x650], R0 ;  /* 0x0006500001007387 */ /* 0x0001e20000100800 */
[----:B--2---:R-:W-:Y:S01]  /*37270*/  FMUL R8, R160, 0.25 ;  /* 0x3e800000a0087820 */ /* 0x004fe20000400000 */
[----:B------:R-:W-:Y:S02]  /*37280*/  FSEL R9, R9, R161, P2 ;  /* 0x000000a109097208 */ /* 0x000fe40001000000 */
[----:B------:R1:W-:Y:S02]  /*37290*/  STL [R1+0x64c], R11 ;  /* 0x00064c0b01007387 */ /* 0x0003e40000100800 */
[----:B------:R-:W-:Y:S02]  /*372a0*/  FSEL R8, R8, R160, P2 ;  /* 0x000000a008087208 */ /* 0x000fe40001000000 */
[----:B0-----:R-:W-:Y:S01]  /*372b0*/  FSEL R0, R10, R162, P3 ;  /* 0x000000a20a007208 */ /* 0x001fe20001800000 */
[----:B------:R-:W-:-:S04]  /*372c0*/  FMUL R10, R157, 0.25 ;  /* 0x3e8000009d0a7820 */ /* 0x000fc80000400000 */
[----:B------:R0:W-:Y:S01]  /*372d0*/  STL [R1+0x648], R0 ;  /* 0x0006480001007387 */ /* 0x0001e20000100800 */
[----:B-1----:R-:W-:-:S03]  /*372e0*/  FMUL R11, R158, 0.25 ;  /* 0x3e8000009e0b7820 */ /* 0x002fc60000400000 */
[----:B------:R1:W-:Y:S02]  /*372f0*/  STL [R1+0x644], R9 ;  /* 0x0006440901007387 */ /* 0x0003e40000100800 */
[----:B------:R-:W-:Y:S02]  /*37300*/  FSEL R11, R11, R158, P3 ;  /* 0x0000009e0b0b7208 */ /* 0x000fe40001800000 */
        /* <DEDUP_REMOVED lines=13> */
[----:B------:R1:W-:Y:S04]  /*373e0*/  STL [R1+0x630], R9 ;  /* 0x0006300901007387 */ /* 0x0003e80000100800 */
[----:B------:R-:W2:Y:S01]  /*373f0*/  LDL.LU R155, [R1+0x19c] ;  /* 0x00019c00019b7983 */ /* 0x000ea20000300800 */
[----:B0-----:R-:W-:-:S03]  /*37400*/  FSEL R0, R7, R154, P3 ;  /* 0x0000009a07007208 */ /* 0x001fc60001800000 */
[----:B------:R0:W-:Y:S01]  /*37410*/  STL [R1+0x62c], R8 ;  /* 0x00062c0801007387 */ /* 0x0001e20000100800 */
[----:B-1----:R-:W-:-:S03]  /*37420*/  FMUL R9, R21, 0.25 ;  /* 0x3e80000015097820 */ /* 0x002fc60000400000 */
[----:B------:R-:W3:Y:S01]  /*37430*/  LDL.LU R154, [R1+0x198] ;  /* 0x00019800019a7983 */ /* 0x000ee20000300800 */
[----:B------:R-:W-:Y:S01]  /*37440*/  FSEL R11, R11, R23, P2 ;  /* 0x000000170b0b7208 */ /* 0x000fe20001000000 */
[----:B------:R-:W-:Y:S02]  /*37450*/  FMUL R7, R18, 0.25 ;  /* 0x3e80000012077820 */ /* 0x000fe40000400000 */
[----:B------:R1:W-:Y:S01]  /*37460*/  STL [R1+0x628], R0 ;  /* 0x0006280001007387 */ /* 0x0003e20000100800 */
[----:B0-----:R-:W-:Y:S01]  /*37470*/  FMUL R8, R20, 0.25 ;  /* 0x3e80000014087820 */ /* 0x001fe20000400000 */
[----:B------:R-:W-:Y:S02]  /*37480*/  FSEL R9, R9, R21, P3 ;  /* 0x0000001509097208 */ /* 0x000fe40001800000 */
[----:B------:R0:W-:Y:S01]  /*37490*/  STL [R1+0x624], R11 ;  /* 0x0006240b01007387 */ /* 0x0001e20000100800 */
[----:B-1----:R-:W-:Y:S02]  /*374a0*/  FSEL R0, R10, R22, P2 ;  /* 0x000000160a007208 */ /* 0x002fe40001000000 */
[----:B------:R-:W-:-:S03]  /*374b0*/  FSEL R8, R8, R20, P3 ;  /* 0x0000001408087208 */ /* 0x000fc60001800000 */
[----:B------:R1:W-:Y:S01]  /*374c0*/  STL [R1+0x620], R0 ;  /* 0x0006200001007387 */ /* 0x0003e20000100800 */
[----:B0-----:R-:W-:Y:S01]  /*374d0*/  FMUL R11, R17, 0.25 ;  /* 0x3e800000110b7820 */ /* 0x001fe20000400000 */
[----:B------:R-:W-:Y:S02]  /*374e0*/  FMUL R10, R16, 0.25 ;  /* 0x3e800000100a7820 */ /* 0x000fe40000400000 */
[----:B------:R0:W-:Y:S04]  /*374f0*/  STL [R1+0x61c], R9 ;  /* 0x00061c0901007387 */ /* 0x0001e80000100800 */
[----:B------:R-:W4:Y:S01]  /*37500*/  LDL.LU R23, [R1+0x188] ;  /* 0x0001880001177983 */ /* 0x000f220000300800 */
[----:B-1----:R-:W-:-:S03]  /*37510*/  FSEL R0, R7, R18, P2 ;  /* 0x0000001207007208 */ /* 0x002fc60001000000 */
[----:B------:R1:W-:Y:S01]  /*37520*/  STL [R1+0x618], R8 ;  /* 0x0006180801007387 */ /* 0x0003e20000100800 */
[----:B0-----:R-:W-:-:S03]  /*37530*/  FMUL R9, R15, 0.25 ;  /* 0x3e8000000f097820 */ /* 0x001fc60000400000 */
[----:B------:R-:W4:Y:S01]  /*37540*/  LDL.LU R22, [R1+0x184] ;  /* 0x0001840001167983 */ /* 0x000f220000300800 */
[----:B------:R-:W-:-:S03]  /*37550*/  FSEL R11, R11, R17, P2 ;  /* 0x000000110b0b7208 */ /* 0x000fc60001000000 */
[----:B------:R0:W-:Y:S01]  /*37560*/  STL [R1+0x614], R0 ;  /* 0x0006140001007387 */ /* 0x0001e20000100800 */
[----:B-1----:R-:W-:-:S03]  /*37570*/  FMUL R8, R14, 0.25 ;  /* 0x3e8000000e087820 */ /* 0x002fc60000400000 */
[----:B------:R-:W4:Y:S01]  /*37580*/  LDL.LU R21, [R1+0x180] ;  /* 0x0001800001157983 */ /* 0x000f220000300800 */
[----:B------:R-:W-:Y:S01]  /*37590*/  FMUL R7, R13, 0.25 ;  /* 0x3e8000000d077820 */ /* 0x000fe20000400000 */
[----:B------:R-:W-:Y:S02]  /*375a0*/  FSEL R9, R9, R15, P3 ;  /* 0x0000000f09097208 */ /* 0x000fe40001800000 */
[----:B------:R-:W4:Y:S01]  /*375b0*/  LDL.LU R20, [R1+0x17c] ;  /* 0x00017c0001147983 */ /* 0x000f220000300800 */
[----:B0-----:R-:W-:-:S03]  /*375c0*/  FSEL R0, R10, R16, P3 ;  /* 0x000000100a007208 */ /* 0x001fc60001800000 */
[----:B------:R-:W4:Y:S01]  /*375d0*/  LDL.LU R18, [R1+0x178] ;  /* 0x0001780001127983 */ /* 0x000f220000300800 */
[----:B------:R-:W-:-:S03]  /*375e0*/  FSEL R8, R8, R14, P2 ;  /* 0x0000000e08087208 */ /* 0x000fc60001000000 */
[----:B------:R-:W-:Y:S04]  /*375f0*/  STL [R1+0x610], R11 ;  /* 0x0006100b01007387 */ /* 0x000fe80000100800 */
[----:B------:R0:W-:Y:S04]  /*37600*/  STL [R1+0x60c], R0 ;  /* 0x00060c0001007387 */ /* 0x0001e80000100800 */
[----:B------:R1:W-:Y:S04]  /*37610*/  STL [R1+0x408], R9 ;  /* 0x0004080901007387 */ /* 0x0003e80000100800 */
[----:B------:R-:W4:Y:S01]  /*37620*/  LDL.LU R17, [R1+0x174] ;  /* 0x0001740001117983 */ /* 0x000f220000300800 */
[----:B0-----:R-:W-:-:S03]  /*37630*/  FSEL R0, R7, R13, P2 ;  /* 0x0000000d07007208 */ /* 0x001fc60001000000 */
[----:B------:R0:W-:Y:S04]  /*37640*/  STL [R1+0x400], R8 ;  /* 0x0004000801007387 */ /* 0x0001e80000100800 */
[----:B------:R-:W4:Y:S04]  /*37650*/  LDL.LU R16, [R1+0x170] ;  /* 0x0001700001107983 */ /* 0x000f280000300800 */
[----:B------:R3:W-:Y:S04]  /*37660*/  STL [R1+0x1fc], R0 ;  /* 0x0001fc0001007387 */ /* 0x0007e80000100800 */
[----:B------:R-:W4:Y:S04]  /*37670*/  LDL.LU R15, [R1+0x16c] ;  /* 0x00016c00010f7983 */ /* 0x000f280000300800 */
[----:B------:R-:W4:Y:S04]  /*37680*/  LDL.LU R14, [R1+0x168] ;  /* 0x00016800010e7983 */ /* 0x000f280000300800 */
[----:B------:R-:W4:Y:S01]  /*37690*/  LDL.LU R13, [R1+0x164] ;  /* 0x00016400010d7983 */ /* 0x000f220000300800 */
[----:B-1----:R-:W-:Y:S01]  /*376a0*/  FMUL R9, R153, 0.25 ;  /* 0x3e80000099097820 */ /* 0x002fe20000400000 */
[----:B0-----:R-:W-:Y:S01]  /*376b0*/  FMUL R8, R152, 0.25 ;  /* 0x3e80000098087820 */ /* 0x001fe20000400000 */
[----:B------:R-:W-:-:S03]  /*376c0*/  FMUL R7, R12, 0.25 ;  /* 0x3e8000000c077820 */ /* 0x000fc60000400000 */
[----:B------:R-:W-:Y:S02]  /*376d0*/  FSEL R9, R9, R153, P2 ;  /* 0x0000009909097208 */ /* 0x000fe40001000000 */
[----:B------:R-:W-:Y:S01]  /*376e0*/  FSEL R8, R8, R152, P2 ;  /* 0x0000009808087208 */ /* 0x000fe20001000000 */
[----:B--2---:R-:W-:Y:S01]  /*376f0*/  FMUL R11, R155, 0.25 ;  /* 0x3e8000009b0b7820 */ /* 0x004fe20000400000 */
[----:B---3--:R-:W-:-:S04]  /*37700*/  FMUL R10, R154, 0.25 ;  /* 0x3e8000009a0a7820 */ /* 0x008fc80000400000 */
[----:B------:R-:W-:Y:S02]  /*37710*/  FSEL R11, R11, R155, P3 ;  /* 0x0000009b0b0b7208 */ /* 0x000fe40001800000 */
[----:B------:R-:W-:-:S03]  /*37720*/  FSEL R0, R10, R154, P3 ;  /* 0x0000009a0a007208 */ /* 0x000fc60001800000 */
[----:B------:R-:W-:Y:S04]  /*37730*/  STL [R1+0x1f8], R11 ;  /* 0x0001f80b01007387 */ /* 0x000fe80000100800 */
[----:B------:R0:W-:Y:S04]  /*37740*/  STL [R1+0x1f4], R0 ;  /* 0x0001f40001007387 */ /* 0x0001e80000100800 */
[----:B------:R1:W-:Y:S04]  /*37750*/  STL [R1+0x1f0], R9 ;  /* 0x0001f00901007387 */ /* 0x0003e80000100800 */
[----:B------:R-:W2:Y:S01]  /*37760*/  LDL.LU R155, [R1+0x160] ;  /* 0x00016000019b7983 */ /* 0x000ea20000300800 */
[----:B0-----:R-:W-:-:S03]  /*37770*/  FSEL R0, R7, R12, P3 ;  /* 0x0000000c07007208 */ /* 0x001fc60001800000 */
[----:B------:R-:W-:Y:S04]  /*37780*/  STL [R1+0x1ec], R8 ;  /* 0x0001ec0801007387 */ /* 0x000fe80000100800 */
[----:B------:R-:W3:Y:S01]  /*37790*/  LDL.LU R154, [R1+0x15c] ;  /* 0x00015c00019a7983 */ /* 0x000ee20000300800 */
[----:B----4-:R-:W-:-:S03]  /*377a0*/  FMUL R11, R23, 0.25 ;  /* 0x3e800000170b7820 */ /* 0x010fc60000400000 */
[----:B------:R0:W-:Y:S01]  /*377b0*/  STL [R1+0x1e8], R0 ;  /* 0x0001e80001007387 */ /* 0x0001e20000100800 */
[----:B------:R-:W-:-:S03]  /*377c0*/  FMUL R10, R22, 0.25 ;  /* 0x3e800000160a7820 */ /* 0x000fc60000400000 */
[----:B------:R-:W4:Y:S01]  /*377d0*/  LDL.LU R153, [R1+0x158] ;  /* 0x0001580001997983 */ /* 0x000f220000300800 */
[----:B------:R-:W-:-:S03]  /*377e0*/  FSEL R11, R11, R23, P3 ;  /* 0x000000170b0b7208 */ /* 0x000fc60001800000 */
[----:B------:R-:W4:Y:S01]  /*377f0*/  LDL.LU R152, [R1+0x154] ;  /* 0x0001540001987983 */ /* 0x000f220000300800 */
[----:B-1----:R-:W-:Y:S01]  /*37800*/  FMUL R9, R21, 0.25 ;  /* 0x3e80000015097820 */ /* 0x002fe20000400000 */
[----:B0-----:R-:W-:Y:S02]  /*37810*/  FSEL R0, R10, R22, P2 ;  /* 0x000000160a007208 */ /* 0x001fe40001000000 */
[----:B------:R-:W4:Y:S01]  /*37820*/  LDL.LU R12, [R1+0x150] ;  /* 0x00015000010c7983 */ /* 0x000f220000300800 */
[----:B------:R-:W-:Y:S01]  /*37830*/  FMUL R8, R20, 0.25 ;  /* 0x3e80000014087820 */ /* 0x000fe20000400000 */
[----:B------:R-:W-:Y:S01]  /*37840*/  FSEL R9, R9, R21, P2 ;  /* 0x0000001509097208 */ /* 0x000fe20001000000 */
[----:B------:R-:W-:Y:S01]  /*37850*/  FMUL R7, R18, 0.25 ;  /* 0x3e80000012077820 */ /* 0x000fe20000400000 */
[----:B------:R-:W-:Y:S02]  /*37860*/  STL [R1+0x1e4], R11 ;  /* 0x0001e40b01007387 */ /* 0x000fe40000100800 */
[----:B------:R-:W-:-:S02]  /*37870*/  FSEL R8, R8, R20, P3 ;  /* 0x0000001408087208 */ /* 0x000fc40001800000 */
[----:B------:R0:W-:Y:S04]  /*37880*/  STL [R1+0x1e0], R0 ;  /* 0x0001e00001007387 */ /* 0x0001e80000100800 */
[----:B------:R1:W-:Y:S04]  /*37890*/  STL [R1+0x1dc], R9 ;  /* 0x0001dc0901007387 */ /* 0x0003e80000100800 */
[----:B------:R-:W4:Y:S01]  /*378a0*/  LDL.LU R23, [R1+0x14c] ;  /* 0x00014c0001177983 */ /* 0x000f220000300800 */
[----:B0-----:R-:W-:Y:S01]  /*378b0*/  FSEL R0, R7, R18, P3 ;  /* 0x0000001207007208 */ /* 0x001fe20001800000 */
[----:B------:R-:W-:-:S02]  /*378c0*/  FMUL R11, R17, 0.25 ;  /* 0x3e800000110b7820 */ /* 0x000fc40000400000 */
[----:B------:R-:W-:Y:S04]  /*378d0*/  STL [R1+0x1d8], R8 ;  /* 0x0001d80801007387 */ /* 0x000fe80000100800 */
[----:B------:R-:W4:Y:S01]  /*378e0*/  LDL.LU R22, [R1+0x148] ;  /* 0x0001480001167983 */ /* 0x000f220000300800 */
[----:B------:R-:W-:-:S03]  /*378f0*/  FMUL R10, R16, 0.25 ;  /* 0x3e800000100a7820 */ /* 0x000fc60000400000 */
[----:B------:R0:W-:Y:S01]  /*37900*/  STL [R1+0x1d4], R0 ;  /* 0x0001d40001007387 */ /* 0x0001e20000100800 */
[----:B------:R-:W-:-:S03]  /*37910*/  FSEL R11, R11, R17, P2 ;  /* 0x000000110b0b7208 */ /* 0x000fc60001000000 */
[----:B------:R-:W4:Y:S01]  /*37920*/  LDL.LU R21, [R1+0x144] ;  /* 0x0001440001157983 */ /* 0x000f220000300800 */
[----:B-1----:R-:W-:-:S03]  /*37930*/  FMUL R9, R15, 0.25 ;  /* 0x3e8000000f097820 */ /* 0x002fc60000400000 */
[----:B------:R-:W4:Y:S01]  /*37940*/  LDL.LU R20, [R1+0x140] ;  /* 0x0001400001147983 */ /* 0x000f220000300800 */
[----:B0-----:R-:W-:Y:S01]  /*37950*/  FSEL R0, R10, R16, P2 ;  /* 0x000000100a007208 */ /* 0x001fe20001000000 */
[----:B------:R-:W-:Y:S02]  /*37960*/  FMUL R8, R14, 0.25 ;  /* 0x3e8000000e087820 */ /* 0x000fe40000400000 */
[----:B------:R-:W4:Y:S01]  /*37970*/  LDL.LU R18, [R1+0x13c] ;  /* 0x00013c0001127983 */ /* 0x000f220000300800 */
[----:B------:R-:W-:Y:S01]  /*37980*/  FSEL R9, R9, R15, P3 ;  /* 0x0000000f09097208 */ /* 0x000fe20001800000 */
[----:B------:R-:W-:Y:S02]  /*37990*/  FMUL R7, R13, 0.25 ;  /* 0x3e8000000d077820 */ /* 0x000fe40000400000 */
[----:B------:R-:W-:Y:S01]  /*379a0*/  STL [R1+0x1d0], R11 ;  /* 0x0001d00b01007387 */ /* 0x000fe20000100800 */
[----:B------:R-:W-:-:S03]  /*379b0*/  FSEL R8, R8, R14, P3 ;  /* 0x0000000e08087208 */ /* 0x000fc60001800000 */
[----:B------:R0:W-:Y:S04]  /*379c0*/  STL [R1+0x1cc], R0 ;  /* 0x0001cc0001007387 */ /* 0x0001e80000100800 */
[----:B------:R-:W-:Y:S04]  /*379d0*/  STL [R1+0x1c8], R9 ;  /* 0x0001c80901007387 */ /* 0x000fe80000100800 */
[----:B------:R-:W4:Y:S01]  /*379e0*/  LDL.LU R17, [R1+0x138] ;  /* 0x0001380001117983 */ /* 0x000f220000300800 */
[----:B0-----:R-:W-:-:S03]  /*379f0*/  FSEL R0, R7, R13, P2 ;  /* 0x0000000d07007208 */ /* 0x001fc60001000000 */
[----:B------:R-:W-:Y:S04]  /*37a00*/  STL [R1+0x1c4], R8 ;  /* 0x0001c40801007387 */ /* 0x000fe80000100800 */
[----:B------:R-:W4:Y:S04]  /*37a10*/  LDL.LU R16, [R1+0x134] ;  /* 0x0001340001107983 */ /* 0x000f280000300800 */
[----:B------:R0:W-:Y:S04]  /*37a20*/  STL [R1+0x1c0], R0 ;  /* 0x0001c00001007387 */ /* 0x0001e80000100800 */
[----:B------:R-:W4:Y:S04]  /*37a30*/  LDL.LU R15, [R1+0x130] ;  /* 0x00013000010f7983 */ /* 0x000f280000300800 */
[----:B------:R-:W4:Y:S04]  /*37a40*/  LDL.LU R14, [R1+0x12c] ;  /* 0x00012c00010e7983 */ /* 0x000f280000300800 */
[----:B------:R-:W4:Y:S01]  /*37a50*/  LDL.LU R13, [R1+0x128] ;  /* 0x00012800010d7983 */ /* 0x000f220000300800 */
[----:B--2---:R-:W-:Y:S01]  /*37a60*/  FMUL R11, R155, 0.25 ;  /* 0x3e8000009b0b7820 */ /* 0x004fe20000400000 */
[----:B---3--:R-:W-:-:S04]  /*37a70*/  FMUL R10, R154, 0.25 ;  /* 0x3e8000009a0a7820 */ /* 0x008fc80000400000 */
[----:B------:R-:W-:Y:S02]  /*37a80*/  FSEL R11, R11, R155, P2 ;  /* 0x0000009b0b0b7208 */ /* 0x000fe40001000000 */
[----:B0-----:R-:W-:Y:S01]  /*37a90*/  FSEL R0, R10, R154, P3 ;  /* 0x0000009a0a007208 */ /* 0x001fe20001800000 */
[----:B----4-:R-:W-:Y:S01]  /*37aa0*/  FMUL R9, R153, 0.25 ;  /* 0x3e80000099097820 */ /* 0x010fe20000400000 */
[----:B------:R-:W-:-:S04]  /*37ab0*/  FMUL R8, R152, 0.25 ;  /* 0x3e80000098087820 */ /* 0x000fc80000400000 */
[----:B------:R-:W-:Y:S01]  /*37ac0*/  FSEL R9, R9, R153, P3 ;  /* 0x0000009909097208 */ /* 0x000fe20001800000 */
[----:B------:R-:W-:Y:S01]  /*37ad0*/  STL [R1+0x1bc], R11 ;  /* 0x0001bc0b01007387 */ /* 0x000fe20000100800 */
[----:B------:R-:W-:Y:S01]  /*37ae0*/  FMUL R7, R12, 0.25 ;  /* 0x3e8000000c077820 */ /* 0x000fe20000400000 */
[----:B------:R-:W-:Y:S02]  /*37af0*/  FSEL R8, R8, R152, P2 ;  /* 0x0000009808087208 */ /* 0x000fe40001000000 */
[----:B------:R0:W-:Y:S04]  /*37b00*/  STL [R1+0x1b8], R0 ;  /* 0x0001b80001007387 */ /* 0x0001e80000100800 */
[----:B------:R1:W-:Y:S04]  /*37b10*/  STL [R1+0x1b4], R9 ;  /* 0x0001b40901007387 */ /* 0x0003e80000100800 */
[----:B------:R-:W2:Y:S01]  /*37b20*/  LDL.LU R155, [R1+0x124] ;  /* 0x00012400019b7983 */ /* 0x000ea20000300800 */
[----:B0-----:R-:W-:-:S03]  /*37b30*/  FSEL R0, R7, R12, P2 ;  /* 0x0000000c07007208 */ /* 0x001fc60001000000 */
[----:B------:R-:W-:Y:S04]  /*37b40*/  STL [R1+0x1b0], R8 ;  /* 0x0001b00801007387 */ /* 0x000fe80000100800 */
[----:B------:R-:W3:Y:S01]  /*37b50*/  LDL.LU R154, [R1+0x120] ;  /* 0x00012000019a7983 */ /* 0x000ee20000300800 */
[----:B------:R-:W-:-:S03]  /*37b60*/  FMUL R11, R23, 0.25 ;  /* 0x3e800000170b7820 */ /* 0x000fc60000400000 */
        /* <DEDUP_REMOVED lines=234> */
[----:B------:R-:W-:Y:S04]  /*38a10*/  STL [R1+0xbc], R9 ;  /* 0x0000bc0901007387 */ /* 0x000fe80000100800 */
        /* <DEDUP_REMOVED lines=8> */
[----:B------:R-:W-:Y:S02]  /*38aa0*/  FSEL R11, R11, R23, P3 ;  /* 0x000000170b0b7208 */ /* 0x000fe40001800000 */
[----:B0-----:R-:W-:Y:S01]  /*38ab0*/  FSEL R0, R10, R22, P3 ;  /* 0x000000160a007208 */ /* 0x001fe20001800000 */
[----:B------:R-:W4:Y:S01]  /*38ac0*/  LDL.LU R152, [R1+0x28] ;  /* 0x0000280001987983 */ /* 0x000f220000300800 */
[----:B------:R-:W-:-:S03]  /*38ad0*/  FMUL R9, R21, 0.25 ;  /* 0x3e80000015097820 */ /* 0x000fc60000400000 */
[----:B------:R-:W4:Y:S01]  /*38ae0*/  LDL.LU R12, [R1+0x24] ;  /* 0x00002400010c7983 */ /* 0x000f220000300800 */
[----:B------:R-:W-:Y:S01]  /*38af0*/  FMUL R8, R20, 0.25 ;  /* 0x3e80000014087820 */ /* 0x000fe20000400000 */
[----:B------:R-:W-:Y:S01]  /*38b00*/  FSEL R9, R9, R21, P2 ;  /* 0x0000001509097208 */ /* 0x000fe20001000000 */
[----:B------:R-:W-:Y:S01]  /*38b10*/  FMUL R7, R18, 0.25 ;  /* 0x3e80000012077820 */ /* 0x000fe20000400000 */
[----:B------:R-:W-:Y:S02]  /*38b20*/  STL [R1+0xb0], R11 ;  /* 0x0000b00b01007387 */ /* 0x000fe40000100800 */
[----:B------:R-:W-:Y:S02]  /*38b30*/  FSEL R8, R8, R20, P2 ;  /* 0x0000001408087208 */ /* 0x000fe40001000000 */
[----:B------:R0:W-:Y:S04]  /*38b40*/  STL [R1+0xac], R0 ;  /* 0x0000ac0001007387 */ /* 0x0001e80000100800 */
[----:B------:R1:W-:Y:S04]  /*38b50*/  STL [R1+0xa8], R9 ;  /* 0x0000a80901007387 */ /* 0x0003e80000100800 */
[----:B------:R-:W4:Y:S01]  /*38b60*/  LDL.LU R23, [R1+0x20] ;  /* 0x0000200001177983 */ /* 0x000f220000300800 */
[----:B0-----:R-:W-:Y:S01]  /*38b70*/  FSEL R0, R7, R18, P3 ;  /* 0x0000001207007208 */ /* 0x001fe20001800000 */
[----:B------:R-:W-:-:S02]  /*38b80*/  FMUL R11, R17, 0.25 ;  /* 0x3e800000110b7820 */ /* 0x000fc40000400000 */
[----:B------:R0:W-:Y:S04]  /*38b90*/  STL [R1+0xa4], R8 ;  /* 0x0000a40801007387 */ /* 0x0001e80000100800 */
[----:B------:R-:W4:Y:S01]  /*38ba0*/  LDL.LU R22, [R1+0x1c] ;  /* 0x00001c0001167983 */ /* 0x000f220000300800 */
[----:B------:R-:W-:-:S03]  /*38bb0*/  FMUL R10, R16, 0.25 ;  /* 0x3e800000100a7820 */ /* 0x000fc60000400000 */
[----:B------:R0:W-:Y:S01]  /*38bc0*/  STL [R1+0xa0], R0 ;  /* 0x0000a00001007387 */ /* 0x0001e20000100800 */
[----:B------:R-:W-:-:S03]  /*38bd0*/  FSEL R11, R11, R17, P3 ;  /* 0x000000110b0b7208 */ /* 0x000fc60001800000 */
[----:B------:R-:W4:Y:S01]  /*38be0*/  LDL.LU R21, [R1+0x18] ;  /* 0x0000180001157983 */ /* 0x000f220000300800 */
[----:B-1----:R-:W-:-:S03]  /*38bf0*/  FMUL R9, R15, 0.25 ;  /* 0x3e8000000f097820 */ /* 0x002fc60000400000 */
[----:B------:R-:W4:Y:S01]  /*38c00*/  LDL.LU R20, [R1+0x14] ;  /* 0x0000140001147983 */ /* 0x000f220000300800 */
[----:B0-----:R-:W-:Y:S01]  /*38c10*/  FMUL R8, R14, 0.25 ;  /* 0x3e8000000e087820 */ /* 0x001fe20000400000 */
[----:B------:R-:W-:Y:S02]  /*38c20*/  FSEL R0, R10, R16, P2 ;  /* 0x000000100a007208 */ /* 0x000fe40001000000 */
[----:B------:R-:W4:Y:S01]  /*38c30*/  LDL.LU R18, [R1+0x10] ;  /* 0x0000100001127983 */ /* 0x000f220000300800 */
[----:B------:R-:W-:Y:S01]  /*38c40*/  FSEL R9, R9, R15, P2 ;  /* 0x0000000f09097208 */ /* 0x000fe20001000000 */
[----:B------:R-:W-:Y:S01]  /*38c50*/  FMUL R7, R13, 0.25 ;  /* 0x3e8000000d077820 */ /* 0x000fe20000400000 */
[----:B------:R-:W-:Y:S01]  /*38c60*/  FSEL R8, R8, R14, P3 ;  /* 0x0000000e08087208 */ /* 0x000fe20001800000 */
[----:B------:R-:W-:Y:S04]  /*38c70*/  STL [R1+0x9c], R11 ;  /* 0x00009c0b01007387 */ /* 0x000fe80000100800 */
        /* <DEDUP_REMOVED lines=14> */
[----:B----4-:R-:W-:Y:S02]  /*38d60*/  FMUL R9, R153, 0.25 ;  /* 0x3e80000099097820 */ /* 0x010fe40000400000 */
[----:B------:R-:W-:Y:S01]  /*38d70*/  STL [R1+0x88], R11 ;  /* 0x0000880b01007387 */ /* 0x000fe20000100800 */
[----:B------:R-:W-:Y:S02]  /*38d80*/  FMUL R8, R152, 0.25 ;  /* 0x3e80000098087820 */ /* 0x000fe40000400000 */
[----:B------:R-:W-:Y:S01]  /*38d90*/  FSEL R9, R9, R153, P3 ;  /* 0x0000009909097208 */ /* 0x000fe20001800000 */
[----:B------:R-:W-:Y:S01]  /*38da0*/  FMUL R7, R12, 0.25 ;  /* 0x3e8000000c077820 */ /* 0x000fe20000400000 */
[----:B------:R0:W-:Y:S01]  /*38db0*/  STL [R1+0x84], R0 ;  /* 0x0000840001007387 */ /* 0x0001e20000100800 */
[----:B------:R-:W-:-:S03]  /*38dc0*/  FSEL R8, R8, R152, P3 ;  /* 0x0000009808087208 */ /* 0x000fc60001800000 */
[----:B------:R1:W-:Y:S01]  /*38dd0*/  STL [R1+0x80], R9 ;  /* 0x0000800901007387 */ /* 0x0003e20000100800 */
[----:B0-----:R-:W-:-:S03]  /*38de0*/  FSEL R0, R7, R12, P2 ;  /* 0x0000000c07007208 */ /* 0x001fc60001000000 */
[----:B------:R-:W2:Y:S01]  /*38df0*/  LDL.LU R12, [R1+0x3f0] ;  /* 0x0003f000010c7983 */ /* 0x000ea20000300800 */
[----:B------:R-:W-:-:S03]  /*38e00*/  FMUL R11, R23, 0.25 ;  /* 0x3e800000170b7820 */ /* 0x000fc60000400000 */
[----:B------:R-:W-:Y:S04]  /*38e10*/  STL [R1+0x7c], R8 ;  /* 0x00007c0801007387 */ /* 0x000fe80000100800 */
[----:B------:R-:W3:Y:S01]  /*38e20*/  LDL.LU R158, [R1+0x3ec] ;  /* 0x0003ec00019e7983 */ /* 0x000ee20000300800 */
[----:B------:R-:W-:-:S03]  /*38e30*/  FMUL R10, R22, 0.25 ;  /* 0x3e800000160a7820 */ /* 0x000fc60000400000 */
[----:B------:R0:W-:Y:S01]  /*38e40*/  STL [R1+0x78], R0 ;  /* 0x0000780001007387 */ /* 0x0001e20000100800 */
[----:B------:R-:W-:-:S03]  /*38e50*/  FSEL R11, R11, R23, P2 ;  /* 0x000000170b0b7208 */ /* 0x000fc60001000000 */
[----:B------:R-:W4:Y:S01]  /*38e60*/  LDL.LU R157, [R1+0x3e8] ;  /* 0x0003e800019d7983 */ /* 0x000f220000300800 */
[----:B-1----:R-:W-:-:S03]  /*38e70*/  FMUL R9, R21, 0.25 ;  /* 0x3e80000015097820 */ /* 0x002fc60000400000 */
[----:B------:R-:W4:Y:S01]  /*38e80*/  LDL.LU R156, [R1+0x3e4] ;  /* 0x0003e400019c7983 */ /* 0x000f220000300800 */
[----:B0-----:R-:W-:Y:S01]  /*38e90*/  FSEL R0, R10, R22, P3 ;  /* 0x000000160a007208 */ /* 0x001fe20001800000 */
[----:B------:R-:W-:Y:S01]  /*38ea0*/  FMUL R8, R20, 0.25 ;  /* 0x3e80000014087820 */ /* 0x000fe20000400000 */
[----:B------:R-:W-:Y:S01]  /*38eb0*/  FSEL R9, R9, R21, P3 ;  /* 0x0000001509097208 */ /* 0x000fe20001800000 */
[----:B------:R-:W4:Y:S01]  /*38ec0*/  LDL.LU R155, [R1+0x3e0] ;  /* 0x0003e000019b7983 */ /* 0x000f220000300800 */
[----:B------:R-:W-:-:S03]  /*38ed0*/  FMUL R7, R18, 0.25 ;  /* 0x3e80000012077820 */ /* 0x000fc60000400000 */
[----:B------:R-:W-:Y:S01]  /*38ee0*/  STL [R1+0x74], R11 ;  /* 0x0000740b01007387 */ /* 0x000fe20000100800 */
[----:B------:R-:W-:-:S03]  /*38ef0*/  FSEL R8, R8, R20, P2 ;  /* 0x0000001408087208 */ /* 0x000fc60001000000 */
[----:B------:R0:W-:Y:S04]  /*38f00*/  STL [R1+0x70], R0 ;  /* 0x0000700001007387 */ /* 0x0001e80000100800 */
[----:B------:R1:W-:Y:S04]  /*38f10*/  STL [R1+0x6c], R9 ;  /* 0x00006c0901007387 */ /* 0x0003e80000100800 */
[----:B------:R-:W4:Y:S01]  /*38f20*/  LDL.LU R154, [R1+0x3dc] ;  /* 0x0003dc00019a7983 */ /* 0x000f220000300800 */
[----:B0-----:R-:W-:-:S03]  /*38f30*/  FSEL R0, R7, R18, P2 ;  /* 0x0000001207007208 */ /* 0x001fc60001000000 */
[----:B------:R-:W-:Y:S04]  /*38f40*/  STL [R1+0x68], R8 ;  /* 0x0000680801007387 */ /* 0x000fe80000100800 */
[----:B------:R-:W4:Y:S01]  /*38f50*/  LDL.LU R153, [R1+0x3d8] ;  /* 0x0003d80001997983 */ /* 0x000f220000300800 */
[----:B------:R-:W-:-:S03]  /*38f60*/  FMUL R10, R16, 0.25 ;  /* 0x3e800000100a7820 */ /* 0x000fc60000400000 */
[----:B------:R0:W-:Y:S04]  /*38f70*/  STL [R1+0x64], R0 ;  /* 0x0000640001007387 */ /* 0x0001e80000100800 */
        /* <DEDUP_REMOVED lines=8> */
[----:B------:R0:W-:Y:S01]  /*39000*/  STL [R1+0x1dec], R0 ;  /* 0x001dec0001007387 */ /* 0x0001e20000100800 */
[----:B------:R-:W-:-:S03]  /*39010*/  FMUL R7, R13, 0.25 ;  /* 0x3e8000000d077820 */ /* 0x000fc60000400000 */
[----:B------:R-:W4:Y:S01]  /*39020*/  LDL.LU R21, [R1+0x3c8] ;  /* 0x0003c80001157983 */ /* 0x000f220000300800 */
[----:B0-----:R-:W-:-:S03]  /*39030*/  FSEL R0, R8, R14, P0 ;  /* 0x0000000e08007208 */ /* 0x001fc60000000000 */
[----:B------:R-:W-:Y:S01]  /*39040*/  STL [R1+0x50], R9 ;  /* 0x0000500901007387 */ /* 0x000fe20000100800 */
[----:B------:R-:W-:-:S03]  /*39050*/  FSEL R252, R11, R17, P3 ;  /* 0x000000110bfc7208 */ /* 0x000fc60001800000 */
[----:B------:R-:W4:Y:S04]  /*39060*/  LDL.LU R20, [R1+0x3c4] ;  /* 0x0003c40001147983 */ /* 0x000f280000300800 */
[----:B------:R0:W-:Y:S04]  /*39070*/  STL [R1+0x4c], R0 ;  /* 0x00004c0001007387 */ /* 0x0001e80000100800 */
[----:B------:R-:W4:Y:S04]  /*39080*/  LDL.LU R18, [R1+0x3c0] ;  /* 0x0003c00001127983 */ /* 0x000f280000300800 */
[----:B------:R-:W4:Y:S01]  /*39090*/  LDL.LU R17, [R1+0x3bc] ;  /* 0x0003bc0001117983 */ /* 0x000f220000300800 */
[----:B0-----:R-:W-:-:S03]  /*390a0*/  FSEL R0, R7, R13, P1 ;  /* 0x0000000d07007208 */ /* 0x001fc60000800000 */
[----:B------:R-:W4:Y:S04]  /*390b0*/  LDL.LU R16, [R1+0x3b8] ;  /* 0x0003b80001107983 */ /* 0x000f280000300800 */
[----:B------:R0:W-:Y:S04]  /*390c0*/  STL [R1+0xfc], R0 ;  /* 0x0000fc0001007387 */ /* 0x0001e80000100800 */
[----:B------:R-:W4:Y:S04]  /*390d0*/  LDL.LU R15, [R1+0x3b4] ;  /* 0x0003b400010f7983 */ /* 0x000f280000300800 */
[----:B------:R-:W4:Y:S01]  /*390e0*/  LDL.LU R19, [R1+0x3b0] ;  /* 0x0003b00001137983 */ /* 0x000f220000300800 */
[----:B--2---:R-:W-:-:S05]  /*390f0*/  FMUL R11, R12, 0.25 ;  /* 0x3e8000000c0b7820 */ /* 0x004fca0000400000 */
[----:B0-----:R-:W-:Y:S01]  /*39100*/  FSEL R0, R11, R12, P1 ;  /* 0x0000000c0b007208 */ /* 0x001fe20000800000 */
[----:B---3--:R-:W-:-:S04]  /*39110*/  FMUL R10, R158, 0.25 ;  /* 0x3e8000009e0a7820 */ /* 0x008fc80000400000 */
[----:B------:R0:W-:Y:S04]  /*39120*/  STL [R1+0xf8], R0 ;  /* 0x0000f80001007387 */ /* 0x0001e80000100800 */
[----:B------:R-:W2:Y:S01]  /*39130*/  LDL.LU R14, [R1+0x3ac] ;  /* 0x0003ac00010e7983 */ /* 0x000ea20000300800 */
[----:B----4-:R-:W-:-:S03]  /*39140*/  FMUL R9, R157, 0.25 ;  /* 0x3e8000009d097820 */ /* 0x010fc60000400000 */
[----:B------:R-:W3:Y:S01]  /*39150*/  LDL.LU R13, [R1+0x3a8] ;  /* 0x0003a800010d7983 */ /* 0x000ee20000300800 */
[----:B0-----:R-:W-:Y:S01]  /*39160*/  FSEL R0, R10, R158, P0 ;  /* 0x0000009e0a007208 */ /* 0x001fe20000000000 */
[----:B------:R-:W-:Y:S01]  /*39170*/  FMUL R8, R156, 0.25 ;  /* 0x3e8000009c087820 */ /* 0x000fe20000400000 */
[----:B------:R-:W-:Y:S01]  /*39180*/  FSEL R9, R9, R157, P0 ;  /* 0x0000009d09097208 */ /* 0x000fe20000000000 */
[----:B------:R-:W4:Y:S01]  /*39190*/  LDL.LU R12, [R1+0x3a4] ;  /* 0x0003a400010c7983 */ /* 0x000f220000300800 */
[----:B------:R-:W-:Y:S02]  /*391a0*/  FMUL R7, R155, 0.25 ;  /* 0x3e8000009b077820 */ /* 0x000fe40000400000 */
[----:B------:R-:W-:Y:S01]  /*391b0*/  FSEL R8, R8, R156, P1 ;  /* 0x0000009c08087208 */ /* 0x000fe20000800000 */
[----:B------:R0:W-:Y:S04]  /*391c0*/  STL [R1+0x48], R0 ;  /* 0x0000480001007387 */ /* 0x0001e80000100800 */
[----:B------:R1:W-:Y:S01]  /*391d0*/  STL [R1+0x40], R9 ;  /* 0x0000400901007387 */ /* 0x0003e20000100800 */
[----:B0-----:R-:W-:Y:S01]  /*391e0*/  FSEL R0, R7, R155, P1 ;  /* 0x0000009b07007208 */ /* 0x001fe20000800000 */
[----:B------:R-:W-:-:S02]  /*391f0*/  FMUL R11, R154, 0.25 ;  /* 0x3e8000009a0b7820 */ /* 0x000fc40000400000 */
[----:B------:R-:W-:Y:S01]  /*39200*/  STL [R1+0x60], R8 ;  /* 0x0000600801007387 */ /* 0x000fe20000100800 */
[----:B------:R-:W-:-:S03]  /*39210*/  FMUL R10, R153, 0.25 ;  /* 0x3e800000990a7820 */ /* 0x000fc60000400000 */
[----:B------:R0:W-:Y:S01]  /*39220*/  STL [R1+0x58], R0 ;  /* 0x0000580001007387 */ /* 0x0001e20000100800 */
[----:B------:R-:W-:Y:S01]  /*39230*/  FSEL R11, R11, R154, P0 ;  /* 0x0000009a0b0b7208 */ /* 0x000fe20000000000 */
[----:B-1----:R-:W-:Y:S01]  /*39240*/  FMUL R9, R152, 0.25 ;  /* 0x3e80000098097820 */ /* 0x002fe20000400000 */
[----:B0-----:R-:W-:Y:S01]  /*39250*/  FSEL R0, R10, R153, P0 ;  /* 0x000000990a007208 */ /* 0x001fe20000000000 */
[----:B------:R-:W-:-:S03]  /*39260*/  FMUL R8, R23, 0.25 ;  /* 0x3e80000017087820 */ /* 0x000fc60000400000 */
[----:B------:R-:W-:Y:S01]  /*39270*/  FSEL R9, R9, R152, P1 ;  /* 0x0000009809097208 */ /* 0x000fe20000800000 */
[----:B------:R-:W-:Y:S01]  /*39280*/  STL [R1+0x38], R11 ;  /* 0x0000380b01007387 */ /* 0x000fe20000100800 */
[----:B------:R-:W-:-:S03]  /*39290*/  FSEL R8, R8, R23, P1 ;  /* 0x0000001708087208 */ /* 0x000fc60000800000 */
[----:B------:R0:W-:Y:S01]  /*392a0*/  STL [R1+0x34], R0 ;  /* 0x0000340001007387 */ /* 0x0001e20000100800 */
[----:B------:R-:W-:-:S03]  /*392b0*/  FMUL R7, R22, 0.25 ;  /* 0x3e80000016077820 */ /* 0x000fc60000400000 */
[----:B------:R1:W-:Y:S04]  /*392c0*/  STL [R1+0x44], R9 ;  /* 0x0000440901007387 */ /* 0x0003e80000100800 */
[----:B------:R1:W-:Y:S01]  /*392d0*/  STL [R1+0x3c], R8 ;  /* 0x00003c0801007387 */ /* 0x0003e20000100800 */
[----:B0-----:R-:W-:Y:S01]  /*392e0*/  FSEL R0, R7, R22, P0 ;  /* 0x0000001607007208 */ /* 0x001fe20000000000 */
[----:B-1----:R-:W-:Y:S01]  /*392f0*/  FMUL R9, R21, 0.25 ;  /* 0x3e80000015097820 */ /* 0x002fe20000400000 */
[----:B------:R-:W-:-:S04]  /*39300*/  FMUL R8, R20, 0.25 ;  /* 0x3e80000014087820 */ /* 0x000fc80000400000 */
[----:B------:R-:W-:Y:S01]  /*39310*/  FSEL R9, R9, R21, P0 ;  /* 0x0000001509097208 */ /* 0x000fe20000000000 */
[----:B------:R0:W-:Y:S01]  /*39320*/  STL [R1+0x28], R0 ;  /* 0x0000280001007387 */ /* 0x0001e20000100800 */
[----:B------:R-:W-:Y:S01]  /*39330*/  FMUL R7, R18, 0.25 ;  /* 0x3e80000012077820 */ /* 0x000fe20000400000 */
[----:B------:R-:W-:Y:S01]  /*39340*/  FMUL R251, R17, 0.25 ;  /* 0x3e80000011fb7820 */ /* 0x000fe20000400000 */
[----:B------:R-:W-:Y:S01]  /*39350*/  FSEL R8, R8, R20, P1 ;  /* 0x0000001408087208 */ /* 0x000fe20000800000 */
[----:B------:R1:W-:Y:S01]  /*39360*/  STL [R1+0x24], R9 ;  /* 0x0000240901007387 */ /* 0x0003e20000100800 */
[----:B------:R-:W-:Y:S02]  /*39370*/  FMUL R250, R16, 0.25 ;  /* 0x3e80000010fa7820 */ /* 0x000fe40000400000 */
[----:B------:R-:W-:Y:S02]  /*39380*/  FSEL R251, R251, R17, P0 ;  /* 0x00000011fbfb7208 */ /* 0x000fe40000000000 */
[----:B0-----:R-:W-:Y:S01]  /*39390*/  FSEL R0, R7, R18, P1 ;  /* 0x0000001207007208 */ /* 0x001fe20000800000 */
[----:B------:R-:W-:Y:S01]  /*393a0*/  STL [R1+0x30], R8 ;  /* 0x0000300801007387 */ /* 0x000fe20000100800 */
[----:B------:R-:W-:Y:S01]  /*393b0*/  FSEL R250, R250, R16, P0 ;  /* 0x00000010fafa7208 */ /* 0x000fe20000000000 */
[----:B-1----:R-:W-:-:S02]  /*393c0*/  FMUL R9, R15, 0.25 ;  /* 0x3e8000000f097820 */ /* 0x002fc40000400000 */
[----:B------:R-:W-:Y:S04]  /*393d0*/  STL [R1+0x1c2c], R251 ;  /* 0x001c2cfb01007387 */ /* 0x000fe80000100800 */
[----:B------:R0:W-:Y:S04]  /*393e0*/  STL [R1+0x2c], R0 ;  /* 0x00002c0001007387 */ /* 0x0001e80000100800 */
[----:B------:R-:W-:Y:S04]  /*393f0*/  STL [R1+0x1c30], R250 ;  /* 0x001c30fa01007387 */ /* 0x000fe80000100800 */
[----:B------:R-:W4:Y:S01]  /*39400*/  LDL.LU R216, [R1+0x3a0] ;  /* 0x0003a00001d87983 */ /* 0x000f220000300800 */
[----:B0-----:R-:W-:-:S03]  /*39410*/  FSEL R0, R9, R15, P1 ;  /* 0x0000000f09007208 */ /* 0x001fc60000800000 */
[----:B------:R-:W4:Y:S04]  /*39420*/  LDL.LU R18, [R1+0x39c] ;  /* 0x00039c0001127983 */ /* 0x000f280000300800 */
[----:B------:R-:W-:Y:S04]  /*39430*/  STL [R1+0x20], R0 ;  /* 0x0000200001007387 */ /* 0x000fe80000100800 */
        /* <DEDUP_REMOVED lines=103> */
[----:B--2---:R-:W-:Y:S01]  /*39ab0*/  FMUL R7, R14, 0.25 ;  /* 0x3e8000000e077820 */ /* 0x004fe20000400000 */
[----:B---3--:R-:W-:Y:S01]  /*39ac0*/  FMUL R8, R13, 0.25 ;  /* 0x3e8000000d087820 */ /* 0x008fe20000400000 */
[----:B----4-:R-:W-:Y:S01]  /*39ad0*/  FMUL R10, R12, 0.25 ;  /* 0x3e8000000c0a7820 */ /* 0x010fe20000400000 */
[----:B------:R-:W-:Y:S01]  /*39ae0*/  FMUL R249, R19, 0.25 ;  /* 0x3e80000013f97820 */ /* 0x000fe20000400000 */
[----:B------:R-:W-:Y:S01]  /*39af0*/  FMUL R11, R18, 0.25 ;  /* 0x3e800000120b7820 */ /* 0x000fe20000400000 */
[----:B------:R-:W-:Y:S01]  /*39b00*/  FSEL R7, R7, R14, P0 ;  /* 0x0000000e07077208 */ /* 0x000fe20000000000 */
[----:B------:R-:W-:Y:S01]  /*39b10*/  FMUL R14, R15, 0.25 ;  /* 0x3e8000000f0e7820 */ /* 0x000fe20000400000 */
[----:B------:R-:W-:Y:S01]  /*39b20*/  FSEL R8, R8, R13, P0 ;  /* 0x0000000d08087208 */ /* 0x000fe20000000000 */
[----:B------:R-:W-:Y:S01]  /*39b30*/  FMUL R13, R16, 0.25 ;  /* 0x3e800000100d7820 */ /* 0x000fe20000400000 */
[----:B------:R-:W-:Y:S01]  /*39b40*/  FSEL R9, R10, R12, P1 ;  /* 0x0000000c0a097208 */ /* 0x000fe20000800000 */
        /* <DEDUP_REMOVED lines=8> */
[----:B------:R-:W-:Y:S01]  /*39bd0*/  FSEL R10, R10, R216, P1 ;  /* 0x000000d80a0a7208 */ /* 0x000fe20000800000 */
[----:B------:R-:W-:Y:S01]  /*39be0*/  STL [R1+0x1c1c], R249 ;  /* 0x001c1cf901007387 */ /* 0x000fe20000100800 */
[----:B------:R-:W-:Y:S01]  /*39bf0*/  FSEL R12, R12, R17, P0 ;  /* 0x000000110c0c7208 */ /* 0x000fe20000000000 */
[----:B------:R-:W-:Y:S01]  /*39c00*/  FMUL R17, R22, 0.25 ;  /* 0x3e80000016117820 */ /* 0x000fe20000400000 */
[----:B------:R-:W-:Y:S01]  /*39c10*/  FSEL R13, R13, R16, P1 ;  /* 0x000000100d0d7208 */ /* 0x000fe20000800000 */
[----:B------:R-:W-:Y:S01]  /*39c20*/  FMUL R16, R23, 0.25 ;  /* 0x3e80000017107820 */ /* 0x000fe20000400000 */
[----:B------:R-:W-:Y:S01]  /*39c30*/  STL [R1+0x1c34], R7 ;  /* 0x001c340701007387 */ /* 0x000fe20000100800 */
[----:B------:R-:W-:Y:S01]  /*39c40*/  FSEL R19, R19, R20, P0 ;  /* 0x0000001413137208 */ /* 0x000fe20000000000 */
[----:B------:R-:W-:-:S02]  /*39c50*/  FMUL R20, R225, 0.25 ;  /* 0x3e800000e1147820 */ /* 0x000fc40000400000 */
[----:B------:R-:W-:Y:S01]  /*39c60*/  STL [R1+0x1c38], R8 ;  /* 0x001c380801007387 */ /* 0x000fe20000100800 */
[----:B------:R-:W-:Y:S02]  /*39c70*/  FSEL R15, R15, R217, P0 ;  /* 0x000000d90f0f7208 */ /* 0x000fe40000000000 */
[----:B------:R-:W-:Y:S01]  /*39c80*/  FSEL R18, R18, R21, P1 ;  /* 0x0000001512127208 */ /* 0x000fe20000800000 */
[----:B------:R-:W-:Y:S01]  /*39c90*/  STL [R1+0x1c20], R9 ;  /* 0x001c200901007387 */ /* 0x000fe20000100800 */
[----:B------:R-:W-:Y:S01]  /*39ca0*/  FSEL R16, R16, R23, P0 ;  /* 0x0000001710107208 */ /* 0x000fe20000000000 */
[----:B------:R-:W-:Y:S01]  /*39cb0*/  FMUL R21, R224, 0.25 ;  /* 0x3e800000e0157820 */ /* 0x000fe20000400000 */
[----:B------:R-:W-:Y:S01]  /*39cc0*/  FSEL R17, R17, R22, P1 ;  /* 0x0000001611117208 */ /* 0x000fe20000800000 */
[----:B------:R-:W-:Y:S01]  /*39cd0*/  STL [R1+0x1c24], R10 ;  /* 0x001c240a01007387 */ /* 0x000fe20000100800 */
[----:B------:R-:W-:Y:S01]  /*39ce0*/  FMUL R22, R248, 0.25 ;  /* 0x3e800000f8167820 */ /* 0x000fe20000400000 */
[----:B------:R-:W-:-:S02]  /*39cf0*/  FMUL R23, R247, 0.25 ;  /* 0x3e800000f7177820 */ /* 0x000fc40000400000 */
[----:B------:R-:W-:Y:S01]  /*39d00*/  STL [R1+0x1c3c], R11 ;  /* 0x001c3c0b01007387 */ /* 0x000fe20000100800 */
[----:B------:R-:W-:-:S03]  /*39d10*/  FMUL R24, R246, 0.25 ;  /* 0x3e800000f6187820 */ /* 0x000fc60000400000 */
[----:B------:R-:W-:Y:S01]  /*39d20*/  STL [R1+0x1c40], R12 ;  /* 0x001c400c01007387 */ /* 0x000fe20000100800 */
[----:B------:R-:W-:Y:S01]  /*39d30*/  FSEL R20, R20, R225, P0 ;  /* 0x000000e114147208 */ /* 0x000fe20000000000 */
[----:B------:R-:W-:Y:S02]  /*39d40*/  FMUL R25, R245, 0.25 ;  /* 0x3e800000f5197820 */ /* 0x000fe40000400000 */
[----:B------:R0:W-:Y:S01]  /*39d50*/  STL [R1+0x1c28], R13 ;  /* 0x001c280d01007387 */ /* 0x0001e20000100800 */
[----:B------:R-:W-:Y:S01]  /*39d60*/  FSEL R21, R21, R224, P1 ;  /* 0x000000e015157208 */ /* 0x000fe20000800000 */
[----:B------:R-:W-:Y:S02]  /*39d70*/  FMUL R26, R244, 0.25 ;  /* 0x3e800000f41a7820 */ /* 0x000fe40000400000 */
[----:B------:R-:W-:Y:S01]  /*39d80*/  STL [R1+0x1c44], R14 ;  /* 0x001c440e01007387 */ /* 0x000fe20000100800 */
[----:B------:R-:W-:Y:S01]  /*39d90*/  FSEL R22, R22, R248, P1 ;  /* 0x000000f816167208 */ /* 0x000fe20000800000 */
[----:B------:R-:W-:-:S02]  /*39da0*/  FMUL R27, R243, 0.25 ;  /* 0x3e800000f31b7820 */ /* 0x000fc40000400000 */
[----:B------:R-:W-:Y:S01]  /*39db0*/  STL [R1+0x1c48], R15 ;  /* 0x001c480f01007387 */ /* 0x000fe20000100800 */
[----:B------:R-:W-:Y:S01]  /*39dc0*/  FSEL R23, R23, R247, P0 ;  /* 0x000000f717177208 */ /* 0x000fe20000000000 */
[----:B------:R-:W-:Y:S02]  /*39dd0*/  FMUL R28, R242, 0.25 ;  /* 0x3e800000f21c7820 */ /* 0x000fe40000400000 */
[----:B------:R-:W-:Y:S01]  /*39de0*/  STL [R1+0x1c4c], R16 ;  /* 0x001c4c1001007387 */ /* 0x000fe20000100800 */
        /* <DEDUP_REMOVED lines=255> */
[----:B------:R-:W-:-:S03]  /*3ade0*/  FSEL R109, R109, R157, P1 ;  /* 0x0000009d6d6d7208 */ /* 0x000fc60000800000 */
        /* <DEDUP_REMOVED lines=16> */
[----:B------:R-:W2:Y:S04]  /*3aef0*/  LDL.LU R124, [R1+0x5fc] ;  /* 0x0005fc00017c7983 */ /* 0x000ea80000300800 */
[----:B------:R-:W3:Y:S04]  /*3af00*/  LDL.LU R125, [R1+0x5f8] ;  /* 0x0005f800017d7983 */ /* 0x000ee80000300800 */
[----:B------:R-:W4:Y:S04]  /*3af10*/  LDL.LU R126, [R1+0x5f4] ;  /* 0x0005f400017e7983 */ /* 0x000f280000300800 */
[----:B------:R-:W3:Y:S04]  /*3af20*/  LDL.LU R127, [R1+0x5f0] ;  /* 0x0005f000017f7983 */ /* 0x000ee80000300800 */
[----:B------:R-:W3:Y:S04]  /*3af30*/  LDL.LU R128, [R1+0x5ec] ;  /* 0x0005ec0001807983 */ /* 0x000ee80000300800 */
[----:B------:R-:W4:Y:S04]  /*3af40*/  LDL.LU R129, [R1+0x5e8] ;  /* 0x0005e80001817983 */ /* 0x000f280000300800 */
[----:B------:R-:W2:Y:S04]  /*3af50*/  LDL.LU R130, [R1+0x5e4] ;  /* 0x0005e40001827983 */ /* 0x000ea80000300800 */
        /* <DEDUP_REMOVED lines=18> */
[----:B------:R-:W-:-:S03]  /*3b080*/  FMUL R114, R152, 0.25 ;  /* 0x3e80000098727820 */ /* 0x000fc60000400000 */
[----:B------:R-:W3:Y:S04]  /*3b090*/  LDL.LU R149, [R1+0x598] ;  /* 0x0005980001957983 */ /* 0x000ee80000300800 */
[----:B------:R-:W3:Y:S04]  /*3b0a0*/  LDL.LU R150, [R1+0x594] ;  /* 0x0005940001967983 */ /* 0x000ee80000300800 */
[----:B------:R-:W3:Y:S04]  /*3b0b0*/  LDL.LU R151, [R1+0x590] ;  /* 0x0005900001977983 */ /* 0x000ee80000300800 */
[----:B------:R-:W3:Y:S04]  /*3b0c0*/  LDL.LU R216, [R1+0x58c] ;  /* 0x00058c0001d87983 */ /* 0x000ee80000300800 */
[----:B------:R-:W3:Y:S01]  /*3b0d0*/  LDL.LU R217, [R1+0x588] ;  /* 0x0005880001d97983 */ /* 0x000ee20000300800 */
[----:B------:R-:W-:-:S03]  /*3b0e0*/  FSEL R114, R114, R152, P1 ;  /* 0x0000009872727208 */ /* 0x000fc60000800000 */
        /* <DEDUP_REMOVED lines=95> */
[----:B--2---:R-:W-:Y:S01]  /*3b6e0*/  FMUL R121, R130, 0.25 ;  /* 0x3e80000082797820 */ /* 0x004fe20000400000 */
[----:B------:R-:W-:Y:S01]  /*3b6f0*/  FMUL R115, R124, 0.25 ;  /* 0x3e8000007c737820 */ /* 0x000fe20000400000 */
[----:B----4-:R-:W-:Y:S01]  /*3b700*/  FMUL R120, R129, 0.25 ;  /* 0x3e80000081787820 */ /* 0x010fe20000400000 */
[----:B---3--:R-:W-:Y:S01]  /*3b710*/  FMUL R122, R131, 0.25 ;  /* 0x3e800000837a7820 */ /* 0x008fe20000400000 */
[----:B------:R-:W-:Y:S01]  /*3b720*/  FMUL R117, R126, 0.25 ;  /* 0x3e8000007e757820 */ /* 0x000fe20000400000 */
[----:B------:R-:W-:Y:S01]  /*3b730*/  FSEL R121, R121, R130, P1 ;  /* 0x0000008279797208 */ /* 0x000fe20000800000 */
[----:B------:R-:W-:Y:S01]  /*3b740*/  FMUL R130, R139, 0.25 ;  /* 0x3e8000008b827820 */ /* 0x000fe20000400000 */
[----:B------:R-:W-:Y:S01]  /*3b750*/  FSEL R115, R115, R124, P0 ;  /* 0x0000007c73737208 */ /* 0x000fe20000000000 */
[----:B------:R-:W-:Y:S01]  /*3b760*/  FMUL R124, R133, 0.25 ;  /* 0x3e800000857c7820 */ /* 0x000fe20000400000 */
[----:B------:R-:W-:Y:S01]  /*3b770*/  FMUL R116, R125, 0.25 ;  /* 0x3e8000007d747820 */ /* 0x000fe20000400000 */
[----:B------:R-:W-:Y:S01]  /*3b780*/  FMUL R119, R128, 0.25 ;  /* 0x3e80000080777820 */ /* 0x000fe20000400000 */
[----:B------:R-:W-:Y:S01]  /*3b790*/  FSEL R130, R130, R139, P1 ;  /* 0x0000008b82827208 */ /* 0x000fe20000800000 */
[----:B------:R-:W-:Y:S01]  /*3b7a0*/  FMUL R139, R148, 0.25 ;  /* 0x3e800000948b7820 */ /* 0x000fe20000400000 */
[----:B------:R-:W-:Y:S01]  /*3b7b0*/  FSEL R124, R124, R133, P0 ;  /* 0x000000857c7c7208 */ /* 0x000fe20000000000 */
[----:B------:R-:W-:Y:S01]  /*3b7c0*/  FMUL R133, R142, 0.25 ;  /* 0x3e8000008e857820 */ /* 0x000fe20000400000 */
[----:B------:R-:W-:Y:S01]  /*3b7d0*/  FMUL R118, R127, 0.25 ;  /* 0x3e8000007f767820 */ /* 0x000fe20000400000 */
[----:B------:R-:W2:Y:S01]  /*3b7e0*/  LDL.LU R251, [R1+0x404] ;  /* 0x0004040001fb7983 */ /* 0x000ea20000300800 */
[----:B------:R-:W-:Y:S01]  /*3b7f0*/  FSEL R139, R139, R148, P0 ;  /* 0x000000948b8b7208 */ /* 0x000fe20000000000 */
        /* <DEDUP_REMOVED lines=65> */
[----:B------:R-:W-:-:S02]  /*3bc10*/  FSEL R183, R183, R186, P0 ;  /* 0x000000bab7b77208 */ /* 0x000fc40000000000 */
[----:B------:R-:W-:Y:S01]  /*3bc20*/  FSEL R116, R116, R125, P0 ;  /* 0x0000007d74747208 */ /* 0x000fe20000000000 */
[----:B------:R-:W-:Y:S01]  /*3bc30*/  FMUL R186, R193, 0.25 ;  /* 0x3e800000c1ba7820 */ /* 0x000fe20000400000 */
[----:B------:R-:W-:Y:S01]  /*3bc40*/  FMUL R125, R134, 0.25 ;  /* 0x3e800000867d7820 */ /* 0x000fe20000400000 */
[----:B------:R-:W-:Y:S01]  /*3bc50*/  FSEL R172, R172, R177, P0 ;  /* 0x000000b1acac7208 */ /* 0x000fe20000000000 */
[----:B------:R-:W-:Y:S01]  /*3bc60*/  FMUL R177, R182, 0.25 ;  /* 0x3e800000b6b17820 */ /* 0x000fe20000400000 */
[----:B------:R-:W-:Y:S01]  /*3bc70*/  FSEL R174, R174, R175, P1 ;  /* 0x000000afaeae7208 */ /* 0x000fe20000800000 */
[----:B------:R-:W-:Y:S01]  /*3bc80*/  FMUL R175, R184, 0.25 ;  /* 0x3e800000b8af7820 */ /* 0x000fe20000400000 */
[----:B------:R-:W-:Y:S02]  /*3bc90*/  FSEL R181, R181, R188, P1 ;  /* 0x000000bcb5b57208 */ /* 0x000fe40000800000 */
        /* <DEDUP_REMOVED lines=17> */
[----:B------:R-:W-:-:S03]  /*3bdb0*/  FSEL R134, R134, R143, P1 ;  /* 0x0000008f86867208 */ /* 0x000fc60000800000 */
        /* <DEDUP_REMOVED lines=9> */
[----:B------:R-:W-:Y:S02]  /*3be50*/  FSEL R191, R191, R198, P0 ;  /* 0x000000c6bfbf7208 */ /* 0x000fe40000000000 */
[----:B------:R-:W-:Y:S01]  /*3be60*/  FSEL R144, R144, R217, P0 ;  /* 0x000000d990907208 */ /* 0x000fe20000000000 */
[----:B------:R-:W-:Y:S01]  /*3be70*/  FMUL R198, R201, 0.25 ;  /* 0x3e800000c9c67820 */ /* 0x000fe20000400000 */
[----:B------:R-:W-:-:S02]  /*3be80*/  FSEL R196, R196, R203, P0 ;  /* 0x000000cbc4c47208 */ /* 0x000fc40000000000 */
        /* <DEDUP_REMOVED lines=12> */
[----:B------:R-:W-:-:S04]  /*3bf50*/  FSEL R192, R192, R197, P0 ;  /* 0x000000c5c0c07208 */ /* 0x000fc80000000000 */
[----:B------:R-:W-:Y:S01]  /*3bf60*/  FSEL R203, R203, R206, P0 ;  /* 0x000000cecbcb7208 */ /* 0x000fe20000000000 */
[----:B------:R-:W-:Y:S01]  /*3bf70*/  FMUL R197, R202, 0.25 ;  /* 0x3e800000cac57820 */ /* 0x000fe20000400000 */
[----:B------:R-:W-:Y:S01]  /*3bf80*/  FSEL R194, R194, R195, P1 ;  /* 0x000000c3c2c27208 */ /* 0x000fe20000800000 */
[----:B------:R-:W-:Y:S01]  /*3bf90*/  FMUL R195, R204, 0.25 ;  /* 0x3e800000ccc37820 */ /* 0x000fe20000400000 */
[----:B------:R-:W-:Y:S01]  /*3bfa0*/  FSEL R127, R127, R136, P0 ;  /* 0x000000887f7f7208 */ /* 0x000fe20000000000 */
[----:B------:R-:W-:Y:S01]  /*3bfb0*/  FMUL R206, R213, 0.25 ;  /* 0x3e800000d5ce7820 */ /* 0x000fe20000400000 */
[----:B------:R-:W-:Y:S01]  /*3bfc0*/  FMUL R136, R145, 0.25 ;  /* 0x3e80000091887820 */ /* 0x000fe20000400000 */
[----:B------:R-:W-:Y:S02]  /*3bfd0*/  FSEL R146, R146, R224, P1 ;  /* 0x000000e092927208 */ /* 0x000fe40000800000 */
        /* <DEDUP_REMOVED lines=13> */
[----:B------:R-:W-:Y:S01]  /*3c0b0*/  FMUL R216, R223, 0.25 ;  /* 0x3e800000dfd87820 */ /* 0x000fe20000400000 */
[----:B------:R-:W-:-:S04]  /*3c0c0*/  FMUL R217, R222, 0.25 ;  /* 0x3e800000ded97820 */ /* 0x000fc80000400000 */
[----:B------:R-:W-:Y:S02]  /*3c0d0*/  FSEL R216, R216, R223, P0 ;  /* 0x000000dfd8d87208 */ /* 0x000fe40000000000 */
[----:B------:R-:W-:Y:S02]  /*3c0e0*/  FSEL R217, R217, R222, P1 ;  /* 0x000000ded9d97208 */ /* 0x000fe40000800000 */
[----:B------:R-:W-:Y:S01]  /*3c0f0*/  FSEL R213, R213, R218, P1 ;  /* 0x000000dad5d57208 */ /* 0x000fe20000800000 */
[----:B------:R-:W-:Y:S01]  /*3c100*/  FMUL R218, R221, 0.25 ;  /* 0x3e800000ddda7820 */ /* 0x000fe20000400000 */
[----:B------:R-:W-:Y:S01]  /*3c110*/  FMUL R222, R228, 0.25 ;  /* 0x3e800000e4de7820 */ /* 0x000fe20000400000 */
[----:B------:R-:W-:-:S04]  /*3c120*/  FMUL R223, R227, 0.25 ;  /* 0x3e800000e3df7820 */ /* 0x000fc80000400000 */
[----:B------:R-:W-:Y:S01]  /*3c130*/  FSEL R222, R222, R228, P1 ;  /* 0x000000e4dede7208 */ /* 0x000fe20000800000 */
[----:B------:R-:W-:Y:S01]  /*3c140*/  FMUL R224, R226, 0.25 ;  /* 0x3e800000e2e07820 */ /* 0x000fe20000400000 */
[----:B------:R-:W-:-:S04]  /*3c150*/  FSEL R223, R223, R227, P0 ;  /* 0x000000e3dfdf7208 */ /* 0x000fc80000000000 */
[----:B------:R-:W-:Y:S01]  /*3c160*/  FSEL R224, R224, R226, P0 ;  /* 0x000000e2e0e07208 */ /* 0x000fe20000000000 */
[----:B------:R-:W-:Y:S01]  /*3c170*/  FMUL R226, R233, 0.25 ;  /* 0x3e800000e9e27820 */ /* 0x000fe20000400000 */
[----:B------:R-:W-:Y:S01]  /*3c180*/  FMUL R227, R232, 0.25 ;  /* 0x3e800000e8e37820 */ /* 0x000fe20000400000 */
[----:B------:R-:W-:-:S04]  /*3c190*/  FMUL R228, R231, 0.25 ;  /* 0x3e800000e7e47820 */ /* 0x000fc80000400000 */
        /* <DEDUP_REMOVED lines=10> */
[----:B------:R-:W-:-:S02]  /*3c240*/  FSEL R226, R226, R233, P1 ;  /* 0x000000e9e2e27208 */ /* 0x000fc40000800000 */
        /* <DEDUP_REMOVED lines=16> */
[----:B------:R-:W-:-:S04]  /*3c350*/  FMUL R247, R239, 0.25 ;  /* 0x3e800000eff77820 */ /* 0x000fc80000400000 */
[----:B------:R-:W-:Y:S01]  /*3c360*/  FSEL R238, R238, R240, P1 ;  /* 0x000000f0eeee7208 */ /* 0x000fe20000800000 */
[----:B------:R-:W-:Y:S01]  /*3c370*/  FMUL R229, R230, 0.25 ;  /* 0x3e800000e6e57820 */ /* 0x000fe20000400000 */
[----:B------:R-:W-:Y:S02]  /*3c380*/  FSETP.GEU.AND P4, PT, R3, 1.175494350822287508e-38, PT ;  /* 0x008000000300780b */ /* 0x000fe40003f8e000 */
[----:B------:R-:W-:Y:S01]  /*3c390*/  FSEL R247, R247, R239, P0 ;  /* 0x000000eff7f77208 */ /* 0x000fe20000000000 */
[----:B------:R-:W-:Y:S01]  /*3c3a0*/  FMUL R239, R3, 8388608 ;  /* 0x4b00000003ef7820 */ /* 0x000fe20000400000 */
[C---:B------:R-:W-:Y:S01]  /*3c3b0*/  FMUL R240, R4.reuse, 8388608 ;  /* 0x4b00000004f07820 */ /* 0x040fe20000400000 */
[----:B------:R-:W-:Y:S01]  /*3c3c0*/  FSEL R237, R237, R241, P1 ;  /* 0x000000f1eded7208 */ /* 0x000fe20000800000 */
[----:B------:R-:W-:Y:S01]  /*3c3d0*/  FMUL R241, R5, 8388608 ;  /* 0x4b00000005f17820 */ /* 0x000fe20000400000 */
[----:B------:R-:W-:Y:S02]  /*3c3e0*/  FSETP.GEU.AND P6, PT, R4, 1.175494350822287508e-38, PT ;  /* 0x008000000400780b */ /* 0x000fe40003fce000 */
[----:B------:R-:W-:Y:S01]  /*3c3f0*/  FSEL R212, R212, R219, P0 ;  /* 0x000000dbd4d47208 */ /* 0x000fe20000000000 */
[----:B------:R-:W-:Y:S01]  /*3c400*/  FMUL R219, R220, 0.25 ;  /* 0x3e800000dcdb7820 */ /* 0x000fe20000400000 */
[----:B------:R-:W-:Y:S01]  /*3c410*/  FSEL R214, R214, R215, P1 ;  /* 0x000000d7d6d67208 */ /* 0x000fe20000800000 */
[----:B------:R-:W-:Y:S01]  /*3c420*/  FMUL R215, R246, 0.25 ;  /* 0x3e800000f6d77820 */ /* 0x000fe20000400000 */
[----:B------:R-:W-:Y:S01]  /*3c430*/  FSEL R234, R234, R235, P1 ;  /* 0x000000ebeaea7208 */ /* 0x000fe20000800000 */
[----:B------:R-:W-:Y:S01]  /*3c440*/  FMUL R235, R243, 0.25 ;  /* 0x3e800000f3eb7820 */ /* 0x000fe20000400000 */
[----:B------:R-:W-:-:S02]  /*3c450*/  FSETP.GEU.AND P5, PT, R5, 1.175494350822287508e-38, PT ;  /* 0x008000000500780b */ /* 0x000fc40003fae000 */
[----:B------:R-:W-:Y:S01]  /*3c460*/  FSEL R236, R236, R242, P0 ;  /* 0x000000f2ecec7208 */ /* 0x000fe20000000000 */
[----:B------:R-:W-:Y:S01]  /*3c470*/  FMUL R242, R6, 8388608 ;  /* 0x4b00000006f27820 */ /* 0x000fe20000400000 */
[----:B------:R-:W-:Y:S02]  /*3c480*/  FSEL R239, R239, R3, !P4 ;  /* 0x00000003efef7208 */ /* 0x000fe40006000000 */
[----:B------:R-:W-:Y:S01]  /*3c490*/  FSEL R229, R229, R230, P1 ;  /* 0x000000e6e5e57208 */ /* 0x000fe20000800000 */
[----:B------:R-:W-:Y:S01]  /*3c4a0*/  FMUL R230, R244, 0.25 ;  /* 0x3e800000f4e67820 */ /* 0x000fe20000400000 */
[----:B0-----:R-:W-:Y:S02]  /*3c4b0*/  FSEL R13, RZ, -23, P4 ;  /* 0xc1b80000ff0d7808 */ /* 0x001fe40002000000 */
[----:B------:R-:W-:Y:S02]  /*3c4c0*/  FSEL R240, R240, R4, !P6 ;  /* 0x00000004f0f07208 */ /* 0x000fe40007000000 */
[----:B------:R-:W-:-:S02]  /*3c4d0*/  FSETP.GEU.AND P4, PT, R6, 1.175494350822287508e-38, PT ;  /* 0x008000000600780b */ /* 0x000fc40003f8e000 */
[----:B------:R-:W-:Y:S02]  /*3c4e0*/  FSEL R241, R241, R5, !P5 ;  /* 0x00000005f1f17208 */ /* 0x000fe40006800000 */
[----:B------:R-:W-:Y:S01]  /*3c4f0*/  FSEL R215, R215, R246, P0 ;  /* 0x000000f6d7d77208 */ /* 0x000fe20000000000 */
[----:B------:R-:W-:Y:S01]  /*3c500*/  VIADD R246, R239, 0xc0cafb0d ;  /* 0xc0cafb0deff67836 */ /* 0x000fe20000000000 */
[----:B------:R-:W-:Y:S01]  /*3c510*/  FSEL R219, R219, R220, P0 ;  /* 0x000000dcdbdb7208 */ /* 0x000fe20000000000 */
[----:B------:R-:W-:Y:S01]  /*3c520*/  FMUL R220, R245, 0.25 ;  /* 0x3e800000f5dc7820 */ /* 0x000fe20000400000 */
[----:B------:R-:W-:Y:S01]  /*3c530*/  FSEL R235, R235, R243, P0 ;  /* 0x000000f3ebeb7208 */ /* 0x000fe20000000000 */
[----:B------:R-:W-:Y:S01]  /*3c540*/  VIADD R243, R240, 0xc0cafb0d ;  /* 0xc0cafb0df0f37836 */ /* 0x000fe20000000000 */
[----:B------:R-:W-:Y:S02]  /*3c550*/  FSEL R242, R242, R6, !P4 ;  /* 0x00000006f2f27208 */ /* 0x000fe40006000000 */
[----:B------:R-:W-:Y:S01]  /*3c560*/  FSEL R230, R230, R244, P1 ;  /* 0x000000f4e6e67208 */ /* 0x000fe20000800000 */
[----:B------:R-:W-:Y:S01]  /*3c570*/  VIADD R244, R241, 0xc0cafb0d ;  /* 0xc0cafb0df1f47836 */ /* 0x000fe20000000000 */
[----:B------:R-:W-:Y:S01]  /*3c580*/  STL [R1+0x1dd4], R114 ;  /* 0x001dd47201007387 */ /* 0x000fe20000100800 */
[----:B------:R-:W-:Y:S01]  /*3c590*/  FSEL R220, R220, R245, P0 ;  /* 0x000000f5dcdc7208 */ /* 0x000fe20000000000 */
[----:B------:R-:W-:Y:S01]  /*3c5a0*/  VIADD R245, R242, 0xc0cafb0d ;  /* 0xc0cafb0df2f57836 */ /* 0x000fe20000000000 */
[----:B------:R-:W-:Y:S01]  /*3c5b0*/  LOP3.LUT R246, R246, 0xff800000, RZ, 0xc0, !PT ;  /* 0xff800000f6f67812 */ /* 0x000fe200078ec0ff */
[----:B------:R-:W-:Y:S01]  /*3c5c0*/  STL [R1+0x1dd8], R115 ;  /* 0x001dd87301007387 */ /* 0x000fe20000100800 */
[----:B------:R-:W-:-:S03]  /*3c5d0*/  LOP3.LUT R243, R243, 0xff800000, RZ, 0xc0, !PT ;  /* 0xff800000f3f37812 */ /* 0x000fc600078ec0ff */
[----:B------:R-:W-:Y:S01]  /*3c5e0*/  STL [R1+0x1ddc], R116 ;  /* 0x001ddc7401007387 */ /* 0x000fe20000100800 */
[----:B------:R-:W-:-:S03]  /*3c5f0*/  LOP3.LUT R244, R244, 0xff800000, RZ, 0xc0, !PT ;  /* 0xff800000f4f47812 */ /* 0x000fc600078ec0ff */
[----:B------:R-:W-:Y:S01]  /*3c600*/  STL [R1+0x1de0], R117 ;  /* 0x001de07501007387 */ /* 0x000fe20000100800 */
[----:B------:R-:W-:-:S03]  /*3c610*/  I2FP.F32.S32 R12, R246 ;  /* 0x000000f6000c7245 */ /* 0x000fc60000201400 */
[----:B------:R-:W-:Y:S01]  /*3c620*/  STL [R1+0x1de4], R118 ;  /* 0x001de47601007387 */ /* 0x000fe20000100800 */
[----:B------:R-:W-:Y:S02]  /*3c630*/  FSEL R11, RZ, -23, P6 ;  /* 0xc1b80000ff0b7808 */ /* 0x000fe40003000000 */
[----:B------:R-:W-:Y:S01]  /*3c640*/  I2FP.F32.S32 R10, R243 ;  /* 0x000000f3000a7245 */ /* 0x000fe20000201400 */
[----:B------:R-:W-:Y:S01]  /*3c650*/  STL [R1+0x1de8], R119 ;  /* 0x001de87701007387 */ /* 0x000fe20000100800 */
[----:B------:R-:W-:-:S03]  /*3c660*/  LOP3.LUT R245, R245, 0xff800000, RZ, 0xc0, !PT ;  /* 0xff800000f5f57812 */ /* 0x000fc600078ec0ff */
[----:B------:R-:W-:Y:S01]  /*3c670*/  STL [R1+0x1df0], R120 ;  /* 0x001df07801007387 */ /* 0x000fe20000100800 */
[----:B------:R-:W-:Y:S02]  /*3c680*/  FSEL R9, RZ, -23, P5 ;  /* 0xc1b80000ff097808 */ /* 0x000fe40002800000 */
[----:B------:R-:W-:Y:S01]  /*3c690*/  I2FP.F32.S32 R8, R244 ;  /* 0x000000f400087245 */ /* 0x000fe20000201400 */
[----:B------:R-:W-:Y:S01]  /*3c6a0*/  STL [R1+0x1b0c], R239 ;  /* 0x001b0cef01007387 */ /* 0x000fe20000100800 */
[----:B------:R-:W-:-:S03]  /*3c6b0*/  FFMA.FTZ R12, R12, 1.1920928955078125e-07, R13 ;  /* 0x340000000c0c7823 */ /* 0x000fc6000001000d */
[----:B------:R-:W-:Y:S01]  /*3c6c0*/  STL [R1+0x1ad4], R240 ;  /* 0x001ad4f001007387 */ /* 0x000fe20000100800 */
[----:B------:R-:W-:Y:S01]  /*3c6d0*/  FSEL R7, RZ, -23, P4 ;  /* 0xc1b80000ff077808 */ /* 0x000fe20002000000 */
[----:B------:R-:W-:Y:S02]  /*3c6e0*/  FFMA.FTZ R10, R10, 1.1920928955078125e-07, R11 ;  /* 0x340000000a0a7823 */ /* 0x000fe4000001000b */
[----:B------:R-:W-:Y:S01]  /*3c6f0*/  STL [R1+0x1ad8], R241 ;  /* 0x001ad8f101007387 */ /* 0x000fe20000100800 */
[----:B------:R-:W-:-:S03]  /*3c700*/  I2FP.F32.S32 R0, R245 ;  /* 0x000000f500007245 */ /* 0x000fc60000201400 */
[----:B------:R0:W-:Y:S01]  /*3c710*/  STL [R1+0x1adc], R242 ;  /* 0x001adcf201007387 */ /* 0x0001e20000100800 */
[----:B------:R-:W-:-:S03]  /*3c720*/  FFMA.FTZ R8, R8, 1.1920928955078125e-07, R9 ;  /* 0x3400000008087823 */ /* 0x000fc60000010009 */
[----:B------:R-:W-:Y:S04]  /*3c730*/  STL [R1+0x1b10], R246 ;  /* 0x001b10f601007387 */ /* 0x000fe80000100800 */
[----:B------:R1:W-:Y:S01]  /*3c740*/  STL [R1+0x1ae0], R243 ;  /* 0x001ae0f301007387 */ /* 0x0003e20000100800 */
[----:B------:R-:W-:-:S03]  /*3c750*/  FFMA.FTZ R0, R0, 1.1920928955078125e-07, R7 ;  /* 0x3400000000007823 */ /* 0x000fc60000010007 */
[----:B------:R-:W-:Y:S04]  /*3c760*/  STL [R1+0x1ae4], R244 ;  /* 0x001ae4f401007387 */ /* 0x000fe80000100800 */
[----:B------:R-:W-:Y:S04]  /*3c770*/  STL [R1+0x1ae8], R245 ;  /* 0x001ae8f501007387 */ /* 0x000fe80000100800 */
[----:B------:R-:W-:Y:S04]  /*3c780*/  STL [R1+0x418], R12 ;  /* 0x0004180c01007387 */ /* 0x000fe80000100800 */
[----:B------:R-:W-:Y:S04]  /*3c790*/  STL [R1+0x414], R10 ;  /* 0x0004140a01007387 */ /* 0x000fe80000100800 */
[----:B0-----:R-:W3:Y:S04]  /*3c7a0*/  LDL.LU R242, [R1+0x854] ;  /* 0x0008540001f27983 */ /* 0x001ee80000300800 */
[----:B------:R-:W-:Y:S04]  /*3c7b0*/  STL [R1+0x410], R8 ;  /* 0x0004100801007387 */ /* 0x000fe80000100800 */
[----:B-1----:R-:W4:Y:S04]  /*3c7c0*/  LDL.LU R243, [R1+0x850] ;  /* 0x0008500001f37983 */ /* 0x002f280000300800 */
[----:B------:R0:W-:Y:S04]  /*3c7d0*/  STL [R1+0x40c], R0 ;  /* 0x00040c0001007387 */ /* 0x0001e80000100800 */
[----:B------:R-:W4:Y:S04]  /*3c7e0*/  LDL.LU R120, [R1+0x844] ;  /* 0x0008440001787983 */ /* 0x000f280000300800 */
[----:B0-----:R-:W4:Y:S04]  /*3c7f0*/  LDL.LU R0, [R1+0x840] ;  /* 0x0008400001007983 */ /* 0x001f280000300800 */
        /* <DEDUP_REMOVED lines=69> */
[----:B------:R-:W-:-:S03]  /*3cc50*/  FMUL R123, R132, 0.25 ;  /* 0x3e800000847b7820 */ /* 0x000fc60000400000 */
[----:B------:R-:W4:Y:S02]  /*3cc60*/  LDL.LU R56, [R1+0x618] ;  /* 0x0006180001387983 */ /* 0x000f240000300800 */
[----:B------:R-:W-:Y:S02]  /*3cc70*/  FSEL R123, R123, R132, P0 ;  /* 0x000000847b7b7208 */ /* 0x000fe40000000000 */
[----:B------:R-:W4:Y:S01]  /*3cc80*/  LDL.LU R55, [R1+0x60c] ;  /* 0x00060c0001377983 */ /* 0x000f220000300800 */
[----:B------:R-:W-:-:S03]  /*3cc90*/  FMUL R132, R141, 0.25 ;  /* 0x3e8000008d847820 */ /* 0x000fc60000400000 */
[----:B------:R-:W4:Y:S04]  /*3cca0*/  LDL.LU R54, [R1+0x408] ;  /* 0x0004080001367983 */ /* 0x000f280000300800 */
[----:B------:R-:W4:Y:S01]  /*3ccb0*/  LDL.LU R53, [R1+0x1f8] ;  /* 0x0001f80001357983 */ /* 0x000f220000300800 */
[----:B------:R-:W-:-:S03]  /*3ccc0*/  FSEL R132, R132, R141, P0 ;  /* 0x0000008d84847208 */ /* 0x000fc60000000000 */
[----:B------:R-:W4:Y:S01]  /*3ccd0*/  LDL.LU R52, [R1+0x1f4] ;  /* 0x0001f40001347983 */ /* 0x000f220000300800 */
[----:B------:R-:W-:-:S03]  /*3cce0*/  FMUL R141, R150, 0.25 ;  /* 0x3e800000968d7820 */ /* 0x000fc60000400000 */
[----:B------:R-:W4:Y:S04]  /*3ccf0*/  LDL.LU R51, [R1+0x1e8] ;  /* 0x0001e80001337983 */ /* 0x000f280000300800 */
[----:B------:R-:W4:Y:S04]  /*3cd00*/  LDL.LU R50, [R1+0x1e4] ;  /* 0x0001e40001327983 */ /* 0x000f280000300800 */
[----:B------:R-:W4:Y:S01]  /*3cd10*/  LDL.LU R49, [R1+0x1d8] ;  /* 0x0001d80001317983 */ /* 0x000f220000300800 */
[----:B------:R-:W-:Y:S01]  /*3cd20*/  FSEL R141, R141, R150, P1 ;  /* 0x000000968d8d7208 */ /* 0x000fe20000800000 */
[----:B------:R-:W-:-:S02]  /*3cd30*/  FMUL R150, R159, 0.25 ;  /* 0x3e8000009f967820 */ /* 0x000fc40000400000 */
        /* <DEDUP_REMOVED lines=64> */
[----:B--2---:R-:W-:-:S02]  /*3d140*/  FMUL R248, R251, 0.25 ;  /* 0x3e800000fbf87820 */ /* 0x004fc40000400000 */
[----:B------:R-:W2:Y:S04]  /*3d150*/  LDL.LU R9, [R1+0x90] ;  /* 0x0000900001097983 */ /* 0x000ea80000300800 */
[----:B------:R-:W2:Y:S04]  /*3d160*/  LDL.LU R8, [R1+0x8c] ;  /* 0x00008c0001087983 */ /* 0x000ea80000300800 */
[----:B------:R-:W2:Y:S01]  /*3d170*/  LDL.LU R7, [R1+0x80] ;  /* 0x0000800001077983 */ /* 0x000ea20000300800 */
[----:B------:R-:W-:-:S03]  /*3d180*/  FSEL R248, R248, R251, P1 ;  /* 0x000000fbf8f87208 */ /* 0x000fc60000800000 */
[----:B------:R-:W2:Y:S04]  /*3d190*/  LDL.LU R249, [R1+0x7c] ;  /* 0x00007c0001f97983 */ /* 0x000ea80000300800 */
[----:B------:R-:W2:Y:S04]  /*3d1a0*/  LDL.LU R250, [R1+0x70] ;  /* 0x0000700001fa7983 */ /* 0x000ea80000300800 */
[----:B------:R-:W2:Y:S01]  /*3d1b0*/  LDL.LU R251, [R1+0x6c] ;  /* 0x00006c0001fb7983 */ /* 0x000ea20000300800 */
[C---:B------:R-:W-:Y:S01]  /*3d1c0*/  FSETP.GEU.AND P6, PT, |R6|.reuse, 1.175494350822287508e-38, PT ;  /* 0x008000000600780b */ /* 0x040fe20003fce200 */
[----:B------:R-:W-:-:S12]  /*3d1d0*/  @P3 FMUL R6, R6, 0.25 ;  /* 0x3e80000006063820 */ /* 0x000fd80000400000 */
[----:B------:R-:W-:-:S06]  /*3d1e0*/  @!P6 FMUL R6, R6, 16777216 ;  /* 0x4b8000000606e820 */ /* 0x000fcc0000400000 */
[----:B------:R-:W0:Y:S01]  /*3d1f0*/  MUFU.RCP R6, R6 ;  /* 0x0000000600067308 */ /* 0x000e220000001000 */
[----:B------:R-:W-:Y:S01]  /*3d200*/  @!P6 FMUL R2, R2, 16777216 ;  /* 0x4b8000000202e820 */ /* 0x000fe20000400000 */
[----:B---3--:R-:W-:Y:S01]  /*3d210*/  @!P6 FMUL R242, R242, 16777216 ;  /* 0x4b800000f2f2e820 */ /* 0x008fe20000400000 */
[----:B----4-:R-:W-:Y:S01]  /*3d220*/  @!P6 FMUL R243, R243, 16777216 ;  /* 0x4b800000f3f3e820 */ /* 0x010fe20000400000 */
[----:B------:R-:W-:Y:S01]  /*3d230*/  @!P6 FMUL R120, R120, 16777216 ;  /* 0x4b8000007878e820 */ /* 0x000fe20000400000 */
[----:B------:R-:W-:Y:S01]  /*3d240*/  @!P6 FMUL R0, R0, 16777216 ;  /* 0x4b8000000000e820 */ /* 0x000fe20000400000 */
[----:B------:R-:W-:Y:S01]  /*3d250*/  @!P6 FMUL R245, R245, 16777216 ;  /* 0x4b800000f5f5e820 */ /* 0x000fe20000400000 */
[C---:B0-----:R-:W-:Y:S01]  /*3d260*/  FMUL R2, R6.reuse, R2 ;  /* 0x0000000206027220 */ /* 0x041fe20000400000 */
[C---:B------:R-:W-:Y:S01]  /*3d270*/  FMUL R242, R6.reuse, R242 ;  /* 0x000000f206f27220 */ /* 0x040fe20000400000 */
[----:B------:R-:W-:-:S03]  /*3d280*/  FMUL R243, R6, R243 ;  /* 0x000000f306f37220 */ /* 0x000fc60000400000 */
[----:B------:R0:W-:Y:S04]  /*3d290*/  STL [R1+0x1aec], R2 ;  /* 0x001aec0201007387 */ /* 0x0001e80000100800 */
[----:B------:R1:W-:Y:S04]  /*3d2a0*/  STL [R1+0x1af8], R242 ;  /* 0x001af8f201007387 */ /* 0x0003e80000100800 */
[----:B------:R-:W-:Y:S01]  /*3d2b0*/  STL [R1+0x1afc], R243 ;  /* 0x001afcf301007387 */ /* 0x000fe20000100800 */
[----:B0-----:R-:W-:-:S03]  /*3d2c0*/  FMUL R2, R6, R120 ;  /* 0x0000007806027220 */ /* 0x001fc60000400000 */
[----:B------:R-:W3:Y:S01]  /*3d2d0*/  LDL.LU R120, [R1+0x1df0] ;  /* 0x001df00001787983 */ /* 0x000ee20000300800 */
[----:B-1----:R-:W-:-:S03]  /*3d2e0*/  FMUL R242, R6, R0 ;  /* 0x0000000006f27220 */ /* 0x002fc60000400000 */
[----:B------:R-:W4:Y:S04]  /*3d2f0*/  LDL.LU R0, [R1+0x1dec] ;  /* 0x001dec0001007983 */ /* 0x000f280000300800 */
[----:B------:R0:W-:Y:S01]  /*3d300*/  STL [R1+0x510], R2 ;  /* 0x0005100201007387 */ /* 0x0001e20000100800 */
[----:B------:R-:W-:Y:S01]  /*3d310*/  @!P6 FMUL R244, R244, 16777216 ;  /* 0x4b800000f4f4e820 */ /* 0x000fe20000400000 */
[----:B------:R-:W-:Y:S01]  /*3d320*/  @!P6 FMUL R246, R246, 16777216 ;  /* 0x4b800000f6f6e820 */ /* 0x000fe20000400000 */
[----:B0-----:R-:W-:Y:S01]  /*3d330*/  FMUL R2, R6, R245 ;  /* 0x000000f506027220 */ /* 0x001fe20000400000 */
[----:B------:R-:W-:-:S04]  /*3d340*/  @!P6 FMUL R240, R240, 16777216 ;  /* 0x4b800000f0f0e820 */ /* 0x000fc80000400000 */
[----:B------:R-:W-:Y:S04]  /*3d350*/  STL [R1+0x1b04], R2 ;  /* 0x001b040201007387 */ /* 0x000fe80000100800 */
[----:B------:R0:W-:Y:S01]  /*3d360*/  STL [R1+0x50c], R242 ;  /* 0x00050cf201007387 */ /* 0x0001e20000100800 */
[----:B------:R-:W-:Y:S01]  /*3d370*/  @!P6 FMUL R241, R241, 16777216 ;  /* 0x4b800000f1f1e820 */ /* 0x000fe20000400000 */
[C---:B------:R-:W-:Y:S01]  /*3d380*/  FMUL R243, R6.reuse, R246 ;  /* 0x000000f606f37220 */ /* 0x040fe20000400000 */
[C---:B0-----:R-:W-:Y:S02]  /*3d390*/  FMUL R242, R6.reuse, R244 ;  /* 0x000000f406f27220 */ /* 0x041fe40000400000 */
[----:B------:R-:W-:Y:S01]  /*3d3a0*/  FMUL R2, R6, R241 ;  /* 0x000000f106027220 */ /* 0x000fe20000400000 */
[----:B------:R-:W-:-:S02]  /*3d3b0*/  @!P6 FMUL R239, R239, 16777216 ;  /* 0x4b800000efefe820 */ /* 0x000fc40000400000 */
[----:B------:R0:W-:Y:S01]  /*3d3c0*/  STL [R1+0x36c], R242 ;  /* 0x00036cf201007387 */ /* 0x0001e20000100800 */
[----:B------:R-:W-:-:S03]  /*3d3d0*/  @!P6 FMUL R119, R119, 16777216 ;  /* 0x4b8000007777e820 */ /* 0x000fc60000400000 */
[----:B------:R1:W-:Y:S01]  /*3d3e0*/  STL [R1+0x508], R243 ;  /* 0x000508f301007387 */ /* 0x0003e20000100800 */
[----:B0-----:R-:W-:Y:S01]  /*3d3f0*/  FMUL R242, R6, R240 ;  /* 0x000000f006f27220 */ /* 0x001fe20000400000 */
[----:B------:R-:W-:Y:S01]  /*3d400*/  @!P6 FMUL R118, R118, 16777216 ;  /* 0x4b8000007676e820 */ /* 0x000fe20000400000 */
[----:B------:R-:W-:Y:S01]  /*3d410*/  @!P6 FMUL R117, R117, 16777216 ;  /* 0x4b8000007575e820 */ /* 0x000fe20000400000 */
[----:B-1----:R-:W-:Y:S02]  /*3d420*/  FMUL R243, R6, R239 ;  /* 0x000000ef06f37220 */ /* 0x002fe40000400000 */
[----:B------:R-:W-:Y:S01]  /*3d430*/  STL [R1+0x1b14], R242 ;  /* 0x001b14f201007387 */ /* 0x000fe20000100800 */
[----:B------:R-:W-:-:S03]  /*3d440*/  @!P6 FMUL R116, R116, 16777216 ;  /* 0x4b8000007474e820 */ /* 0x000fc60000400000 */
[----:B------:R0:W-:Y:S01]  /*3d450*/  STL [R1+0x504], R2 ;  /* 0x0005040201007387 */ /* 0x0001e20000100800 */
[C---:B------:R-:W-:Y:S01]  /*3d460*/  FMUL R118, R6.reuse, R118 ;  /* 0x0000007606767220 */ /* 0x040fe20000400000 */
[C---:B------:R-:W-:Y:S02]  /*3d470*/  FMUL R117, R6.reuse, R117 ;  /* 0x0000007506757220 */ /* 0x040fe40000400000 */
[----:B------:R-:W-:Y:S01]  /*3d480*/  STL [R1+0x1b18], R243 ;  /* 0x001b18f301007387 */ /* 0x000fe20000100800 */
[----:B0-----:R-:W-:Y:S01]  /*3d490*/  FMUL R2, R6, R119 ;  /* 0x0000007706027220 */ /* 0x001fe20000400000 */
[----:B------:R-:W-:Y:S01]  /*3d4a0*/  @!P6 FMUL R115, R115, 16777216 ;  /* 0x4b8000007373e820 */ /* 0x000fe20000400000 */
[----:B------:R-:W-:-:S03]  /*3d4b0*/  @!P6 FMUL R114, R114, 16777216 ;  /* 0x4b8000007272e820 */ /* 0x000fc60000400000 */
[----:B------:R0:W-:Y:S01]  /*3d4c0*/  STL [R1+0x500], R2 ;  /* 0x0005000201007387 */ /* 0x0001e20000100800 */
[----:B------:R-:W-:Y:S01]  /*3d4d0*/  @!P6 FMUL R113, R113, 16777216 ;  /* 0x4b8000007171e820 */ /* 0x000fe20000400000 */
[----:B------:R-:W-:Y:S02]  /*3d4e0*/  FMUL R115, R6, R115 ;  /* 0x0000007306737220 */ /* 0x000fe40000400000 */
[----:B------:R-:W-:Y:S01]  /*3d4f0*/  STL [R1+0x4fc], R118 ;  /* 0x0004fc7601007387 */ /* 0x000fe20000100800 */
[----:B------:R-:W-:Y:S01]  /*3d500*/  @!P6 FMUL R112, R112, 16777216 ;  /* 0x4b8000007070e820 */ /* 0x000fe20000400000 */
[C---:B0-----:R-:W-:Y:S02]  /*3d510*/  FMUL R2, R6.reuse, R116 ;  /* 0x0000007406027220 */ /* 0x041fe40000400000 */
[----:B------:R-:W-:Y:S01]  /*3d520*/  STL [R1+0x348], R117 ;  /* 0x0003487501007387 */ /* 0x000fe20000100800 */
[----:B------:R-:W-:Y:S01]  /*3d530*/  FMUL R114, R6, R114 ;  /* 0x0000007206727220 */ /* 0x000fe20000400000 */
[----:B------:R-:W-:-:S02]  /*3d540*/  @!P6 FMUL R111, R111, 16777216 ;  /* 0x4b8000006f6fe820 */ /* 0x000fc40000400000 */
[----:B------:R0:W-:Y:S01]  /*3d550*/  STL [R1+0x344], R2 ;  /* 0x0003440201007387 */ /* 0x0001e20000100800 */
[----:B------:R-:W-:Y:S01]  /*3d560*/  @!P6 FMUL R109, R109, 16777216 ;  /* 0x4b8000006d6de820 */ /* 0x000fe20000400000 */
[----:B------:R-:W-:Y:S01]  /*3d570*/  @!P6 FMUL R110, R110, 16777216 ;  /* 0x4b8000006e6ee820 */ /* 0x000fe20000400000 */
[C---:B------:R-:W-:Y:S01]  /*3d580*/  FMUL R112, R6.reuse, R112 ;  /* 0x0000007006707220 */ /* 0x040fe20000400000 */
[----:B------:R-:W-:Y:S01]  /*3d590*/  STL [R1+0x4f8], R115 ;  /* 0x0004f87301007387 */ /* 0x000fe20000100800 */
[C---:B------:R-:W-:Y:S01]  /*3d5a0*/  FMUL R111, R6.reuse, R111 ;  /* 0x0000006f066f7220 */ /* 0x040fe20000400000 */
[C---:B0-----:R-:W-:Y:S02]  /*3d5b0*/  FMUL R2, R6.reuse, R113 ;  /* 0x0000007106027220 */ /* 0x041fe40000400000 */
[----:B------:R-:W-:Y:S01]  /*3d5c0*/  STL [R1+0x4f4], R114 ;  /* 0x0004f47201007387 */ /* 0x000fe20000100800 */
[----:B------:R-:W-:Y:S01]  /*3d5d0*/  FMUL R246, R6, R109 ;  /* 0x0000006d06f67220 */ /* 0x000fe20000400000 */
[----:B------:R-:W-:-:S02]  /*3d5e0*/  @!P6 FMUL R108, R108, 16777216 ;  /* 0x4b8000006c6ce820 */ /* 0x000fc40000400000 */
[----:B------:R0:W-:Y:S01]  /*3d5f0*/  STL [R1+0x330], R2 ;  /* 0x0003300201007387 */ /* 0x0001e20000100800 */
[----:B------:R-:W-:-:S03]  /*3d600*/  @!P6 FMUL R107, R107, 16777216 ;  /* 0x4b8000006b6be820 */ /* 0x000fc60000400000 */
[----:B------:R-:W-:Y:S01]  /*3d610*/  STL [R1+0x328], R112 ;  /* 0x0003287001007387 */ /* 0x000fe20000100800 */
[C---:B------:R-:W-:Y:S01]  /*3d620*/  FMUL R242, R6.reuse, R108 ;  /* 0x0000006c06f27220 */ /* 0x040fe20000400000 */
[----:B0-----:R-:W-:Y:S02]  /*3d630*/  FMUL R2, R6, R110 ;  /* 0x0000006e06027220 */ /* 0x001fe40000400000 */
[----:B------:R-:W-:Y:S01]  /*3d640*/  STL [R1+0x4f0], R111 ;  /* 0x0004f06f01007387 */ /* 0x000fe20000100800 */
[----:B------:R-:W-:-:S03]  /*3d650*/  @!P6 FMUL R106, R106, 16777216 ;  /* 0x4b8000006a6ae820 */ /* 0x000fc60000400000 */
[----:B------:R-:W-:Y:S01]  /*3d660*/  STL [R1+0x1b30], R246 ;  /* 0x001b30f601007387 */ /* 0x000fe20000100800 */
[----:B------:R-:W-:-:S03]  /*3d670*/  @!P6 FMUL R105, R105, 16777216 ;  /* 0x4b8000006969e820 */ /* 0x000fc60000400000 */
[----:B------:R0:W-:Y:S01]  /*3d680*/  STL [R1+0x4ec], R2 ;  /* 0x0004ec0201007387 */ /* 0x0001e20000100800 */
[----:B------:R-:W-:Y:S01]  /*3d690*/  @!P6 FMUL R104, R104, 16777216 ;  /* 0x4b8000006868e820 */ /* 0x000fe20000400000 */
[C---:B------:R-:W-:Y:S01]  /*3d6a0*/  FMUL R106, R6.reuse, R106 ;  /* 0x0000006a066a7220 */ /* 0x040fe20000400000 */
[C---:B------:R-:W-:Y:S01]  /*3d6b0*/  FMUL R105, R6.reuse, R105 ;  /* 0x0000006906697220 */ /* 0x040fe20000400000 */
        /* <DEDUP_REMOVED lines=127> */
[----:B0-----:R-:W-:Y:S02]  /*3deb0*/  FMUL R2, R6, R65 ;  /* 0x0000004106027220 */ /* 0x001fe40000400000 */
[----:B------:R-:W-:Y:S01]  /*3dec0*/  STL [R1+0x474], R66 ;  /* 0x0004744201007387 */ /* 0x000fe20000100800 */
[----:B------:R-:W-:Y:S01]  /*3ded0*/  @!P6 FMUL R60, R60, 16777216 ;  /* 0x4b8000003c3ce820 */ /* 0x000fe20000400000 */
[----:B------:R-:W-:Y:S01]  /*3dee0*/  FMUL R242, R6, R61 ;  /* 0x0000003d06f27220 */ /* 0x000fe20000400000 */
[----:B------:R-:W-:Y:S01]  /*3def0*/  @!P6 FMUL R59, R59, 16777216 ;  /* 0x4b8000003b3be820 */ /* 0x000fe20000400000 */
[----:B------:R0:W-:Y:S01]  /*3df00*/  STL [R1+0x2a0], R2 ;  /* 0x0002a00201007387 */ /* 0x0001e20000100800 */
[----:B------:R-:W-:Y:S01]  /*3df10*/  @!P6 FMUL R57, R57, 16777216 ;  /* 0x4b8000003939e820 */ /* 0x000fe20000400000 */
[----:B------:R-:W-:Y:S01]  /*3df20*/  @!P6 FMUL R58, R58, 16777216 ;  /* 0x4b8000003a3ae820 */ /* 0x000fe20000400000 */
[C---:B------:R-:W-:Y:S01]  /*3df30*/  FMUL R60, R6.reuse, R60 ;  /* 0x0000003c063c7220 */ /* 0x040fe20000400000 */
[----:B------:R-:W-:Y:S01]  /*3df40*/  STL [R1+0x29c], R64 ;  /* 0x00029c4001007387 */ /* 0x000fe20000100800 */
[C---:B------:R-:W-:Y:S01]  /*3df50*/  FMUL R59, R6.reuse, R59 ;  /* 0x0000003b063b7220 */ /* 0x040fe20000400000 */
[----:B0-----:R-:W-:-:S02]  /*3df60*/  FMUL R2, R6, R62 ;  /* 0x0000003e06027220 */ /* 0x001fc40000400000 */
[----:B------:R-:W-:Y:S04]  /*3df70*/  STL [R1+0x460], R63 ;  /* 0x0004603f01007387 */ /* 0x000fe80000100800 */
[----:B------:R0:W-:Y:S01]  /*3df80*/  STL [R1+0x1b9c], R242 ;  /* 0x001b9cf201007387 */ /* 0x0001e20000100800 */
[----:B------:R-:W-:-:S03]  /*3df90*/  @!P6 FMUL R56, R56, 16777216 ;  /* 0x4b8000003838e820 */ /* 0x000fc60000400000 */
[----:B------:R1:W-:Y:S01]  /*3dfa0*/  STL [R1+0x45c], R2 ;  /* 0x00045c0201007387 */ /* 0x0003e20000100800 */
[----:B0-----:R-:W-:-:S03]  /*3dfb0*/  FMUL R242, R6, R57 ;  /* 0x0000003906f27220 */ /* 0x001fc60000400000 */
[----:B------:R-:W-:Y:S01]  /*3dfc0*/  STL [R1+0x294], R60 ;  /* 0x0002943c01007387 */ /* 0x000fe20000100800 */
[----:B-1----:R-:W-:-:S03]  /*3dfd0*/  FMUL R2, R6, R58 ;  /* 0x0000003a06027220 */ /* 0x002fc60000400000 */
[----:B------:R-:W-:Y:S01]  /*3dfe0*/  STL [R1+0x458], R59 ;  /* 0x0004583b01007387 */ /* 0x000fe20000100800 */
[----:B------:R-:W-:-:S03]  /*3dff0*/  @!P6 FMUL R55, R55, 16777216 ;  /* 0x4b8000003737e820 */ /* 0x000fc60000400000 */
[----:B------:R-:W-:Y:S01]  /*3e000*/  STL [R1+0x1bb0], R242 ;  /* 0x001bb0f201007387 */ /* 0x000fe20000100800 */
[----:B------:R-:W-:-:S03]  /*3e010*/  @!P6 FMUL R54, R54, 16777216 ;  /* 0x4b8000003636e820 */ /* 0x000fc60000400000 */
[----:B------:R0:W-:Y:S01]  /*3e020*/  STL [R1+0x454], R2 ;  /* 0x0004540201007387 */ /* 0x0001e20000100800 */
[----:B------:R-:W-:Y:S01]  /*3e030*/  @!P6 FMUL R53, R53, 16777216 ;  /* 0x4b8000003535e820 */ /* 0x000fe20000400000 */
[----:B------:R-:W-:Y:S01]  /*3e040*/  FMUL R55, R6, R55 ;  /* 0x0000003706377220 */ /* 0x000fe20000400000 */
[----:B------:R-:W-:Y:S01]  /*3e050*/  @!P6 FMUL R52, R52, 16777216 ;  /* 0x4b8000003434e820 */ /* 0x000fe20000400000 */
[C---:B------:R-:W-:Y:S01]  /*3e060*/  FMUL R54, R6.reuse, R54 ;  /* 0x0000003606367220 */ /* 0x040fe20000400000 */
[----:B0-----:R-:W-:Y:S01]  /*3e070*/  FMUL R2, R6, R56 ;  /* 0x0000003806027220 */ /* 0x001fe20000400000 */
[----:B------:R-:W-:Y:S01]  /*3e080*/  @!P6 FMUL R51, R51, 16777216 ;  /* 0x4b8000003333e820 */ /* 0x000fe20000400000 */
[----:B------:R-:W-:-:S03]  /*3e090*/  @!P6 FMUL R49, R49, 16777216 ;  /* 0x4b8000003131e820 */ /* 0x000fc60000400000 */
[----:B------:R0:W-:Y:S01]  /*3e0a0*/  STL [R1+0x28c], R2 ;  /* 0x00028c0201007387 */ /* 0x0001e20000100800 */
[----:B------:R-:W-:Y:S01]  /*3e0b0*/  @!P6 FMUL R50, R50, 16777216 ;  /* 0x4b8000003232e820 */ /* 0x000fe20000400000 */
[C---:B------:R-:W-:Y:S01]  /*3e0c0*/  FMUL R52, R6.reuse, R52 ;  /* 0x0000003406347220 */ /* 0x040fe20000400000 */
[C---:B------:R-:W-:Y:S01]  /*3e0d0*/  FMUL R51, R6.reuse, R51 ;  /* 0x0000003306337220 */ /* 0x040fe20000400000 */
[----:B------:R-:W-:Y:S01]  /*3e0e0*/  STL [R1+0x440], R55 ;  /* 0x0004403701007387 */ /* 0x000fe20000100800 */
[C---:B------:R-:W-:Y:S01]  /*3e0f0*/  FMUL R242, R6.reuse, R49 ;  /* 0x0000003106f27220 */ /* 0x040fe20000400000 */
[----:B0-----:R-:W-:Y:S02]  /*3e100*/  FMUL R2, R6, R53 ;  /* 0x0000003506027220 */ /* 0x001fe40000400000 */
[----:B------:R-:W-:Y:S01]  /*3e110*/  STL [R1+0x43c], R54 ;  /* 0x00043c3601007387 */ /* 0x000fe20000100800 */
[----:B------:R-:W-:Y:S01]  /*3e120*/  @!P6 FMUL R48, R48, 16777216 ;  /* 0x4b8000003030e820 */ /* 0x000fe20000400000 */
[----:B------:R-:W-:-:S02]  /*3e130*/  @!P6 FMUL R47, R47, 16777216 ;  /* 0x4b8000002f2fe820 */ /* 0x000fc40000400000 */
[----:B------:R0:W-:Y:S01]  /*3e140*/  STL [R1+0x288], R2 ;  /* 0x0002880201007387 */ /* 0x0001e20000100800 */
[----:B------:R-:W-:Y:S01]  /*3e150*/  @!P6 FMUL R46, R46, 16777216 ;  /* 0x4b8000002e2ee820 */ /* 0x000fe20000400000 */
[C---:B------:R-:W-:Y:S02]  /*3e160*/  FMUL R48, R6.reuse, R48 ;  /* 0x0000003006307220 */ /* 0x040fe40000400000 */
        /* <DEDUP_REMOVED lines=9> */
[C---:B------:R-:W-:Y:S02]  /*3e200*/  FMUL R45, R6.reuse, R45 ;  /* 0x0000002d062d7220 */ /* 0x040fe40000400000 */
        /* <DEDUP_REMOVED lines=103> */
[----:B--2---:R-:W-:Y:S01]  /*3e880*/  @!P6 FMUL R9, R9, 16777216 ;  /* 0x4b8000000909e820 */ /* 0x004fe20000400000 */
[----:B------:R-:W-:-:S02]  /*3e890*/  @!P6 FMUL R8, R8, 16777216 ;  /* 0x4b8000000808e820 */ /* 0x000fc40000400000 */
[----:B------:R0:W-:Y:S01]  /*3e8a0*/  STL [R1+0x1d4], R2 ;  /* 0x0001d40201007387 */ /* 0x0001e20000100800 */
[----:B------:R-:W-:Y:S01]  /*3e8b0*/  @!P6 FMUL R7, R7, 16777216 ;  /* 0x4b8000000707e820 */ /* 0x000fe20000400000 */
[----:B------:R-:W-:Y:S02]  /*3e8c0*/  @!P6 FMUL R249, R249, 16777216 ;  /* 0x4b800000f9f9e820 */ /* 0x000fe40000400000 */
[----:B------:R-:W-:Y:S01]  /*3e8d0*/  STL [R1+0x1b8], R12 ;  /* 0x0001b80c01007387 */ /* 0x000fe20000100800 */
[C---:B0-----:R-:W-:Y:S01]  /*3e8e0*/  FMUL R2, R6.reuse, R10 ;  /* 0x0000000a06027220 */ /* 0x041fe20000400000 */
[C---:B------:R-:W-:Y:S02]  /*3e8f0*/  FMUL R10, R6.reuse, R9 ;  /* 0x00000009060a7220 */ /* 0x040fe40000400000 */
[----:B------:R-:W-:Y:S01]  /*3e900*/  STL [R1+0x310], R11 ;  /* 0x0003100b01007387 */ /* 0x000fe20000100800 */
[----:B------:R-:W-:Y:S01]  /*3e910*/  FMUL R9, R6, R8 ;  /* 0x0000000806097220 */ /* 0x000fe20000400000 */
[----:B------:R-:W-:-:S02]  /*3e920*/  @!P6 FMUL R250, R250, 16777216 ;  /* 0x4b800000fafae820 */ /* 0x000fc40000400000 */
[----:B------:R0:W-:Y:S01]  /*3e930*/  STL [R1+0x30c], R2 ;  /* 0x00030c0201007387 */ /* 0x0001e20000100800 */
[----:B------:R-:W-:Y:S01]  /*3e940*/  @!P6 FMUL R251, R251, 16777216 ;  /* 0x4b800000fbfbe820 */ /* 0x000fe20000400000 */
[C---:B------:R-:W-:Y:S02]  /*3e950*/  FMUL R8, R6.reuse, R249 ;  /* 0x000000f906087220 */ /* 0x040fe40000400000 */
[----:B------:R-:W-:Y:S01]  /*3e960*/  STL [R1+0x194], R10 ;  /* 0x0001940a01007387 */ /* 0x000fe20000100800 */
[----:B0-----:R-:W-:-:S03]  /*3e970*/  FMUL R2, R6, R7 ;  /* 0x0000000706027220 */ /* 0x001fc60000400000 */
[----:B------:R-:W-:Y:S01]  /*3e980*/  STL [R1+0x188], R9 ;  /* 0x0001880901007387 */ /* 0x000fe20000100800 */
[----:B------:R-:W-:-:S03]  /*3e990*/  FMUL R7, R6, R250 ;  /* 0x000000fa06077220 */ /* 0x000fc60000400000 */
[----:B------:R0:W-:Y:S04]  /*3e9a0*/  STL [R1+0x2e8], R2 ;  /* 0x0002e80201007387 */ /* 0x0001e80000100800 */
[----:B------:R-:W-:Y:S01]  /*3e9b0*/  STL [R1+0x2e4], R8 ;  /* 0x0002e40801007387 */ /* 0x000fe20000100800 */
[----:B0-----:R-:W-:-:S03]  /*3e9c0*/  FMUL R2, R6, R251 ;  /* 0x000000fb06027220 */ /* 0x001fc60000400000 */
[----:B------:R-:W-:Y:S04]  /*3e9d0*/  STL [R1+0x154], R7 ;  /* 0x0001540701007387 */ /* 0x000fe80000100800 */
[----:B------:R-:W2:Y:S04]  /*3e9e0*/  LDL.LU R240, [R1+0x864] ;  /* 0x0008640001f07983 */ /* 0x000ea80000300800 */
[----:B------:R0:W-:Y:S04]  /*3e9f0*/  STL [R1+0x148], R2 ;  /* 0x0001480201007387 */ /* 0x0001e80000100800 */
        /* <DEDUP_REMOVED lines=94> */
[----:B------:R-:W-:-:S03]  /*3efe0*/  @!P6 FMUL R252, R252, 16777216 ;  /* 0x4b800000fcfce820 */ /* 0x000fc60000400000 */
[----:B------:R-:W4:Y:S04]  /*3eff0*/  LDL.LU R32, [R1+0x15c] ;  /* 0x00015c0001207983 */ /* 0x000f280000300800 */
[----:B------:R-:W4:Y:S04]  /*3f000*/  LDL.LU R31, [R1+0x150] ;  /* 0x00015000011f7983 */ /* 0x000f280000300800 */
[----:B------:R-:W4:Y:S04]  /*3f010*/  LDL.LU R30, [R1+0x14c] ;  /* 0x00014c00011e7983 */ /* 0x000f280000300800 */
[----:B------:R-:W4:Y:S01]  /*3f020*/  LDL.LU R29, [R1+0x140] ;  /* 0x00014000011d7983 */ /* 0x000f220000300800 */
[----:B------:R-:W-:-:S03]  /*3f030*/  FMUL R252, R6, R252 ;  /* 0x000000fc06fc7220 */ /* 0x000fc60000400000 */
        /* <DEDUP_REMOVED lines=27> */
[----:B------:R0:W-:Y:S04]  /*3f1f0*/  STL [R1+0x1af0], R252 ;  /* 0x001af0fc01007387 */ /* 0x0001e80000100800 */
[----:B0-----:R-:W4:Y:S01]  /*3f200*/  LDL.LU R252, [R1+0x83c] ;  /* 0x00083c0001fc7983 */ /* 0x001f220000300800 */
[C---:B------:R-:W-:Y:S01]  /*3f210*/  FSETP.GEU.AND P4, PT, |R5|.reuse, 1.175494350822287508e-38, PT ;  /* 0x008000000500780b */ /* 0x040fe20003f8e200 */
[----:B------:R-:W-:-:S12]  /*3f220*/  @P2 FMUL R5, R5, 0.25 ;  /* 0x3e80000005052820 */ /* 0x000fd80000400000 */
[----:B------:R-:W-:-:S06]  /*3f230*/  @!P4 FMUL R5, R5, 16777216 ;  /* 0x4b8000000505c820 */ /* 0x000fcc0000400000 */
[----:B------:R-:W0:Y:S01]  /*3f240*/  MUFU.RCP R5, R5 ;  /* 0x0000000500057308 */ /* 0x000e220000001000 */
[----:B--2---:R-:W-:Y:S01]  /*3f250*/  @!P4 FMUL R240, R240, 16777216 ;  /* 0x4b800000f0f0c820 */ /* 0x004fe20000400000 */
        /* <DEDUP_REMOVED lines=11> */
[C---:B0-----:R-:W-:Y:S01]  /*3f310*/  FMUL R240, R5.reuse, R118 ;  /* 0x0000007605f07220 */ /* 0x041fe20000400000 */
[----:B-1----:R-:W-:-:S02]  /*3f320*/  FMUL R244, R5, R119 ;  /* 0x0000007705f47220 */ /* 0x002fc40000400000 */
[----:B------:R-:W2:Y:S01]  /*3f330*/  LDL.LU R119, [R1+0x1de8] ;  /* 0x001de80001777983 */ /* 0x000ea20000300800 */
[----:B------:R-:W-:-:S03]  /*3f340*/  @!P4 FMUL R116, R116, 16777216 ;  /* 0x4b8000007474c820 */ /* 0x000fc60000400000 */
[----:B------:R-:W3:Y:S04]  /*3f350*/  LDL.LU R118, [R1+0x1de4] ;  /* 0x001de40001767983 */ /* 0x000ee80000300800 */
[----:B------:R0:W-:Y:S01]  /*3f360*/  STL [R1+0x4b0], R244 ;  /* 0x0004b0f401007387 */ /* 0x0001e20000100800 */
[----:B------:R-:W-:Y:S01]  /*3f370*/  @!P4 FMUL R115, R115, 16777216 ;  /* 0x4b8000007373c820 */ /* 0x000fe20000400000 */
[----:B------:R-:W-:Y:S01]  /*3f380*/  @!P4 FMUL R114, R114, 16777216 ;  /* 0x4b8000007272c820 */ /* 0x000fe20000400000 */
[----:B------:R-:W-:Y:S01]  /*3f390*/  @!P4 FMUL R113, R113, 16777216 ;  /* 0x4b8000007171c820 */ /* 0x000fe20000400000 */
[----:B0-----:R-:W-:Y:S01]  /*3f3a0*/  FMUL R244, R5, R116 ;  /* 0x0000007405f47220 */ /* 0x001fe20000400000 */
[----:B------:R-:W-:Y:S01]  /*3f3b0*/  @!P4 FMUL R112, R112, 16777216 ;  /* 0x4b8000007070c820 */ /* 0x000fe20000400000 */
[----:B------:R-:W-:Y:S01]  /*3f3c0*/  @!P4 FMUL R111, R111, 16777216 ;  /* 0x4b8000006f6fc820 */ /* 0x000fe20000400000 */
[----:B------:R-:W-:Y:S01]  /*3f3d0*/  @!P4 FMUL R110, R110, 16777216 ;  /* 0x4b8000006e6ec820 */ /* 0x000fe20000400000 */
[----:B------:R-:W-:Y:S01]  /*3f3e0*/  @!P4 FMUL R2, R2, 16777216 ;  /* 0x4b8000000202c820 */ /* 0x000fe20000400000 */
[----:B------:R-:W-:Y:S01]  /*3f3f0*/  @!P4 FMUL R109, R109, 16777216 ;  /* 0x4b8000006d6dc820 */ /* 0x000fe20000400000 */
[----:B------:R-:W-:-:S02]  /*3f400*/  @!P4 FMUL R108, R108, 16777216 ;  /* 0x4b8000006c6cc820 */ /* 0x000fc40000400000 */
[----:B------:R-:W-:Y:S01]  /*3f410*/  FMUL R2, R5, R2 ;  /* 0x0000000205027220 */ /* 0x000fe20000400000 */
[----:B------:R-:W-:Y:S01]  /*3f420*/  @!P4 FMUL R107, R107, 16777216 ;  /* 0x4b8000006b6bc820 */ /* 0x000fe20000400000 */
[----:B------:R-:W-:-:S03]  /*3f430*/  @!P4 FMUL R239, R239, 16777216 ;  /* 0x4b800000efefc820 */ /* 0x000fc60000400000 */
[C---:B------:R-:W-:Y:S01]  /*3f440*/  FMUL R245, R5.reuse, R107 ;  /* 0x0000006b05f57220 */ /* 0x040fe20000400000 */
[----:B------:R-:W-:Y:S01]  /*3f450*/  FMUL R239, R5, R239 ;  /* 0x000000ef05ef7220 */ /* 0x000fe20000400000 */
[----:B------:R-:W-:Y:S01]  /*3f460*/  @!P4 FMUL R106, R106, 16777216 ;  /* 0x4b8000006a6ac820 */ /* 0x000fe20000400000 */
[----:B------:R-:W-:Y:S01]  /*3f470*/  @!P4 FMUL R243, R243, 16777216 ;  /* 0x4b800000f3f3c820 */ /* 0x000fe20000400000 */
[----:B------:R-:W-:Y:S01]  /*3f480*/  @!P4 FMUL R105, R105, 16777216 ;  /* 0x4b8000006969c820 */ /* 0x000fe20000400000 */
[----:B------:R-:W-:Y:S02]  /*3f490*/  @!P4 FMUL R104, R104, 16777216 ;  /* 0x4b8000006868c820 */ /* 0x000fe40000400000 */
[----:B------:R-:W-:Y:S01]  /*3f4a0*/  FMUL R243, R5, R243 ;  /* 0x000000f305f37220 */ /* 0x000fe20000400000 */
[----:B------:R-:W-:Y:S01]  /*3f4b0*/  @!P4 FMUL R103, R103, 16777216 ;  /* 0x4b8000006767c820 */ /* 0x000fe20000400000 */
        /* <DEDUP_REMOVED lines=44> */
[----:B------:R-:W-:-:S04]  /*3f780*/  @!P4 FMUL R252, R252, 16777216 ;  /* 0x4b800000fcfcc820 */ /* 0x000fc80000400000 */
[----:B------:R-:W-:-:S05]  /*3f790*/  FMUL R252, R5, R252 ;  /* 0x000000fc05fc7220 */ /* 0x000fca0000400000 */
[----:B------:R-:W-:Y:S04]  /*3f7a0*/  STL [R1+0x1b1c], R252 ;  /* 0x001b1cfc01007387 */ /* 0x000fe80000100800 */
[----:B------:R0:W-:Y:S02]  /*3f7b0*/  STL [R1+0x4ac], R240 ;  /* 0x0004acf001007387 */ /* 0x0001e40000100800 */
[C---:B0-----:R-:W-:Y:S02]  /*3f7c0*/  FMUL R240, R5.reuse, R117 ;  /* 0x0000007505f07220 */ /* 0x041fe40000400000 */
[----:B------:R-:W4:Y:S04]  /*3f7d0*/  LDL.LU R117, [R1+0x1de0] ;  /* 0x001de00001757983 */ /* 0x000f280000300800 */
[----:B------:R0:W-:Y:S04]  /*3f7e0*/  STL [R1+0x1b20], R240 ;  /* 0x001b20f001007387 */ /* 0x0001e80000100800 */
[----:B------:R-:W3:Y:S01]  /*3f7f0*/  LDL.LU R116, [R1+0x1ddc] ;  /* 0x001ddc0001747983 */ /* 0x000ee20000300800 */
[----:B0-----:R-:W-:-:S03]  /*3f800*/  FMUL R240, R5, R115 ;  /* 0x0000007305f07220 */ /* 0x001fc60000400000 */
[----:B------:R-:W4:Y:S04]  /*3f810*/  LDL.LU R115, [R1+0x1dd8] ;  /* 0x001dd80001737983 */ /* 0x000f280000300800 */
[----:B------:R0:W-:Y:S02]  /*3f820*/  STL [R1+0x4a8], R244 ;  /* 0x0004a8f401007387 */ /* 0x0001e40000100800 */
[C---:B0-----:R-:W-:Y:S02]  /*3f830*/  FMUL R244, R5.reuse, R114 ;  /* 0x0000007205f47220 */ /* 0x041fe40000400000 */
[----:B------:R-:W3:Y:S04]  /*3f840*/  LDL.LU R114, [R1+0x1dd4] ;  /* 0x001dd40001727983 */ /* 0x000ee80000300800 */
[----:B------:R0:W-:Y:S02]  /*3f850*/  STL [R1+0x4a4], R240 ;  /* 0x0004a4f001007387 */ /* 0x0001e40000100800 */
[----:B0-----:R-:W-:-:S02]  /*3f860*/  FMUL R240, R5, R113 ;  /* 0x0000007105f07220 */ /* 0x001fc40000400000 */
[----:B------:R-:W3:Y:S04]  /*3f870*/  LDL.LU R113, [R1+0x1dd0] ;  /* 0x001dd00001717983 */ /* 0x000ee80000300800 */
[----:B------:R0:W-:Y:S02]  /*3f880*/  STL [R1+0x248], R244 ;  /* 0x000248f401007387 */ /* 0x0001e40000100800 */
[C---:B0-----:R-:W-:Y:S02]  /*3f890*/  FMUL R244, R5.reuse, R112 ;  /* 0x0000007005f47220 */ /* 0x041fe40000400000 */
[----:B------:R-:W2:Y:S04]  /*3f8a0*/  LDL.LU R112, [R1+0x1dcc] ;  /* 0x001dcc0001707983 */ /* 0x000ea80000300800 */
[----:B------:R0:W-:Y:S02]  /*3f8b0*/  STL [R1+0x244], R240 ;  /* 0x000244f001007387 */ /* 0x0001e40000100800 */
[----:B0-----:R-:W-:-:S02]  /*3f8c0*/  FMUL R240, R5, R111 ;  /* 0x0000006f05f07220 */ /* 0x001fc40000400000 */
[----:B------:R-:W4:Y:S04]  /*3f8d0*/  LDL.LU R111, [R1+0x1dc8] ;  /* 0x001dc800016f7983 */ /* 0x000f280000300800 */
[----:B------:R0:W-:Y:S02]  /*3f8e0*/  STL [R1+0x490], R244 ;  /* 0x000490f401007387 */ /* 0x0001e40000100800 */
[C---:B0-----:R-:W-:Y:S02]  /*3f8f0*/  FMUL R244, R5.reuse, R110 ;  /* 0x0000006e05f47220 */ /* 0x041fe40000400000 */
[----:B------:R-:W3:Y:S04]  /*3f900*/  LDL.LU R110, [R1+0x1dc4] ;  /* 0x001dc400016e7983 */ /* 0x000ee80000300800 */
[----:B------:R0:W-:Y:S04]  /*3f910*/  STL [R1+0x48c], R240 ;  /* 0x00048cf001007387 */ /* 0x0001e80000100800 */
[----:B------:R-:W-:Y:S04]  /*3f920*/  STL [R1+0x1b24], R244 ;  /* 0x001b24f401007387 */ /* 0x000fe80000100800 */
[----:B------:R1:W-:Y:S01]  /*3f930*/  STL [R1+0x1b28], R2 ;  /* 0x001b280201007387 */ /* 0x0003e20000100800 */
[----:B0-----:R-:W-:-:S03]  /*3f940*/  FMUL R240, R5, R109 ;  /* 0x0000006d05f07220 */ /* 0x001fc60000400000 */
[----:B------:R-:W3:Y:S01]  /*3f950*/  LDL.LU R109, [R1+0x1dc0] ;  /* 0x001dc000016d7983 */ /* 0x000ee20000300800 */
[----:B-1----:R-:W-:-:S03]  /*3f960*/  FMUL R2, R5, R108 ;  /* 0x0000006c05027220 */ /* 0x002fc60000400000 */
[----:B------:R-:W3:Y:S04]  /*3f970*/  LDL.LU R108, [R1+0x1dbc] ;  /* 0x001dbc00016c7983 */ /* 0x000ee80000300800 */
[----:B------:R-:W-:Y:S04]  /*3f980*/  STL [R1+0x488], R240 ;  /* 0x000488f001007387 */ /* 0x000fe80000100800 */
[----:B------:R-:W3:Y:S04]  /*3f990*/  LDL.LU R107, [R1+0x1db8] ;  /* 0x001db800016b7983 */ /* 0x000ee80000300800 */
[----:B------:R0:W-:Y:S04]  /*3f9a0*/  STL [R1+0x484], R2 ;  /* 0x0004840201007387 */ /* 0x0001e80000100800 */
[----:B------:R-:W-:Y:S04]  /*3f9b0*/  STL [R1+0x1b2c], R245 ;  /* 0x001b2cf501007387 */ /* 0x000fe80000100800 */
[----:B------:R1:W-:Y:S01]  /*3f9c0*/  STL [R1+0x1b38], R239 ;  /* 0x001b38ef01007387 */ /* 0x0003e20000100800 */
[C---:B0-----:R-:W-:Y:S01]  /*3f9d0*/  FMUL R2, R5.reuse, R105 ;  /* 0x0000006905027220 */ /* 0x041fe20000400000 */
[C---:B------:R-:W-:Y:S01]  /*3f9e0*/  FMUL R252, R5.reuse, R104 ;  /* 0x0000006805fc7220 */ /* 0x040fe20000400000 */
[----:B-1----:R-:W-:-:S02]  /*3f9f0*/  FMUL R239, R5, R106 ;  /* 0x0000006a05ef7220 */ /* 0x002fc40000400000 */
[----:B------:R-:W3:Y:S04]  /*3fa00*/  LDL.LU R106, [R1+0x1db4] ;  /* 0x001db400016a7983 */ /* 0x000ee80000300800 */
[----:B------:R-:W3:Y:S04]  /*3fa10*/  LDL.LU R105, [R1+0x1db0] ;  /* 0x001db00001697983 */ /* 0x000ee80000300800 */
[----:B------:R0:W-:Y:S04]  /*3fa20*/  STL [R1+0x470], R239 ;  /* 0x000470ef01007387 */ /* 0x0001e80000100800 */
[----:B------:R-:W-:Y:S01]  /*3fa30*/  STL [R1+0x1b3c], R243 ;  /* 0x001b3cf301007387 */ /* 0x000fe20000100800 */
[----:B------:R-:W-:-:S03]  /*3fa40*/  FMUL R240, R5, R101 ;  /* 0x0000006505f07220 */ /* 0x000fc60000400000 */
[----:B------:R1:W-:Y:S01]  /*3fa50*/  STL [R1+0x46c], R2 ;  /* 0x00046c0201007387 */ /* 0x0003e20000100800 */
[----:B0-----:R-:W-:-:S03]  /*3fa60*/  FMUL R239, R5, R103 ;  /* 0x0000006705ef7220 */ /* 0x001fc60000400000 */
[----:B------:R-:W2:Y:S01]  /*3fa70*/  LDL.LU R104, [R1+0x1dac] ;  /* 0x001dac0001687983 */ /* 0x000ea20000300800 */
[----:B------:R-:W-:-:S03]  /*3fa80*/  FMUL R244, R5, R100 ;  /* 0x0000006405f47220 */ /* 0x000fc60000400000 */
[----:B------:R-:W-:Y:S01]  /*3fa90*/  STL [R1+0x1b40], R252 ;  /* 0x001b40fc01007387 */ /* 0x000fe20000100800 */
[----:B-1----:R-:W-:-:S03]  /*3faa0*/  FMUL R2, R5, R102 ;  /* 0x0000006605027220 */ /* 0x002fc60000400000 */
[----:B------:R-:W4:Y:S04]  /*3fab0*/  LDL.LU R103, [R1+0x1da8] ;  /* 0x001da80001677983 */ /* 0x000f280000300800 */
[----:B------:R-:W3:Y:S04]  /*3fac0*/  LDL.LU R102, [R1+0x1da4] ;  /* 0x001da40001667983 */ /* 0x000ee80000300800 */
[----:B------:R0:W-:Y:S04]  /*3fad0*/  STL [R1+0x468], R239 ;  /* 0x000468ef01007387 */ /* 0x0001e80000100800 */
[----:B------:R-:W3:Y:S04]  /*3fae0*/  LDL.LU R101, [R1+0x1da0] ;  /* 0x001da00001657983 */ /* 0x000ee80000300800 */
[----:B------:R1:W-:Y:S04]  /*3faf0*/  STL [R1+0x464], R2 ;  /* 0x0004640201007387 */ /* 0x0003e80000100800 */
[----:B------:R-:W-:Y:S01]  /*3fb00*/  STL [R1+0x1b44], R240 ;  /* 0x001b44f001007387 */ /* 0x000fe20000100800 */
[----:B0-----:R-:W-:-:S03]  /*3fb10*/  FMUL R239, R5, R98 ;  /* 0x0000006205ef7220 */ /* 0x001fc60000400000 */
[----:B------:R-:W3:Y:S01]  /*3fb20*/  LDL.LU R100, [R1+0x1d9c] ;  /* 0x001d9c0001647983 */ /* 0x000ee20000300800 */
[----:B-1----:R-:W-:-:S03]  /*3fb30*/  FMUL R2, R5, R99 ;  /* 0x0000006305027220 */ /* 0x002fc60000400000 */
[----:B------:R-:W-:Y:S04]  /*3fb40*/  STL [R1+0x1b48], R244 ;  /* 0x001b48f401007387 */ /* 0x000fe80000100800 */
[----:B------:R-:W3:Y:S04]  /*3fb50*/  LDL.LU R99, [R1+0x1d98] ;  /* 0x001d980001637983 */ /* 0x000ee80000300800 */
[----:B------:R-:W3:Y:S01]  /*3fb60*/  LDL.LU R98, [R1+0x1d94] ;  /* 0x001d940001627983 */ /* 0x000ee20000300800 */
[----:B------:R-:W-:-:S03]  /*3fb70*/  FMUL R245, R5, R96 ;  /* 0x0000006005f57220 */ /* 0x000fc60000400000 */
[----:B------:R0:W-:Y:S02]  /*3fb80*/  STL [R1+0x450], R2 ;  /* 0x0004500201007387 */ /* 0x0001e40000100800 */
[C---:B0-----:R-:W-:Y:S02]  /*3fb90*/  FMUL R2, R5.reuse, R97 ;  /* 0x0000006105027220 */ /* 0x041fe40000400000 */
[----:B------:R-:W3:Y:S04]  /*3fba0*/  LDL.LU R97, [R1+0x1d90] ;  /* 0x001d900001617983 */ /* 0x000ee80000300800 */
[----:B------:R0:W-:Y:S04]  /*3fbb0*/  STL [R1+0x44c], R239 ;  /* 0x00044cef01007387 */ /* 0x0001e80000100800 */
[----:B------:R1:W-:Y:S04]  /*3fbc0*/  STL [R1+0x1b4c], R2 ;  /* 0x001b4c0201007387 */ /* 0x0003e80000100800 */
[----:B------:R-:W2:Y:S01]  /*3fbd0*/  LDL.LU R96, [R1+0x1d8c] ;  /* 0x001d8c0001607983 */ /* 0x000ea20000300800 */
[----:B0-----:R-:W-:-:S03]  /*3fbe0*/  FMUL R239, R5, R95 ;  /* 0x0000005f05ef7220 */ /* 0x001fc60000400000 */
[----:B------:R-:W-:Y:S01]  /*3fbf0*/  STL [R1+0x1b58], R245 ;  /* 0x001b58f501007387 */ /* 0x000fe20000100800 */
[----:B-1----:R-:W-:-:S03]  /*3fc00*/  FMUL R2, R5, R94 ;  /* 0x0000005e05027220 */ /* 0x002fc60000400000 */
[----:B------:R-:W4:Y:S04]  /*3fc10*/  LDL.LU R95, [R1+0x1d88] ;  /* 0x001d8800015f7983 */ /* 0x000f280000300800 */
[----:B------:R-:W3:Y:S04]  /*3fc20*/  LDL.LU R94, [R1+0x1d84] ;  /* 0x001d8400015e7983 */ /* 0x000ee80000300800 */
[----:B------:R0:W-:Y:S01]  /*3fc30*/  STL [R1+0x448], R239 ;  /* 0x000448ef01007387 */ /* 0x0001e20000100800 */
[C---:B------:R-:W-:Y:S01]  /*3fc40*/  FMUL R243, R5.reuse, R92 ;  /* 0x0000005c05f37220 */ /* 0x040fe20000400000 */
[----:B0-----:R-:W-:-:S02]  /*3fc50*/  FMUL R239, R5, R93 ;  /* 0x0000005d05ef7220 */ /* 0x001fc40000400000 */
[----:B------:R-:W3:Y:S04]  /*3fc60*/  LDL.LU R93, [R1+0x1d80] ;  /* 0x001d8000015d7983 */ /* 0x000ee80000300800 */
[----:B------:R0:W-:Y:S04]  /*3fc70*/  STL [R1+0x444], R2 ;  /* 0x0004440201007387 */ /* 0x0001e80000100800 */
[----:B------:R1:W-:Y:S01]  /*3fc80*/  STL [R1+0x1b5c], R239 ;  /* 0x001b5cef01007387 */ /* 0x0003e20000100800 */
[----:B------:R-:W-:-:S03]  /*3fc90*/  FMUL R252, R5, R89 ;  /* 0x0000005905fc7220 */ /* 0x000fc60000400000 */
[----:B------:R-:W3:Y:S01]  /*3fca0*/  LDL.LU R92, [R1+0x1d7c] ;  /* 0x001d7c00015c7983 */ /* 0x000ee20000300800 */
[----:B0-----:R-:W-:-:S03]  /*3fcb0*/  FMUL R2, R5, R90 ;  /* 0x0000005a05027220 */ /* 0x001fc60000400000 */
[----:B------:R-:W-:Y:S01]  /*3fcc0*/  STL [R1+0x1b60], R243 ;  /* 0x001b60f301007387 */ /* 0x000fe20000100800 */
[----:B-1----:R-:W-:-:S03]  /*3fcd0*/  FMUL R239, R5, R91 ;  /* 0x0000005b05ef7220 */ /* 0x002fc60000400000 */
[----:B------:R-:W3:Y:S01]  /*3fce0*/  LDL.LU R91, [R1+0x1d78] ;  /* 0x001d7800015b7983 */ /* 0x000ee20000300800 */
[----:B------:R-:W-:-:S03]  /*3fcf0*/  FMUL R240, R5, R88 ;  /* 0x0000005805f07220 */ /* 0x000fc60000400000 */
[----:B------:R-:W3:Y:S04]  /*3fd00*/  LDL.LU R90, [R1+0x1d74] ;  /* 0x001d7400015a7983 */ /* 0x000ee80000300800 */
[----:B------:R0:W-:Y:S04]  /*3fd10*/  STL [R1+0x430], R239 ;  /* 0x000430ef01007387 */ /* 0x0001e80000100800 */
[----:B------:R-:W3:Y:S04]  /*3fd20*/  LDL.LU R89, [R1+0x1d70] ;  /* 0x001d700001597983 */ /* 0x000ee80000300800 */
[----:B------:R1:W-:Y:S01]  /*3fd30*/  STL [R1+0x42c], R2 ;  /* 0x00042c0201007387 */ /* 0x0003e20000100800 */
[----:B0-----:R-:W-:-:S03]  /*3fd40*/  FMUL R239, R5, R87 ;  /* 0x0000005705ef7220 */ /* 0x001fc60000400000 */
[----:B------:R-:W-:Y:S04]  /*3fd50*/  STL [R1+0x1b64], R252 ;  /* 0x001b64fc01007387 */ /* 0x000fe80000100800 */
[----:B------:R-:W2:Y:S01]  /*3fd60*/  LDL.LU R88, [R1+0x1d6c] ;  /* 0x001d6c0001587983 */ /* 0x000ea20000300800 */
[----:B-1----:R-:W-:-:S03]  /*3fd70*/  FMUL R2, R5, R86 ;  /* 0x0000005605027220 */ /* 0x002fc60000400000 */
[----:B------:R-:W-:Y:S01]  /*3fd80*/  STL [R1+0x1b68], R240 ;  /* 0x001b68f001007387 */ /* 0x000fe20000100800 */
[----:B------:R-:W-:-:S03]  /*3fd90*/  FMUL R244, R5, R85 ;  /* 0x0000005505f47220 */ /* 0x000fc60000400000 */
[----:B------:R-:W4:Y:S04]  /*3fda0*/  LDL.LU R87, [R1+0x1d68] ;  /* 0x001d680001577983 */ /* 0x000f280000300800 */
[----:B------:R-:W3:Y:S04]  /*3fdb0*/  LDL.LU R86, [R1+0x1d64] ;  /* 0x001d640001567983 */ /* 0x000ee80000300800 */
[----:B------:R0:W-:Y:S04]  /*3fdc0*/  STL [R1+0x428], R239 ;  /* 0x000428ef01007387 */ /* 0x0001e80000100800 */
[----:B------:R-:W3:Y:S04]  /*3fdd0*/  LDL.LU R85, [R1+0x1d60] ;  /* 0x001d600001557983 */ /* 0x000ee80000300800 */
[----:B------:R1:W-:Y:S01]  /*3fde0*/  STL [R1+0x424], R2 ;  /* 0x0004240201007387 */ /* 0x0003e20000100800 */
[----:B0-----:R-:W-:-:S03]  /*3fdf0*/  FMUL R239, R5, R83 ;  /* 0x0000005305ef7220 */ /* 0x001fc60000400000 */
[----:B------:R-:W-:Y:S01]  /*3fe00*/  STL [R1+0x1b6c], R244 ;  /* 0x001b6cf401007387 */ /* 0x000fe20000100800 */
[----:B-1----:R-:W-:-:S03]  /*3fe10*/  FMUL R2, R5, R84 ;  /* 0x0000005405027220 */ /* 0x002fc60000400000 */
[----:B------:R-:W3:Y:S01]  /*3fe20*/  LDL.LU R84, [R1+0x1d5c] ;  /* 0x001d5c0001547983 */ /* 0x000ee20000300800 */
[----:B------:R-:W-:-:S03]  /*3fe30*/  FMUL R245, R5, R81 ;  /* 0x0000005105f57220 */ /* 0x000fc60000400000 */
[----:B------:R0:W-:Y:S04]  /*3fe40*/  STL [R1+0x1b78], R2 ;  /* 0x001b780201007387 */ /* 0x0001e80000100800 */
[----:B------:R-:W3:Y:S01]  /*3fe50*/  LDL.LU R83, [R1+0x1d58] ;  /* 0x001d580001537983 */ /* 0x000ee20000300800 */
[----:B0-----:R-:W-:-:S03]  /*3fe60*/  FMUL R2, R5, R82 ;  /* 0x0000005205027220 */ /* 0x001fc60000400000 */
[----:B------:R-:W3:Y:S04]  /*3fe70*/  LDL.LU R82, [R1+0x1d54] ;  /* 0x001d540001527983 */ /* 0x000ee80000300800 */
[----:B------:R0:W-:Y:S04]  /*3fe80*/  STL [R1+0x3fc], R239 ;  /* 0x0003fcef01007387 */ /* 0x0001e80000100800 */
[----:B------:R-:W3:Y:S04]  /*3fe90*/  LDL.LU R81, [R1+0x1d50] ;  /* 0x001d500001517983 */ /* 0x000ee80000300800 */
[----:B------:R1:W-:Y:S01]  /*3fea0*/  STL [R1+0x3f8], R2 ;  /* 0x0003f80201007387 */ /* 0x0003e20000100800 */
[----:B0-----:R-:W-:-:S03]  /*3feb0*/  FMUL R239, R5, R80 ;  /* 0x0000005005ef7220 */ /* 0x001fc60000400000 */
[----:B------:R-:W-:Y:S04]  /*3fec0*/  STL [R1+0x1b7c], R245 ;  /* 0x001b7cf501007387 */ /* 0x000fe80000100800 */
[----:B------:R-:W2:Y:S04]  /*3fed0*/  LDL.LU R80, [R1+0x1d4c] ;  /* 0x001d4c0001507983 */ /* 0x000ea80000300800 */
[----:B------:R0:W-:Y:S01]  /*3fee0*/  STL [R1+0x1b80], R239 ;  /* 0x001b80ef01007387 */ /* 0x0001e20000100800 */
[C---:B-1----:R-:W-:Y:S01]  /*3fef0*/  FMUL R2, R5.reuse, R78 ;  /* 0x0000004e05027220 */ /* 0x042fe20000400000 */
[C---:B------:R-:W-:Y:S01]  /*3ff00*/  FMUL R243, R5.reuse, R77 ;  /* 0x0000004d05f37220 */ /* 0x040fe20000400000 */
[C---:B------:R-:W-:Y:S01]  /*3ff10*/  FMUL R252, R5.reuse, R76 ;  /* 0x0000004c05fc7220 */ /* 0x040fe20000400000 */
[----:B0-----:R-:W-:-:S02]  /*3ff20*/  FMUL R239, R5, R79 ;  /* 0x0000004f05ef7220 */ /* 0x001fc40000400000 */
[----:B------:R-:W4:Y:S04]  /*3ff30*/  LDL.LU R79, [R1+0x1d48] ;  /* 0x001d4800014f7983 */ /* 0x000f280000300800 */
[----:B------:R-:W3:Y:S04]  /*3ff40*/  LDL.LU R78, [R1+0x1d44] ;  /* 0x001d4400014e7983 */ /* 0x000ee80000300800 */
[----:B------:R0:W-:Y:S04]  /*3ff50*/  STL [R1+0x3f4], R239 ;  /* 0x0003f4ef01007387 */ /* 0x0001e80000100800 */
[----:B------:R-:W3:Y:S04]  /*3ff60*/  LDL.LU R77, [R1+0x1d40] ;  /* 0x001d4000014d7983 */ /* 0x000ee80000300800 */
[----:B------:R1:W-:Y:S01]  /*3ff70*/  STL [R1+0x3f0], R2 ;  /* 0x0003f00201007387 */ /* 0x0003e20000100800 */
[----:B0-----:R-:W-:-:S03]  /*3ff80*/  FMUL R239, R5, R75 ;  /* 0x0000004b05ef7220 */ /* 0x001fc60000400000 */
[----:B------:R-:W-:Y:S01]  /*3ff90*/  STL [R1+0x1b84], R243 ;  /* 0x001b84f301007387 */ /* 0x000fe20000100800 */
[----:B------:R-:W-:-:S03]  /*3ffa0*/  FMUL R240, R5, R73 ;  /* 0x0000004905f07220 */ /* 0x000fc60000400000 */
[----:B------:R-:W3:Y:S01]  /*3ffb0*/  LDL.LU R76, [R1+0x1d3c] ;  /* 0x001d3c00014c7983 */ /* 0x000ee20000300800 */
[----:B-1----:R-:W-:-:S03]  /*3ffc0*/  FMUL R2, R5, R74 ;  /* 0x0000004a05027220 */ /* 0x002fc60000400000 */
[----:B------:R-:W-:Y:S01]  /*3ffd0*/  STL [R1+0x1b88], R252 ;  /* 0x001b88fc01007387 */ /* 0x000fe20000100800 */
[----:B------:R-:W-:-:S03]  /*3ffe0*/  FMUL R244, R5, R72 ;  /* 0x0000004805f47220 */ /* 0x000fc60000400000 */
[----:B------:R-:W3:Y:S04]  /*3fff0*/  LDL.LU R75, [R1+0x1d38] ;  /* 0x001d3800014b7983 */ /* 0x000ee80000300800 */
[----:B------:R-:W3:Y:S04]  /*40000*/  LDL.LU R74, [R1+0x1d34] ;  /* 0x001d3400014a7983 */ /* 0x000ee80000300800 */
[----:B------:R0:W-:Y:S04]  /*40010*/  STL [R1+0x3d4], R239 ;  /* 0x0003d4ef01007387 */ /* 0x0001e80000100800 */
[----:B------:R-:W3:Y:S04]  /*40020*/  LDL.LU R73, [R1+0x1d30] ;  /* 0x001d300001497983 */ /* 0x000ee80000300800 */
[----:B------:R1:W-:Y:S04]  /*40030*/  STL [R1+0x3cc], R2 ;  /* 0x0003cc0201007387 */ /* 0x0003e80000100800 */
[----:B------:R-:W-:Y:S01]  /*40040*/  STL [R1+0x1b94], R240 ;  /* 0x001b94f001007387 */ /* 0x000fe20000100800 */
[----:B0-----:R-:W-:-:S03]  /*40050*/  FMUL R239, R5, R70 ;  /* 0x0000004605ef7220 */ /* 0x001fc60000400000 */
[----:B------:R-:W2:Y:S01]  /*40060*/  LDL.LU R72, [R1+0x1d2c] ;  /* 0x001d2c0001487983 */ /* 0x000ea20000300800 */
[----:B-1----:R-:W-:-:S03]  /*40070*/  FMUL R2, R5, R71 ;  /* 0x0000004705027220 */ /* 0x002fc60000400000 */
[----:B------:R-:W-:Y:S04]  /*40080*/  STL [R1+0x1b98], R244 ;  /* 0x001b98f401007387 */ /* 0x000fe80000100800 */
[----:B------:R-:W4:Y:S04]  /*40090*/  LDL.LU R71, [R1+0x1d28] ;  /* 0x001d280001477983 */ /* 0x000f280000300800 */
[----:B------:R-:W3:Y:S01]  /*400a0*/  LDL.LU R70, [R1+0x1d24] ;  /* 0x001d240001467983 */ /* 0x000ee20000300800 */
[----:B------:R-:W-:-:S03]  /*400b0*/  FMUL R245, R5, R68 ;  /* 0x0000004405f57220 */ /* 0x000fc60000400000 */
[----:B------:R0:W-:Y:S02]  /*400c0*/  STL [R1+0x3c4], R2 ;  /* 0x0003c40201007387 */ /* 0x0001e40000100800 */
[C---:B0-----:R-:W-:Y:S02]  /*400d0*/  FMUL R2, R5.reuse, R69 ;  /* 0x0000004505027220 */ /* 0x041fe40000400000 */
[----:B------:R-:W3:Y:S04]  /*400e0*/  LDL.LU R69, [R1+0x1d20] ;  /* 0x001d200001457983 */ /* 0x000ee80000300800 */
[----:B------:R0:W-:Y:S04]  /*400f0*/  STL [R1+0x3c0], R239 ;  /* 0x0003c0ef01007387 */ /* 0x0001e80000100800 */
[----:B------:R1:W-:Y:S04]  /*40100*/  STL [R1+0x1ba0], R2 ;  /* 0x001ba00201007387 */ /* 0x0003e80000100800 */
[----:B------:R-:W3:Y:S01]  /*40110*/  LDL.LU R68, [R1+0x1d1c] ;  /* 0x001d1c0001447983 */ /* 0x000ee20000300800 */
[----:B0-----:R-:W-:-:S03]  /*40120*/  FMUL R239, R5, R67 ;  /* 0x0000004305ef7220 */ /* 0x001fc60000400000 */
[----:B------:R-:W-:Y:S01]  /*40130*/  STL [R1+0x1ba4], R245 ;  /* 0x001ba4f501007387 */ /* 0x000fe20000100800 */
[----:B-1----:R-:W-:-:S03]  /*40140*/  FMUL R2, R5, R66 ;  /* 0x0000004205027220 */ /* 0x002fc60000400000 */
[----:B------:R-:W3:Y:S04]  /*40150*/  LDL.LU R67, [R1+0x1d18] ;  /* 0x001d180001437983 */ /* 0x000ee80000300800 */
        /* <DEDUP_REMOVED lines=8> */
[----:B------:R-:W2:Y:S01]  /*401e0*/  LDL.LU R64, [R1+0x1d0c] ;  /* 0x001d0c0001407983 */ /* 0x000ea20000300800 */
[----:B0-----:R-:W-:-:S03]  /*401f0*/  FMUL R2, R5, R62 ;  /* 0x0000003e05027220 */ /* 0x001fc60000400000 */
[----:B------:R-:W-:Y:S01]  /*40200*/  STL [R1+0x1bac], R243 ;  /* 0x001bacf301007387 */ /* 0x000fe20000100800 */
[C---:B-1----:R-:W-:Y:S01]  /*40210*/  FMUL R239, R5.reuse, R63 ;  /* 0x0000003f05ef7220 */ /* 0x042fe20000400000 */
[----:B------:R-:W-:Y:S02]  /*40220*/  FMUL R246, R5, R246 ;  /* 0x000000f605f67220 */ /* 0x000fe40000400000 */
[----:B------:R-:W4:Y:S01]  /*40230*/  LDL.LU R63, [R1+0x1d08] ;  /* 0x001d0800013f7983 */ /* 0x000f220000300800 */
[----:B------:R-:W-:Y:S01]  /*40240*/  @!P4 FMUL R59, R59, 16777216 ;  /* 0x4b8000003b3bc820 */ /* 0x000fe20000400000 */
[----:B------:R-:W-:Y:S02]  /*40250*/  @!P4 FMUL R58, R58, 16777216 ;  /* 0x4b8000003a3ac820 */ /* 0x000fe40000400000 */
[----:B------:R-:W3:Y:S01]  /*40260*/  LDL.LU R62, [R1+0x1d04] ;  /* 0x001d0400013e7983 */ /* 0x000ee20000300800 */
[----:B------:R-:W-:-:S03]  /*40270*/  @!P4 FMUL R57, R57, 16777216 ;  /* 0x4b8000003939c820 */ /* 0x000fc60000400000 */
[----:B------:R0:W-:Y:S04]  /*40280*/  STL [R1+0x390], R239 ;  /* 0x000390ef01007387 */ /* 0x0001e80000100800 */
[----:B------:R-:W3:Y:S01]  /*40290*/  LDL.LU R61, [R1+0x1d00] ;  /* 0x001d0000013d7983 */ /* 0x000ee20000300800 */
[----:B------:R-:W-:-:S03]  /*402a0*/  FMUL R240, R5, R58 ;  /* 0x0000003a05f07220 */ /* 0x000fc60000400000 */
[----:B------:R1:W-:Y:S01]  /*402b0*/  STL [R1+0x38c], R2 ;  /* 0x00038c0201007387 */ /* 0x0003e20000100800 */
[----:B0-----:R-:W-:-:S03]  /*402c0*/  FMUL R239, R5, R60 ;  /* 0x0000003c05ef7220 */ /* 0x001fc60000400000 */
[----:B------:R-:W-:Y:S01]  /*402d0*/  STL [R1+0x1bb4], R252 ;  /* 0x001bb4fc01007387 */ /* 0x000fe20000100800 */
[----:B------:R-:W-:-:S03]  /*402e0*/  @!P4 FMUL R56, R56, 16777216 ;  /* 0x4b8000003838c820 */ /* 0x000fc60000400000 */
[----:B------:R-:W-:Y:S01]  /*402f0*/  STL [R1+0x1bb8], R246 ;  /* 0x001bb8f601007387 */ /* 0x000fe20000100800 */
[----:B-1----:R-:W-:-:S03]  /*40300*/  FMUL R2, R5, R59 ;  /* 0x0000003b05027220 */ /* 0x002fc60000400000 */
[----:B------:R-:W3:Y:S01]  /*40310*/  LDL.LU R60, [R1+0x1cfc] ;  /* 0x001cfc00013c7983 */ /* 0x000ee20000300800 */
[----:B------:R-:W-:Y:S01]  /*40320*/  FMUL R244, R5, R57 ;  /* 0x0000003905f47220 */ /* 0x000fe20000400000 */
[----:B------:R-:W-:Y:S02]  /*40330*/  @!P4 FMUL R55, R55, 16777216 ;  /* 0x4b8000003737c820 */ /* 0x000fe40000400000 */
[----:B------:R-:W3:Y:S04]  /*40340*/  LDL.LU R59, [R1+0x1cf8] ;  /* 0x001cf800013b7983 */ /* 0x000ee80000300800 */
[----:B------:R0:W-:Y:S04]  /*40350*/  STL [R1+0x358], R239 ;  /* 0x000358ef01007387 */ /* 0x0001e80000100800 */
[----:B------:R-:W3:Y:S01]  /*40360*/  LDL.LU R58, [R1+0x1cf4] ;  /* 0x001cf400013a7983 */ /* 0x000ee20000300800 */
[----:B------:R-:W-:-:S03]  /*40370*/  @!P4 FMUL R54, R54, 16777216 ;  /* 0x4b8000003636c820 */ /* 0x000fc60000400000 */
[----:B------:R1:W-:Y:S04]  /*40380*/  STL [R1+0x350], R2 ;  /* 0x0003500201007387 */ /* 0x0003e80000100800 */
[----:B------:R-:W-:Y:S01]  /*40390*/  STL [R1+0x1bbc], R240 ;  /* 0x001bbcf001007387 */ /* 0x000fe20000100800 */
[----:B0-----:R-:W-:-:S03]  /*403a0*/  FMUL R239, R5, R55 ;  /* 0x0000003705ef7220 */ /* 0x001fc60000400000 */
[----:B------:R-:W3:Y:S01]  /*403b0*/  LDL.LU R57, [R1+0x1cf0] ;  /* 0x001cf00001397983 */ /* 0x000ee20000300800 */
[----:B-1----:R-:W-:-:S03]  /*403c0*/  FMUL R2, R5, R56 ;  /* 0x0000003805027220 */ /* 0x002fc60000400000 */
[----:B------:R-:W-:Y:S01]  /*403d0*/  STL [R1+0x1bc4], R244 ;  /* 0x001bc4f401007387 */ /* 0x000fe20000100800 */
[----:B------:R-:W-:-:S03]  /*403e0*/  @!P4 FMUL R53, R53, 16777216 ;  /* 0x4b8000003535c820 */ /* 0x000fc60000400000 */
[----:B------:R-:W2:Y:S01]  /*403f0*/  LDL.LU R56, [R1+0x1cec] ;  /* 0x001cec0001387983 */ /* 0x000ea20000300800 */
[----:B------:R-:W-:-:S03]  /*40400*/  @!P4 FMUL R52, R52, 16777216 ;  /* 0x4b8000003434c820 */ /* 0x000fc60000400000 */
[----:B------:R-:W4:Y:S01]  /*40410*/  LDL.LU R55, [R1+0x1ce8] ;  /* 0x001ce80001377983 */ /* 0x000f220000300800 */
[----:B------:R-:W-:-:S03]  /*40420*/  FMUL R245, R5, R53 ;  /* 0x0000003505f57220 */ /* 0x000fc60000400000 */
[----:B------:R0:W-:Y:S01]  /*40430*/  STL [R1+0x340], R2 ;  /* 0x0003400201007387 */ /* 0x0001e20000100800 */
[----:B------:R-:W-:Y:S01]  /*40440*/  @!P4 FMUL R51, R51, 16777216 ;  /* 0x4b8000003333c820 */ /* 0x000fe20000400000 */
[----:B------:R-:W-:Y:S01]  /*40450*/  @!P4 FMUL R50, R50, 16777216 ;  /* 0x4b8000003232c820 */ /* 0x000fe20000400000 */
        /* <DEDUP_REMOVED lines=8> */
[----:B------:R-:W3:Y:S01]  /*404e0*/  LDL.LU R52, [R1+0x1cdc] ;  /* 0x001cdc0001347983 */ /* 0x000ee20000300800 */
[----:B------:R-:W-:-:S03]  /*404f0*/  @!P4 FMUL R49, R49, 16777216 ;  /* 0x4b8000003131c820 */ /* 0x000fc60000400000 */
[----:B------:R-:W3:Y:S01]  /*40500*/  LDL.LU R51, [R1+0x1cd8] ;  /* 0x001cd80001337983 */ /* 0x000ee20000300800 */
[----:B------:R-:W-:-:S03]  /*40510*/  @!P4 FMUL R48, R48, 16777216 ;  /* 0x4b8000003030c820 */ /* 0x000fc60000400000 */
[----:B------:R0:W-:Y:S01]  /*40520*/  STL [R1+0x308], R239 ;  /* 0x000308ef01007387 */ /* 0x0001e20000100800 */
[----:B------:R-:W-:Y:S01]  /*40530*/  FMUL R243, R5, R49 ;  /* 0x0000003105f37220 */ /* 0x000fe20000400000 */
[----:B------:R-:W-:Y:S01]  /*40540*/  @!P4 FMUL R47, R47, 16777216 ;  /* 0x4b8000002f2fc820 */ /* 0x000fe20000400000 */
[----:B------:R-:W-:Y:S01]  /*40550*/  @!P4 FMUL R46, R46, 16777216 ;  /* 0x4b8000002e2ec820 */ /* 0x000fe20000400000 */
[----:B0-----:R-:W-:Y:S02]  /*40560*/  FMUL R239, R5, R50 ;  /* 0x0000003205ef7220 */ /* 0x001fe40000400000 */
[----:B------:R-:W3:Y:S01]  /*40570*/  LDL.LU R50, [R1+0x1cd4] ;  /* 0x001cd40001327983 */ /* 0x000ee20000300800 */
[----:B------:R-:W-:-:S03]  /*40580*/  @!P4 FMUL R45, R45, 16777216 ;  /* 0x4b8000002d2dc820 */ /* 0x000fc60000400000 */
[----:B------:R0:W-:Y:S04]  /*40590*/  STL [R1+0x300], R2 ;  /* 0x0003000201007387 */ /* 0x0001e80000100800 */
[----:B------:R1:W-:Y:S01]  /*405a0*/  STL [R1+0x1bd0], R239 ;  /* 0x001bd0ef01007387 */ /* 0x0003e20000100800 */
[----:B------:R-:W-:-:S03]  /*405b0*/  FMUL R252, R5, R46 ;  /* 0x0000002e05fc7220 */ /* 0x000fc60000400000 */
[----:B------:R-:W3:Y:S01]  /*405c0*/  LDL.LU R49, [R1+0x1cd0] ;  /* 0x001cd00001317983 */ /* 0x000ee20000300800 */
[----:B0-----:R-:W-:-:S03]  /*405d0*/  FMUL R2, R5, R47 ;  /* 0x0000002f05027220 */ /* 0x001fc60000400000 */
[----:B------:R-:W-:Y:S01]  /*405e0*/  STL [R1+0x1bd4], R243 ;  /* 0x001bd4f301007387 */ /* 0x000fe20000100800 */
[C---:B-1----:R-:W-:Y:S01]  /*405f0*/  FMUL R239, R5.reuse, R48 ;  /* 0x0000003005ef7220 */ /* 0x042fe20000400000 */
[----:B------:R-:W-:Y:S02]  /*40600*/  @!P4 FMUL R44, R44, 16777216 ;  /* 0x4b8000002c2cc820 */ /* 0x000fe40000400000 */
[----:B------:R-:W2:Y:S01]  /*40610*/  LDL.LU R48, [R1+0x1ccc] ;  /* 0x001ccc0001307983 */ /* 0x000ea20000300800 */
[----:B------:R-:W-:Y:S01]  /*40620*/  FMUL R246, R5, R45 ;  /* 0x0000002d05f67220 */ /* 0x000fe20000400000 */
[----:B------:R-:W-:Y:S02]  /*40630*/  @!P4 FMUL R43, R43, 16777216 ;  /* 0x4b8000002b2bc820 */ /* 0x000fe40000400000 */
[----:B------:R-:W4:Y:S01]  /*40640*/  LDL.LU R47, [R1+0x1cc8] ;  /* 0x001cc800012f7983 */ /* 0x000f220000300800 */
[----:B------:R-:W-:-:S03]  /*40650*/  @!P4 FMUL R42, R42, 16777216 ;  /* 0x4b8000002a2ac820 */ /* 0x000fc60000400000 */
[----:B------:R0:W-:Y:S01]  /*40660*/  STL [R1+0x2f0], R239 ;  /* 0x0002f0ef01007387 */ /* 0x0001e20000100800 */
[----:B------:R-:W-:-:S03]  /*40670*/  @!P4 FMUL R242, R242, 16777216 ;  /* 0x4b800000f2f2c820 */ /* 0x000fc60000400000 */
[----:B------:R-:W3:Y:S04]  /*40680*/  LDL.LU R46, [R1+0x1cc4] ;  /* 0x001cc400012e7983 */ /* 0x000ee80000300800 */
[----:B------:R1:W-:Y:S01]  /*40690*/  STL [R1+0x2ec], R2 ;  /* 0x0002ec0201007387 */ /* 0x0003e20000100800 */
[----:B0-----:R-:W-:-:S03]  /*406a0*/  FMUL R239, R5, R44 ;  /* 0x0000002c05ef7220 */ /* 0x001fc60000400000 */
[----:B------:R-:W-:Y:S01]  /*406b0*/  STL [R1+0x1bd8], R252 ;  /* 0x001bd8fc01007387 */ /* 0x000fe20000100800 */
[----:B------:R-:W-:Y:S01]  /*406c0*/  @!P4 FMUL R41, R41, 16777216 ;  /* 0x4b8000002929c820 */ /* 0x000fe20000400000 */
[C---:B------:R-:W-:Y:S02]  /*406d0*/  FMUL R240, R5.reuse, R42 ;  /* 0x0000002a05f07220 */ /* 0x040fe40000400000 */
[----:B------:R-:W3:Y:S01]  /*406e0*/  LDL.LU R45, [R1+0x1cc0] ;  /* 0x001cc000012d7983 */ /* 0x000ee20000300800 */
[----:B-1----:R-:W-:-:S03]  /*406f0*/  FMUL R2, R5, R43 ;  /* 0x0000002b05027220 */ /* 0x002fc60000400000 */
[----:B------:R-:W-:Y:S01]  /*40700*/  STL [R1+0x1bdc], R246 ;  /* 0x001bdcf601007387 */ /* 0x000fe20000100800 */
[----:B------:R-:W-:Y:S01]  /*40710*/  FMUL R242, R5, R242 ;  /* 0x000000f205f27220 */ /* 0x000fe20000400000 */
[----:B------:R-:W-:Y:S02]  /*40720*/  @!P4 FMUL R40, R40, 16777216 ;  /* 0x4b8000002828c820 */ /* 0x000fe40000400000 */
[----:B------:R-:W3:Y:S01]  /*40730*/  LDL.LU R44, [R1+0x1cbc] ;  /* 0x001cbc00012c7983 */ /* 0x000ee20000300800 */
[----:B------:R-:W-:-:S03]  /*40740*/  @!P4 FMUL R39, R39, 16777216 ;  /* 0x4b8000002727c820 */ /* 0x000fc60000400000 */
[----:B------:R-:W3:Y:S04]  /*40750*/  LDL.LU R43, [R1+0x1cb8] ;  /* 0x001cb800012b7983 */ /* 0x000ee80000300800 */
[----:B------:R0:W-:Y:S04]  /*40760*/  STL [R1+0x1dc], R239 ;  /* 0x0001dcef01007387 */ /* 0x0001e80000100800 */
[----:B------:R-:W3:Y:S04]  /*40770*/  LDL.LU R42, [R1+0x1cb4] ;  /* 0x001cb400012a7983 */ /* 0x000ee80000300800 */
[----:B------:R1:W-:Y:S01]  /*40780*/  STL [R1+0x1d0], R2 ;  /* 0x0001d00201007387 */ /* 0x0003e20000100800 */
[----:B0-----:R-:W-:-:S03]  /*40790*/  FMUL R239, R5, R41 ;  /* 0x0000002905ef7220 */ /* 0x001fc60000400000 */
[----:B------:R-:W-:Y:S01]  /*407a0*/  STL [R1+0x1be0], R240 ;  /* 0x001be0f001007387 */ /* 0x000fe20000100800 */
[----:B------:R-:W-:-:S03]  /*407b0*/  @!P4 FMUL R38, R38, 16777216 ;  /* 0x4b8000002626c820 */ /* 0x000fc60000400000 */
[----:B------:R-:W-:Y:S01]  /*407c0*/  STL [R1+0x1be4], R242 ;  /* 0x001be4f201007387 */ /* 0x000fe20000100800 */
[----:B-1----:R-:W-:-:S03]  /*407d0*/  FMUL R2, R5, R40 ;  /* 0x0000002805027220 */ /* 0x002fc60000400000 */
[----:B------:R-:W3:Y:S01]  /*407e0*/  LDL.LU R41, [R1+0x1cb0] ;  /* 0x001cb00001297983 */ /* 0x000ee20000300800 */
[----:B------:R-:W-:-:S03]  /*407f0*/  FMUL R244, R5, R39 ;  /* 0x0000002705f47220 */ /* 0x000fc60000400000 */
[----:B------:R-:W2:Y:S01]  /*40800*/  LDL.LU R40, [R1+0x1cac] ;  /* 0x001cac0001287983 */ /* 0x000ea20000300800 */
[----:B------:R-:W-:-:S03]  /*40810*/  @!P4 FMUL R37, R37, 16777216 ;  /* 0x4b8000002525c820 */ /* 0x000fc60000400000 */
[----:B------:R0:W-:Y:S01]  /*40820*/  STL [R1+0x1cc], R239 ;  /* 0x0001ccef01007387 */ /* 0x0001e20000100800 */
[----:B------:R-:W-:-:S03]  /*40830*/  @!P4 FMUL R36, R36, 16777216 ;  /* 0x4b8000002424c820 */ /* 0x000fc60000400000 */
[----:B------:R-:W4:Y:S04]  /*40840*/  LDL.LU R39, [R1+0x1ca8] ;  /* 0x001ca80001277983 */ /* 0x000f280000300800 */
[----:B------:R1:W-:Y:S01]  /*40850*/  STL [R1+0x1c0], R2 ;  /* 0x0001c00201007387 */ /* 0x0003e20000100800 */
[----:B------:R-:W-:Y:S01]  /*40860*/  @!P4 FMUL R35, R35, 16777216 ;  /* 0x4b8000002323c820 */ /* 0x000fe20000400000 */
[C---:B0-----:R-:W-:Y:S02]  /*40870*/  FMUL R239, R5.reuse, R37 ;  /* 0x0000002505ef7220 */ /* 0x041fe40000400000 */
[----:B------:R-:W-:Y:S01]  /*40880*/  STL [R1+0x1be8], R244 ;  /* 0x001be8f401007387 */ /* 0x000fe20000100800 */
[----:B------:R-:W-:Y:S01]  /*40890*/  @!P4 FMUL R34, R34, 16777216 ;  /* 0x4b8000002222c820 */ /* 0x000fe20000400000 */
[----:B-1----:R-:W-:-:S02]  /*408a0*/  FMUL R2, R5, R38 ;  /* 0x0000002605027220 */ /* 0x002fc40000400000 */
[----:B------:R-:W3:Y:S01]  /*408b0*/  LDL.LU R38, [R1+0x1ca4] ;  /* 0x001ca40001267983 */ /* 0x000ee20000300800 */
[----:B------:R-:W-:-:S03]  /*408c0*/  FMUL R245, R5, R35 ;  /* 0x0000002305f57220 */ /* 0x000fc60000400000 */
[----:B------:R0:W-:Y:S04]  /*408d0*/  STL [R1+0x1bec], R2 ;  /* 0x001bec0201007387 */ /* 0x0001e80000100800 */
[----:B------:R-:W3:Y:S01]  /*408e0*/  LDL.LU R37, [R1+0x1ca0] ;  /* 0x001ca00001257983 */ /* 0x000ee20000300800 */
[----:B------:R-:W-:Y:S01]  /*408f0*/  @!P4 FMUL R33, R33, 16777216 ;  /* 0x4b8000002121c820 */ /* 0x000fe20000400000 */
[----:B0-----:R-:W-:Y:S02]  /*40900*/  FMUL R2, R5, R36 ;  /* 0x0000002405027220 */ /* 0x001fe40000400000 */
[----:B------:R-:W3:Y:S04]  /*40910*/  LDL.LU R36, [R1+0x1c9c] ;  /* 0x001c9c0001247983 */ /* 0x000ee80000300800 */
[----:B------:R0:W-:Y:S01]  /*40920*/  STL [R1+0x19c], R239 ;  /* 0x00019cef01007387 */ /* 0x0001e20000100800 */
[----:B------:R-:W-:-:S03]  /*40930*/  @!P4 FMUL R32, R32, 16777216 ;  /* 0x4b8000002020c820 */ /* 0x000fc60000400000 */
[----:B------:R-:W3:Y:S01]  /*40940*/  LDL.LU R35, [R1+0x1c98] ;  /* 0x001c980001237983 */ /* 0x000ee20000300800 */
[----:B------:R-:W-:-:S03]  /*40950*/  @!P4 FMUL R31, R31, 16777216 ;  /* 0x4b8000001f1fc820 */ /* 0x000fc60000400000 */
[----:B------:R1:W-:Y:S01]  /*40960*/  STL [R1+0x190], R2 ;  /* 0x0001900201007387 */ /* 0x0003e20000100800 */
[----:B0-----:R-:W-:-:S03]  /*40970*/  FMUL R239, R5, R34 ;  /* 0x0000002205ef7220 */ /* 0x001fc60000400000 */
[----:B------:R-:W-:Y:S01]  /*40980*/  STL [R1+0x1bf0], R245 ;  /* 0x001bf0f501007387 */ /* 0x000fe20000100800 */
[----:B------:R-:W-:-:S03]  /*40990*/  @!P4 FMUL R30, R30, 16777216 ;  /* 0x4b8000001e1ec820 */ /* 0x000fc60000400000 */
[----:B------:R-:W3:Y:S04]  /*409a0*/  LDL.LU R34, [R1+0x1c94] ;  /* 0x001c940001227983 */ /* 0x000ee80000300800 */
[----:B------:R0:W-:Y:S01]  /*409b0*/  STL [R1+0x1bf4], R239 ;  /* 0x001bf4ef01007387 */ /* 0x0001e20000100800 */
[C---:B-1----:R-:W-:Y:S01]  /*409c0*/  FMUL R2, R5.reuse, R32 ;  /* 0x0000002005027220 */ /* 0x042fe20000400000 */
[----:B------:R-:W-:Y:S01]  /*409d0*/  FMUL R243, R5, R31 ;  /* 0x0000001f05f37220 */ /* 0x000fe20000400000 */
[----:B------:R-:W-:Y:S01]  /*409e0*/  @!P4 FMUL R29, R29, 16777216 ;  /* 0x4b8000001d1dc820 */ /* 0x000fe20000400000 */
[C---:B------:R-:W-:Y:S01]  /*409f0*/  FMUL R252, R5.reuse, R30 ;  /* 0x0000001e05fc7220 */ /* 0x040fe20000400000 */
[----:B0-----:R-:W-:Y:S02]  /*40a00*/  FMUL R239, R5, R33 ;  /* 0x0000002105ef7220 */ /* 0x001fe40000400000 */
[----:B------:R-:W3:Y:S01]  /*40a10*/  LDL.LU R33, [R1+0x1c90] ;  /* 0x001c900001217983 */ /* 0x000ee20000300800 */
[----:B------:R-:W-:-:S03]  /*40a20*/  @!P4 FMUL R28, R28, 16777216 ;  /* 0x4b8000001c1cc820 */ /* 0x000fc60000400000 */
[----:B------:R-:W2:Y:S01]  /*40a30*/  LDL.LU R32, [R1+0x1c8c] ;  /* 0x001c8c0001207983 */ /* 0x000ea20000300800 */
        /* <DEDUP_REMOVED lines=12> */
[----:B------:R-:W-:Y:S01]  /*40b00*/  @!P4 FMUL R241, R241, 16777216 ;  /* 0x4b800000f1f1c820 */ /* 0x000fe20000400000 */
[----:B------:R-:W-:Y:S02]  /*40b10*/  @!P4 FMUL R6, R6, 16777216 ;  /* 0x4b8000000606c820 */ /* 0x000fe40000400000 */
[----:B------:R-:W3:Y:S01]  /*40b20*/  LDL.LU R29, [R1+0x1c80] ;  /* 0x001c8000011d7983 */ /* 0x000ee20000300800 */
[----:B------:R-:W-:Y:S01]  /*40b30*/  FMUL R240, R5, R26 ;  /* 0x0000001a05f07220 */ /* 0x000fe20000400000 */
[----:B------:R-:W-:Y:S02]  /*40b40*/  @!P4 FMUL R13, R13, 16777216 ;  /* 0x4b8000000d0dc820 */ /* 0x000fe40000400000 */
[----:B------:R-:W3:Y:S01]  /*40b50*/  LDL.LU R28, [R1+0x1c7c] ;  /* 0x001c7c00011c7983 */ /* 0x000ee20000300800 */
[----:B------:R-:W-:-:S03]  /*40b60*/  @!P4 FMUL R10, R10, 16777216 ;  /* 0x4b8000000a0ac820 */ /* 0x000fc60000400000 */
[----:B------:R0:W-:Y:S01]  /*40b70*/  STL [R1+0x140], R239 ;  /* 0x000140ef01007387 */ /* 0x0001e20000100800 */
[----:B------:R-:W-:-:S03]  /*40b80*/  FMUL R242, R5, R241 ;  /* 0x000000f105f27220 */ /* 0x000fc60000400000 */
[----:B------:R-:W3:Y:S01]  /*40b90*/  LDL.LU R27, [R1+0x1c78] ;  /* 0x001c7800011b7983 */ /* 0x000ee20000300800 */
[----:B------:R-:W-:-:S03]  /*40ba0*/  @!P4 FMUL R9, R9, 16777216 ;  /* 0x4b8000000909c820 */ /* 0x000fc60000400000 */
[----:B------:R1:W-:Y:S01]  /*40bb0*/  STL [R1+0x13c], R2 ;  /* 0x00013c0201007387 */ /* 0x0003e20000100800 */
[----:B0-----:R-:W-:-:S03]  /*40bc0*/  FMUL R239, R5, R25 ;  /* 0x0000001905ef7220 */ /* 0x001fc60000400000 */
[----:B------:R-:W-:Y:S01]  /*40bd0*/  STL [R1+0x1c00], R246 ;  /* 0x001c00f601007387 */ /* 0x000fe20000100800 */
[C---:B------:R-:W-:Y:S01]  /*40be0*/  FMUL R244, R5.reuse, R13 ;  /* 0x0000000d05f47220 */ /* 0x040fe20000400000 */
[C---:B------:R-:W-:Y:S02]  /*40bf0*/  FMUL R10, R5.reuse, R10 ;  /* 0x0000000a050a7220 */ /* 0x040fe40000400000 */
[----:B------:R-:W3:Y:S01]  /*40c00*/  LDL.LU R26, [R1+0x1c74] ;  /* 0x001c7400011a7983 */ /* 0x000ee20000300800 */
[----:B-1----:R-:W-:-:S03]  /*40c10*/  FMUL R2, R5, R6 ;  /* 0x0000000605027220 */ /* 0x002fc60000400000 */
[----:B------:R-:W-:Y:S01]  /*40c20*/  STL [R1+0x1c04], R240 ;  /* 0x001c04f001007387 */ /* 0x000fe20000100800 */
[----:B------:R-:W-:-:S03]  /*40c30*/  FMUL R6, R5, R9 ;  /* 0x0000000905067220 */ /* 0x000fc60000400000 */
[----:B------:R-:W3:Y:S01]  /*40c40*/  LDL.LU R25, [R1+0x1c70] ;  /* 0x001c700001197983 */ /* 0x000ee20000300800 */
[----:B------:R-:W-:-:S03]  /*40c50*/  @!P4 FMUL R249, R249, 16777216 ;  /* 0x4b800000f9f9c820 */ /* 0x000fc60000400000 */
[----:B------:R-:W-:Y:S04]  /*40c60*/  STL [R1+0x120], R239 ;  /* 0x000120ef01007387 */ /* 0x000fe80000100800 */
[----:B------:R-:W-:Y:S01]  /*40c70*/  STL [R1+0x1c08], R242 ;  /* 0x001c08f201007387 */ /* 0x000fe20000100800 */
[----:B------:R-:W-:-:S03]  /*40c80*/  @!P4 FMUL R24, R24, 16777216 ;  /* 0x4b8000001818c820 */ /* 0x000fc60000400000 */
[----:B------:R0:W-:Y:S04]  /*40c90*/  STL [R1+0x11c], R2 ;  /* 0x00011c0201007387 */ /* 0x0001e80000100800 */
[----:B------:R-:W-:Y:S04]  /*40ca0*/  STL [R1+0x1c0c], R244 ;  /* 0x001c0cf401007387 */ /* 0x000fe80000100800 */
[----:B------:R1:W-:Y:S01]  /*40cb0*/  STL [R1+0x100], R10 ;  /* 0x0001000a01007387 */ /* 0x0003e20000100800 */
[----:B0-----:R-:W-:-:S03]  /*40cc0*/  FMUL R2, R5, R249 ;  /* 0x000000f905027220 */ /* 0x001fc60000400000 */
[----:B------:R-:W3:Y:S01]  /*40cd0*/  LDL.LU R241, [R1+0x868] ;  /* 0x0008680001f17983 */ /* 0x000ee20000300800 */
[----:B------:R-:W-:-:S03]  /*40ce0*/  @!P4 FMUL R23, R23, 16777216 ;  /* 0x4b8000001717c820 */ /* 0x000fc60000400000 */
[----:B------:R0:W-:Y:S01]  /*40cf0*/  STL [R1+0xf4], R6 ;  /* 0x0000f40601007387 */ /* 0x0001e20000100800 */
[----:B------:R-:W-:-:S03]  /*40d00*/  FMUL R245, R5, R24 ;  /* 0x0000001805f57220 */ /* 0x000fc60000400000 */
[----:B------:R-:W3:Y:S01]  /*40d10*/  LDL.LU R13, [R1+0x48] ;  /* 0x00004800010d7983 */ /* 0x000ee20000300800 */
[----:B------:R-:W-:-:S03]  /*40d20*/  @!P4 FMUL R22, R22, 16777216 ;  /* 0x4b8000001616c820 */ /* 0x000fc60000400000 */
[----:B-1----:R-:W3:Y:S04]  /*40d30*/  LDL.LU R10, [R1+0x40] ;  /* 0x00004000010a7983 */ /* 0x002ee80000300800 */
[----:B0-----:R-:W3:Y:S01]  /*40d40*/  LDL.LU R6, [R1+0x38] ;  /* 0x0000380001067983 */ /* 0x001ee20000300800 */
[----:B------:R-:W-:-:S03]  /*40d50*/  FMUL R239, R5, R23 ;  /* 0x0000001705ef7220 */ /* 0x000fc60000400000 */
[----:B------:R-:W3:Y:S04]  /*40d60*/  LDL.LU R9, [R1+0x28] ;  /* 0x0000280001097983 */ /* 0x000ee80000300800 */
[----:B------:R-:W3:Y:S01]  /*40d70*/  LDL.LU R249, [R1+0x24] ;  /* 0x0000240001f97983 */ /* 0x000ee20000300800 */
[----:B------:R-:W-:-:S03]  /*40d80*/  @!P4 FMUL R21, R21, 16777216 ;  /* 0x4b8000001515c820 */ /* 0x000fc60000400000 */
[----:B------:R0:W-:Y:S04]  /*40d90*/  STL [R1+0x1c10], R2 ;  /* 0x001c100201007387 */ /* 0x0001e80000100800 */
[----:B------:R-:W3:Y:S04]  /*40da0*/  LDL.LU R24, [R1+0x1c6c] ;  /* 0x001c6c0001187983 */ /* 0x000ee80000300800 */
[----:B------:R1:W-:Y:S01]  /*40db0*/  STL [R1+0x1c14], R245 ;  /* 0x001c14f501007387 */ /* 0x0003e20000100800 */
[----:B0-----:R-:W-:Y:S01]  /*40dc0*/  FMUL R2, R5, R22 ;  /* 0x0000001605027220 */ /* 0x001fe20000400000 */
[----:B------:R-:W-:Y:S01]  /*40dd0*/  @!P4 FMUL R20, R20, 16777216 ;  /* 0x4b8000001414c820 */ /* 0x000fe20000400000 */
[----:B------:R-:W-:Y:S01]  /*40de0*/  @!P4 FMUL R19, R19, 16777216 ;  /* 0x4b8000001313c820 */ /* 0x000fe20000400000 */
[----:B-1----:R-:W3:Y:S04]  /*40df0*/  LDL.LU R245, [R1+0x50] ;  /* 0x0000500001f57983 */ /* 0x002ee80000300800 */
[----:B------:R-:W3:Y:S04]  /*40e00*/  LDL.LU R23, [R1+0x1c68] ;  /* 0x001c680001177983 */ /* 0x000ee80000300800 */
[----:B------:R-:W3:Y:S04]  /*40e10*/  LDL.LU R22, [R1+0x1c64] ;  /* 0x001c640001167983 */ /* 0x000ee80000300800 */
[----:B------:R0:W-:Y:S01]  /*40e20*/  STL [R1+0xd8], R239 ;  /* 0x0000d8ef01007387 */ /* 0x0001e20000100800 */
[----:B------:R-:W-:Y:S01]  /*40e30*/  @!P4 FMUL R18, R18, 16777216 ;  /* 0x4b8000001212c820 */ /* 0x000fe20000400000 */
[----:B------:R-:W-:Y:S01]  /*40e40*/  @!P4 FMUL R17, R17, 16777216 ;  /* 0x4b8000001111c820 */ /* 0x000fe20000400000 */
[C---:B------:R-:W-:Y:S01]  /*40e50*/  FMUL R240, R5.reuse, R19 ;  /* 0x0000001305f07220 */ /* 0x040fe20000400000 */
[C---:B------:R-:W-:Y:S01]  /*40e60*/  FMUL R243, R5.reuse, R20 ;  /* 0x0000001405f37220 */ /* 0x040fe20000400000 */
[----:B0-----:R-:W-:-:S02]  /*40e70*/  FMUL R239, R5, R21 ;  /* 0x0000001505ef7220 */ /* 0x001fc40000400000 */
[----:B------:R-:W3:Y:S01]  /*40e80*/  LDL.LU R21, [R1+0x1c60] ;  /* 0x001c600001157983 */ /* 0x000ee20000300800 */
[----:B------:R-:W-:-:S03]  /*40e90*/  @!P4 FMUL R16, R16, 16777216 ;  /* 0x4b8000001010c820 */ /* 0x000fc60000400000 */
[----:B------:R0:W-:Y:S01]  /*40ea0*/  STL [R1+0xd4], R2 ;  /* 0x0000d40201007387 */ /* 0x0001e20000100800 */
[----:B------:R-:W-:-:S03]  /*40eb0*/  @!P4 FMUL R15, R15, 16777216 ;  /* 0x4b8000000f0fc820 */ /* 0x000fc60000400000 */
[----:B------:R1:W-:Y:S01]  /*40ec0*/  STL [R1+0x1c18], R239 ;  /* 0x001c18ef01007387 */ /* 0x0003e20000100800 */
[----:B------:R-:W-:Y:S01]  /*40ed0*/  @!P4 FMUL R14, R14, 16777216 ;  /* 0x4b8000000e0ec820 */ /* 0x000fe20000400000 */
[C---:B------:R-:W-:Y:S01]  /*40ee0*/  FMUL R252, R5.reuse, R17 ;  /* 0x0000001105fc7220 */ /* 0x040fe20000400000 */
[----:B0-----:R-:W-:Y:S01]  /*40ef0*/  FMUL R2, R5, R18 ;  /* 0x0000001205027220 */ /* 0x001fe20000400000 */
[----:B-1----:R-:W3:Y:S04]  /*40f00*/  LDL.LU R239, [R1+0x4c] ;  /* 0x00004c0001ef7983 */ /* 0x002ee80000300800 */
[----:B------:R-:W3:Y:S04]  /*40f10*/  LDL.LU R20, [R1+0x1c5c] ;  /* 0x001c5c0001147983 */ /* 0x000ee80000300800 */
[----:B------:R-:W3:Y:S01]  /*40f20*/  LDL.LU R19, [R1+0x1c58] ;  /* 0x001c580001137983 */ /* 0x000ee20000300800 */
[----:B------:R-:W-:-:S03]  /*40f30*/  @!P4 FMUL R12, R12, 16777216 ;  /* 0x4b8000000c0cc820 */ /* 0x000fc60000400000 */
[----:B------:R-:W3:Y:S01]  /*40f40*/  LDL.LU R18, [R1+0x1c54] ;  /* 0x001c540001127983 */ /* 0x000ee20000300800 */
[----:B------:R-:W-:-:S03]  /*40f50*/  FMUL R246, R5, R16 ;  /* 0x0000001005f67220 */ /* 0x000fc60000400000 */
[----:B------:R0:W-:Y:S01]  /*40f60*/  STL [R1+0xb8], R240 ;  /* 0x0000b8f001007387 */ /* 0x0001e20000100800 */
[----:B------:R-:W-:-:S03]  /*40f70*/  @!P4 FMUL R11, R11, 16777216 ;  /* 0x4b8000000b0bc820 */ /* 0x000fc60000400000 */
[----:B------:R-:W3:Y:S01]  /*40f80*/  LDL.LU R17, [R1+0x1c50] ;  /* 0x001c500001117983 */ /* 0x000ee20000300800 */
[----:B------:R-:W-:-:S03]  /*40f90*/  @!P4 FMUL R8, R8, 16777216 ;  /* 0x4b8000000808c820 */ /* 0x000fc60000400000 */
[----:B------:R1:W-:Y:S01]  /*40fa0*/  STL [R1+0xb4], R2 ;  /* 0x0000b40201007387 */ /* 0x0003e20000100800 */
[----:B0-----:R-:W-:-:S03]  /*40fb0*/  FMUL R240, R5, R15 ;  /* 0x0000000f05f07220 */ /* 0x001fc60000400000 */
[----:B------:R-:W3:Y:S01]  /*40fc0*/  LDL.LU R16, [R1+0x1c4c] ;  /* 0x001c4c0001107983 */ /* 0x000ee20000300800 */
[----:B------:R-:W-:-:S03]  /*40fd0*/  @!P4 FMUL R7, R7, 16777216 ;  /* 0x4b8000000707c820 */ /* 0x000fc60000400000 */
[----:B------:R-:W3:Y:S01]  /*40fe0*/  LDL.LU R15, [R1+0x1c48] ;  /* 0x001c4800010f7983 */ /* 0x000ee20000300800 */
[----:B-1----:R-:W-:-:S03]  /*40ff0*/  FMUL R2, R5, R14 ;  /* 0x0000000e05027220 */ /* 0x002fc60000400000 */
[----:B------:R-:W3:Y:S01]  /*41000*/  LDL.LU R14, [R1+0x1c44] ;  /* 0x001c4400010e7983 */ /* 0x000ee20000300800 */
[----:B------:R-:W-:-:S03]  /*41010*/  FMUL R242, R5, R11 ;  /* 0x0000000b05f27220 */ /* 0x000fc60000400000 */
[----:B------:R0:W-:Y:S01]  /*41020*/  STL [R1+0x98], R240 ;  /* 0x000098f001007387 */ /* 0x0001e20000100800 */
[C---:B------:R-:W-:Y:S01]  /*41030*/  FMUL R244, R5.reuse, R8 ;  /* 0x0000000805f47220 */ /* 0x040fe20000400000 */
[C---:B0-----:R-:W-:Y:S02]  /*41040*/  FMUL R240, R5.reuse, R12 ;  /* 0x0000000c05f07220 */ /* 0x041fe40000400000 */
[----:B------:R-:W3:Y:S04]  /*41050*/  LDL.LU R12, [R1+0x1c40] ;  /* 0x001c4000010c7983 */ /* 0x000ee80000300800 */
[----:B------:R0:W-:Y:S04]  /*41060*/  STL [R1+0x94], R2 ;  /* 0x0000940201007387 */ /* 0x0001e80000100800 */
[----:B------:R-:W3:Y:S04]  /*41070*/  LDL.LU R11, [R1+0x1c3c] ;  /* 0x001c3c00010b7983 */ /* 0x000ee80000300800 */
[----:B------:R-:W3:Y:S01]  /*41080*/  LDL.LU R8, [R1+0x1c38] ;  /* 0x001c380001087983 */ /* 0x000ee20000300800 */
[----:B0-----:R-:W-:-:S03]  /*41090*/  FMUL R2, R5, R7 ;  /* 0x0000000705027220 */ /* 0x001fc60000400000 */
[----:B------:R-:W3:Y:S01]  /*410a0*/  LDL.LU R7, [R1+0x1c34] ;  /* 0x001c340001077983 */ /* 0x000ee20000300800 */
[C---:B------:R-:W-:Y:S01]  /*410b0*/  FSETP.GEU.AND P3, PT, |R4|.reuse, 1.175494350822287508e-38, PT ;  /* 0x008000000400780b */ /* 0x040fe20003f6e200 */
[----:B------:R-:W-:-:S12]  /*410c0*/  @P0 FMUL R4, R4, 0.25 ;  /* 0x3e80000004040820 */ /* 0x000fd80000400000 */
[----:B------:R-:W-:-:S06]  /*410d0*/  @!P3 FMUL R4, R4, 16777216 ;  /* 0x4b8000000404b820 */ /* 0x000fcc0000400000 */
[----:B------:R-:W0:Y:S01]  /*410e0*/  MUFU.RCP R4, R4 ;  /* 0x0000000400047308 */ /* 0x000e220000001000 */
[----:B------:R-:W-:Y:S01]  /*410f0*/  @!P4 FMUL R250, R250, 16777216 ;  /* 0x4b800000fafac820 */ /* 0x000fe20000400000 */
[----:B------:R-:W-:Y:S01]  /*41100*/  @!P4 FMUL R251, R251, 16777216 ;  /* 0x4b800000fbfbc820 */ /* 0x000fe20000400000 */
[----:B------:R1:W-:Y:S01]  /*41110*/  STL [R1+0x78], R244 ;  /* 0x000078f401007387 */ /* 0x0003e20000100800 */
[----:B------:R-:W-:-:S04]  /*41120*/  @!P4 FMUL R0, R0, 16777216 ;  /* 0x4b8000000000c820 */ /* 0x000fc80000400000 */
[C---:B------:R-:W-:Y:S01]  /*41130*/  FMUL R0, R5.reuse, R0 ;  /* 0x0000000005007220 */ /* 0x040fe20000400000 */
[C---:B-1----:R-:W-:Y:S02]  /*41140*/  FMUL R244, R5.reuse, R250 ;  /* 0x000000fa05f47220 */ /* 0x042fe40000400000 */
[----:B------:R-:W3:Y:S04]  /*41150*/  LDL.LU R250, [R1+0x1c30] ;  /* 0x001c300001fa7983 */ /* 0x000ee80000300800 */
[----:B------:R1:W-:Y:S02]  /*41160*/  STL [R1+0x74], R2 ;  /* 0x0000740201007387 */ /* 0x0003e40000100800 */
[----:B-1----:R-:W-:Y:S02]  /*41170*/  FMUL R2, R5, R251 ;  /* 0x000000fb05027220 */ /* 0x002fe40000400000 */
[----:B------:R-:W3:Y:S04]  /*41180*/  LDL.LU R251, [R1+0x1c2c] ;  /* 0x001c2c0001fb7983 */ /* 0x000ee80000300800 */
[----:B------:R-:W3:Y:S01]  /*41190*/  LDL.LU R5, [R1+0x34] ;  /* 0x0000340001057983 */ /* 0x000ee20000300800 */
[----:B--2---:R-:W-:Y:S01]  /*411a0*/  @!P3 FMUL R32, R32, 16777216 ;  /* 0x4b8000002020b820 */ /* 0x004fe20000400000 */
[----:B----4-:R-:W-:Y:S01]  /*411b0*/  @!P3 FMUL R39, R39, 16777216 ;  /* 0x4b8000002727b820 */ /* 0x010fe20000400000 */
[----:B---3--:R-:W-:Y:S01]  /*411c0*/  @!P3 FMUL R31, R31, 16777216 ;  /* 0x4b8000001f1fb820 */ /* 0x008fe20000400000 */
        /* <DEDUP_REMOVED lines=12> */
[----:B------:R-:W-:-:S03]  /*41290*/  @!P3 FMUL R10, R10, 16777216 ;  /* 0x4b8000000a0ab820 */ /* 0x000fc60000400000 */
[C---:B0-----:R-:W-:Y:S01]  /*412a0*/  FMUL R13, R4.reuse, R13 ;  /* 0x0000000d040d7220 */ /* 0x041fe20000400000 */
[----:B------:R-:W-:Y:S01]  /*412b0*/  FMUL R10, R4, R10 ;  /* 0x0000000a040a7220 */ /* 0x000fe20000400000 */
[----:B------:R-:W-:-:S03]  /*412c0*/  @!P3 FMUL R9, R9, 16777216 ;  /* 0x4b8000000909b820 */ /* 0x000fc60000400000 */
[----:B------:R0:W-:Y:S01]  /*412d0*/  STL [R1+0x3e4], R13 ;  /* 0x0003e40d01007387 */ /* 0x0001e20000100800 */
[----:B------:R-:W-:Y:S01]  /*412e0*/  @!P3 FMUL R249, R249, 16777216 ;  /* 0x4b800000f9f9b820 */ /* 0x000fe20000400000 */
[----:B------:R-:W-:-:S03]  /*412f0*/  FMUL R9, R4, R9 ;  /* 0x0000000904097220 */ /* 0x000fc60000400000 */
[----:B------:R-:W-:Y:S01]  /*41300*/  FMUL R249, R4, R249 ;  /* 0x000000f904f97220 */ /* 0x000fe20000400000 */
[----:B0-----:R-:W2:Y:S04]  /*41310*/  LDL.LU R13, [R1+0x1c28] ;  /* 0x001c2800010d7983 */ /* 0x001ea80000300800 */
[----:B------:R0:W-:Y:S04]  /*41320*/  STL [R1+0x3dc], R10 ;  /* 0x0003dc0a01007387 */ /* 0x0001e80000100800 */
[----:B0-----:R-:W3:Y:S04]  /*41330*/  LDL.LU R10, [R1+0x1c24] ;  /* 0x001c2400010a7983 */ /* 0x001ee80000300800 */
[----:B------:R0:W-:Y:S04]  /*41340*/  STL [R1+0x3d0], R9 ;  /* 0x0003d00901007387 */ /* 0x0001e80000100800 */
[----:B0-----:R-:W4:Y:S04]  /*41350*/  LDL.LU R9, [R1+0x1c20] ;  /* 0x001c200001097983 */ /* 0x001f280000300800 */
[----:B------:R0:W-:Y:S01]  /*41360*/  STL [R1+0x3c8], R249 ;  /* 0x0003c8f901007387 */ /* 0x0001e20000100800 */
[----:B------:R-:W-:-:S03]  /*41370*/  @!P3 FMUL R23, R23, 16777216 ;  /* 0x4b8000001717b820 */ /* 0x000fc60000400000 */
[----:B0-----:R-:W2:Y:S01]  /*41380*/  LDL.LU R249, [R1+0x1c1c] ;  /* 0x001c1c0001f97983 */ /* 0x001ea20000300800 */
[----:B------:R-:W-:Y:S01]  /*41390*/  @!P3 FMUL R24, R24, 16777216 ;  /* 0x4b8000001818b820 */ /* 0x000fe20000400000 */
[----:B------:R-:W-:Y:S01]  /*413a0*/  @!P3 FMUL R16, R16, 16777216 ;  /* 0x4b8000001010b820 */ /* 0x000fe20000400000 */
[----:B------:R-:W-:Y:S01]  /*413b0*/  @!P3 FMUL R15, R15, 16777216 ;  /* 0x4b8000000f0fb820 */ /* 0x000fe20000400000 */
[----:B------:R-:W-:Y:S01]  /*413c0*/  @!P3 FMUL R7, R7, 16777216 ;  /* 0x4b8000000707b820 */ /* 0x000fe20000400000 */
[----:B------:R-:W-:-:S03]  /*413d0*/  @!P3 FMUL R8, R8, 16777216 ;  /* 0x4b8000000808b820 */ /* 0x000fc60000400000 */
[----:B------:R-:W-:-:S05]  /*413e0*/  FMUL R7, R4, R7 ;  /* 0x0000000704077220 */ /* 0x000fca0000400000 */
[----:B------:R0:W-:Y:S02]  /*413f0*/  STL [R1+0x3b4], R7 ;  /* 0x0003b40701007387 */ /* 0x0001e40000100800 */
[C---:B0-----:R-:W-:Y:S01]  /*41400*/  FMUL R7, R4.reuse, R8 ;  /* 0x0000000804077220 */ /* 0x041fe20000400000 */
[----:B------:R-:W-:-:S04]  /*41410*/  FMUL R8, R4, R15 ;  /* 0x0000000f04087220 */ /* 0x000fc80000400000 */
[----:B------:R0:W-:Y:S04]  /*41420*/  STL [R1+0x3b0], R7 ;  /* 0x0003b00701007387 */ /* 0x0001e80000100800 */
[----:B------:R1:W-:Y:S01]  /*41430*/  STL [R1+0x3ac], R8 ;  /* 0x0003ac0801007387 */ /* 0x0003e20000100800 */
[C---:B0-----:R-:W-:Y:S01]  /*41440*/  FMUL R7, R4.reuse, R16 ;  /* 0x0000001004077220 */ /* 0x041fe20000400000 */
[----:B-1----:R-:W-:-:S04]  /*41450*/  FMUL R8, R4, R23 ;  /* 0x0000001704087220 */ /* 0x002fc80000400000 */
        /* <DEDUP_REMOVED lines=24> */
[----:B------:R0:W-:Y:S01]  /*415e0*/  STL [R1+0x1e0], R7 ;  /* 0x0001e00701007387 */ /* 0x0001e20000100800 */
[----:B------:R-:W-:-:S03]  /*415f0*/  @!P3 FMUL R87, R87, 16777216 ;  /* 0x4b8000005757b820 */ /* 0x000fc60000400000 */
[----:B------:R1:W-:Y:S01]  /*41600*/  STL [R1+0x1bc], R8 ;  /* 0x0001bc0801007387 */ /* 0x0003e20000100800 */
[----:B0-----:R-:W-:Y:S01]  /*41610*/  FMUL R7, R4, R72 ;  /* 0x0000004804077220 */ /* 0x001fe20000400000 */
[----:B------:R-:W-:Y:S01]  /*41620*/  @!P3 FMUL R88, R88, 16777216 ;  /* 0x4b8000005858b820 */ /* 0x000fe20000400000 */
[----:B-1----:R-:W-:-:S03]  /*41630*/  FMUL R8, R4, R79 ;  /* 0x0000004f04087220 */ /* 0x002fc60000400000 */
        /* <DEDUP_REMOVED lines=39> */
[C---:B0-----:R-:W-:Y:S01]  /*418b0*/  FMUL R7, R4.reuse, R128 ;  /* 0x0000008004077220 */ /* 0x041fe20000400000 */
[----:B-1----:R-:W-:-:S04]  /*418c0*/  FMUL R8, R4, R135 ;  /* 0x0000008704087220 */ /* 0x002fc80000400000 */
[----:B------:R0:W-:Y:S01]  /*418d0*/  STL [R1+0x68], R7 ;  /* 0x0000680701007387 */ /* 0x0001e20000100800 */
[----:B------:R-:W-:-:S03]  /*418e0*/  FMUL R15, R4, R143 ;  /* 0x0000008f040f7220 */ /* 0x000fc60000400000 */
[----:B------:R-:W-:Y:S01]  /*418f0*/  STL [R1+0x48], R8 ;  /* 0x0000480801007387 */ /* 0x000fe20000100800 */
[----:B0-----:R-:W-:-:S05]  /*41900*/  FMUL R7, R4, R136 ;  /* 0x0000008804077220 */ /* 0x001fca0000400000 */
[----:B------:R0:W-:Y:S04]  /*41910*/  STL [R1+0x40], R7 ;  /* 0x0000400701007387 */ /* 0x0001e80000100800 */
[----:B0-----:R-:W2:Y:S04]  /*41920*/  LDL.LU R7, [R1+0x86c] ;  /* 0x00086c0001077983 */ /* 0x001ea80000300800 */
[----:B------:R-:W2:Y:S04]  /*41930*/  LDL.LU R8, [R1+0xfc] ;  /* 0x0000fc0001087983 */ /* 0x000ea80000300800 */
[----:B------:R0:W-:Y:S04]  /*41940*/  STL [R1+0x38], R15 ;  /* 0x0000380f01007387 */ /* 0x0001e80000100800 */
[----:B0-----:R-:W2:Y:S04]  /*41950*/  LDL.LU R15, [R1+0xf8] ;  /* 0x0000f800010f7983 */ /* 0x001ea80000300800 */
[----:B------:R-:W2:Y:S04]  /*41960*/  LDL.LU R40, [R1+0x60] ;  /* 0x0000600001287983 */ /* 0x000ea80000300800 */
[----:B------:R-:W2:Y:S04]  /*41970*/  LDL.LU R39, [R1+0x58] ;  /* 0x0000580001277983 */ /* 0x000ea80000300800 */
[----:B------:R-:W2:Y:S04]  /*41980*/  LDL.LU R16, [R1+0x44] ;  /* 0x0000440001107983 */ /* 0x000ea80000300800 */
[----:B------:R-:W2:Y:S04]  /*41990*/  LDL.LU R23, [R1+0x3c] ;  /* 0x00003c0001177983 */ /* 0x000ea80000300800 */
[----:B------:R-:W2:Y:S04]  /*419a0*/  LDL.LU R32, [R1+0x30] ;  /* 0x0000300001207983 */ /* 0x000ea80000300800 */
[----:B------:R-:W2:Y:S01]  /*419b0*/  LDL.LU R31, [R1+0x2c] ;  /* 0x00002c00011f7983 */ /* 0x000ea20000300800 */
[C---:B------:R-:W-:Y:S01]  /*419c0*/  FSETP.GEU.AND P2, PT, |R3|.reuse, 1.175494350822287508e-38, PT ;  /* 0x008000000300780b */ /* 0x040fe20003f4e200 */
[----:B------:R-:W-:-:S02]  /*419d0*/  @P1 FMUL R3, R3, 0.25 ;  /* 0x3e80000003031820 */ /* 0x000fc40000400000 */
[----:B------:R-:W2:Y:S10]  /*419e0*/  LDL.LU R24, [R1+0x20] ;  /* 0x0000200001187983 */ /* 0x000eb40000300800 */
[----:B------:R-:W-:-:S06]  /*419f0*/  @!P2 FMUL R3, R3, 16777216 ;  /* 0x4b8000000303a820 */ /* 0x000fcc0000400000 */
[----:B------:R-:W0:Y:S01]  /*41a00*/  MUFU.RCP R3, R3 ;  /* 0x0000000300037308 */ /* 0x000e220000001000 */
        /* <DEDUP_REMOVED lines=109> */
[----:B--2---:R-:W-:Y:S01]  /*420e0*/  @!P2 FMUL R13, R13, 16777216 ;  /* 0x4b8000000d0da820 */ /* 0x004fe20000400000 */
[----:B------:R-:W-:Y:S01]  /*420f0*/  @!P2 FMUL R14, R14, 16777216 ;  /* 0x4b8000000e0ea820 */ /* 0x000fe20000400000 */
[----:B------:R-:W-:Y:S01]  /*42100*/  @!P2 FMUL R89, R89, 16777216 ;  /* 0x4b8000005959a820 */ /* 0x000fe20000400000 */
[C---:B------:R-:W-:Y:S01]  /*42110*/  FMUL R241, R4.reuse, R241 ;  /* 0x000000f104f17220 */ /* 0x040fe20000400000 */
        /* <DEDUP_REMOVED lines=66> */
[----:B------:R-:W-:Y:S01]  /*42540*/  FMUL R196, R4, R196 ;  /* 0x000000c404c47220 */ /* 0x000fe20000400000 */
[----:B------:R-:W-:Y:S01]  /*42550*/  @!P2 FMUL R40, R40, 16777216 ;  /* 0x4b8000002828a820 */ /* 0x000fe20000400000 */
[----:B------:R-:W-:-:S03]  /*42560*/  @!P2 FMUL R39, R39, 16777216 ;  /* 0x4b8000002727a820 */ /* 0x000fc60000400000 */
[C---:B0-----:R-:W-:Y:S01]  /*42570*/  FMUL R40, R3.reuse, R40 ;  /* 0x0000002803287220 */ /* 0x041fe20000400000 */
[----:B------:R-:W-:Y:S01]  /*42580*/  FMUL R39, R3, R39 ;  /* 0x0000002703277220 */ /* 0x000fe20000400000 */
[----:B------:R-:W-:Y:S01]  /*42590*/  @!P2 FMUL R32, R32, 16777216 ;  /* 0x4b8000002020a820 */ /* 0x000fe20000400000 */
[----:B------:R-:W-:-:S03]  /*425a0*/  @!P2 FMUL R31, R31, 16777216 ;  /* 0x4b8000001f1fa820 */ /* 0x000fc60000400000 */
[C---:B------:R-:W-:Y:S01]  /*425b0*/  FMUL R32, R3.reuse, R32 ;  /* 0x0000002003207220 */ /* 0x040fe20000400000 */
[----:B------:R-:W-:Y:S01]  /*425c0*/  STL [R1+0x17c], R40 ;  /* 0x00017c2801007387 */ /* 0x000fe20000100800 */
[----:B------:R-:W-:-:S03]  /*425d0*/  FMUL R31, R3, R31 ;  /* 0x0000001f031f7220 */ /* 0x000fc60000400000 */
[----:B------:R-:W-:Y:S04]  /*425e0*/  STL [R1+0x170], R39 ;  /* 0x0001702701007387 */ /* 0x000fe80000100800 */
[----:B------:R-:W-:Y:S04]  /*425f0*/  STL [R1+0x15c], R32 ;  /* 0x00015c2001007387 */ /* 0x000fe80000100800 */
[----:B------:R0:W-:Y:S02]  /*42600*/  STL [R1+0x150], R31 ;  /* 0x0001501f01007387 */ /* 0x0001e40000100800 */
[C---:B0-----:R-:W-:Y:S01]  /*42610*/  FMUL R31, R3.reuse, R9 ;  /* 0x00000009031f7220 */ /* 0x041fe20000400000 */
[C---:B------:R-:W-:Y:S01]  /*42620*/  FMUL R9, R3.reuse, R10 ;  /* 0x0000000a03097220 */ /* 0x040fe20000400000 */
[----:B------:R-:W-:-:S03]  /*42630*/  FMUL R10, R3, R17 ;  /* 0x00000011030a7220 */ /* 0x000fc60000400000 */
[----:B------:R-:W-:Y:S04]  /*42640*/  STL [R1+0x12c], R31 ;  /* 0x00012c1f01007387 */ /* 0x000fe80000100800 */
        /* <DEDUP_REMOVED lines=29> */
[----:B------:R-:W2:Y:S01]  /*42820*/  LDL.LU R79, [R1+0x188] ;  /* 0x00018800014f7983 */ /* 0x000ea20000300800 */
[----:B0-----:R-:W-:-:S03]  /*42830*/  FMUL R9, R3, R74 ;  /* 0x0000004a03097220 */ /* 0x001fc60000400000 */
[----:B------:R-:W-:Y:S04]  /*42840*/  STL [R1+0x24], R10 ;  /* 0x0000240a01007387 */ /* 0x000fe80000100800 */
[----:B------:R-:W2:Y:S04]  /*42850*/  LDL.LU R71, [R1+0x194] ;  /* 0x0001940001477983 */ /* 0x000ea80000300800 */
[----:B------:R0:W-:Y:S04]  /*42860*/  STL [R1+0x20], R9 ;  /* 0x0000200901007387 */ /* 0x0001e80000100800 */
[----:B------:R-:W3:Y:S04]  /*42870*/  LDL.LU R74, [R1+0x200] ;  /* 0x00020000014a7983 */ /* 0x000ee80000300800 */
[----:B------:R-:W4:Y:S04]  /*42880*/  LDL.LU R66, [R1+0x20c] ;  /* 0x00020c0001427983 */ /* 0x000f280000300800 */
[----:B------:R-:W4:Y:S04]  /*42890*/  LDL.LU R48, [R1+0x210] ;  /* 0x0002100001307983 */ /* 0x000f280000300800 */
[----:B------:R-:W3:Y:S04]  /*428a0*/  LDL.LU R58, [R1+0x21c] ;  /* 0x00021c00013a7983 */ /* 0x000ee80000300800 */
[----:B------:R-:W3:Y:S04]  /*428b0*/  LDL.LU R50, [R1+0x220] ;  /* 0x0002200001327983 */ /* 0x000ee80000300800 */
[----:B------:R-:W3:Y:S04]  /*428c0*/  LDL.LU R49, [R1+0x22c] ;  /* 0x00022c0001317983 */ /* 0x000ee80000300800 */
[----:B------:R-:W3:Y:S04]  /*428d0*/  LDL.LU R120, [R1+0x230] ;  /* 0x0002300001787983 */ /* 0x000ee80000300800 */
[----:B------:R-:W3:Y:S04]  /*428e0*/  LDL.LU R119, [R1+0x23c] ;  /* 0x00023c0001777983 */ /* 0x000ee80000300800 */
[----:B------:R-:W3:Y:S01]  /*428f0*/  LDL.LU R112, [R1+0x240] ;  /* 0x0002400001707983 */ /* 0x000ee20000300800 */
[----:B------:R-:W-:-:S03]  /*42900*/  FMUL R199, R4, R199 ;  /* 0x000000c704c77220 */ /* 0x000fc60000400000 */
[----:B------:R-:W3:Y:S01]  /*42910*/  LDL.LU R111, [R1+0x24c] ;  /* 0x00024c00016f7983 */ /* 0x000ee20000300800 */
[C---:B------:R-:W-:Y:S01]  /*42920*/  FMUL R200, R4.reuse, R200 ;  /* 0x000000c804c87220 */ /* 0x040fe20000400000 */
[C---:B------:R-:W-:Y:S02]  /*42930*/  FMUL R203, R4.reuse, R203 ;  /* 0x000000cb04cb7220 */ /* 0x040fe40000400000 */
[----:B------:R-:W3:Y:S01]  /*42940*/  LDL.LU R104, [R1+0x250] ;  /* 0x0002500001687983 */ /* 0x000ee20000300800 */
[C---:B------:R-:W-:Y:S01]  /*42950*/  FMUL R204, R4.reuse, R204 ;  /* 0x000000cc04cc7220 */ /* 0x040fe20000400000 */
[C---:B------:R-:W-:Y:S01]  /*42960*/  FMUL R207, R4.reuse, R207 ;  /* 0x000000cf04cf7220 */ /* 0x040fe20000400000 */
[C---:B------:R-:W-:Y:S01]  /*42970*/  FMUL R208, R4.reuse, R208 ;  /* 0x000000d004d07220 */ /* 0x040fe20000400000 */
[----:B------:R-:W3:Y:S01]  /*42980*/  LDL.LU R103, [R1+0x25c] ;  /* 0x00025c0001677983 */ /* 0x000ee20000300800 */
        /* <DEDUP_REMOVED lines=15> */
[----:B------:R-:W3:Y:S01]  /*42a80*/  LDL.LU R96, [R1+0x260] ;  /* 0x0002600001607983 */ /* 0x000ee20000300800 */
[----:B------:R-:W-:Y:S01]  /*42a90*/  FMUL R4, R4, R247 ;  /* 0x000000f704047220 */ /* 0x000fe20000400000 */
[----:B------:R-:W-:Y:S01]  /*42aa0*/  @!P2 FMUL R101, R101, 16777216 ;  /* 0x4b8000006565a820 */ /* 0x000fe20000400000 */
[C---:B------:R-:W-:Y:S01]  /*42ab0*/  FMUL R247, R3.reuse, R81 ;  /* 0x0000005103f77220 */ /* 0x040fe20000400000 */
[----:B------:R-:W3:Y:S01]  /*42ac0*/  LDL.LU R95, [R1+0x26c] ;  /* 0x00026c00015f7983 */ /* 0x000ee20000300800 */
[C---:B------:R-:W-:Y:S01]  /*42ad0*/  FMUL R13, R3.reuse, R13 ;  /* 0x0000000d030d7220 */ /* 0x040fe20000400000 */
[C---:B------:R-:W-:Y:S01]  /*42ae0*/  FMUL R14, R3.reuse, R14 ;  /* 0x0000000e030e7220 */ /* 0x040fe20000400000 */
[----:B------:R-:W-:Y:S01]  /*42af0*/  FMUL R143, R3, R82 ;  /* 0x00000052038f7220 */ /* 0x000fe20000400000 */
[----:B------:R-:W3:Y:S01]  /*42b00*/  LDL.LU R87, [R1+0x270] ;  /* 0x0002700001577983 */ /* 0x000ee20000300800 */
[----:B------:R-:W-:Y:S01]  /*42b10*/  @!P2 FMUL R21, R21, 16777216 ;  /* 0x4b8000001515a820 */ /* 0x000fe20000400000 */
[----:B------:R-:W-:Y:S01]  /*42b20*/  @!P2 FMUL R22, R22, 16777216 ;  /* 0x4b8000001616a820 */ /* 0x000fe20000400000 */
[C---:B------:R-:W-:Y:S01]  /*42b30*/  FMUL R128, R3.reuse, R89 ;  /* 0x0000005903807220 */ /* 0x040fe20000400000 */
[----:B------:R-:W3:Y:S01]  /*42b40*/  LDL.LU R81, [R1+0x1f8] ;  /* 0x0001f80001517983 */ /* 0x000ee20000300800 */
[----:B------:R-:W-:Y:S01]  /*42b50*/  FMUL R127, R3, R90 ;  /* 0x0000005a037f7220 */ /* 0x000fe20000400000 */
[----:B------:R-:W-:-:S02]  /*42b60*/  F2FP.SATFINITE.E4M3.F32.PACK_AB_MERGE_C R57, R171, R172, RZ ;  /* 0x000000acab39723e */ /* 0x000fc400048070ff */
[----:B------:R-:W3:Y:S01]  /*42b70*/  LDL.LU R82, [R1+0x1d4] ;  /* 0x0001d40001527983 */ /* 0x000ee20000300800 */
[----:B------:R-:W-:Y:S01]  /*42b80*/  FMUL R39, R3, R101 ;  /* 0x0000006503277220 */ /* 0x000fe20000400000 */
[----:B------:R-:W-:Y:S02]  /*42b90*/  F2FP.SATFINITE.E4M3.F32.PACK_AB_MERGE_C R171, R6, R5, RZ ;  /* 0x0000000506ab723e */ /* 0x000fe400048070ff */
[----:B------:R-:W3:Y:S01]  /*42ba0*/  LDL.LU R89, [R1+0x1b8] ;  /* 0x0001b80001597983 */ /* 0x000ee20000300800 */
[----:B------:R-:W-:Y:S01]  /*42bb0*/  F2FP.SATFINITE.E4M3.F32.PACK_AB_MERGE_C R187, R187, R188, RZ ;  /* 0x000000bcbbbb723e */ /* 0x000fe200048070ff */
[----:B------:R-:W-:Y:S01]  /*42bc0*/  FMUL R21, R3, R21 ;  /* 0x0000001503157220 */ /* 0x000fe20000400000 */
[----:B------:R-:W-:Y:S01]  /*42bd0*/  F2FP.SATFINITE.E4M3.F32.PACK_AB_MERGE_C R6, R245, R239, RZ ;  /* 0x000000eff506723e */ /* 0x000fe200048070ff */
[----:B------:R-:W3:Y:S01]  /*42be0*/  LDL.LU R90, [R1+0x154] ;  /* 0x00015400015a7983 */ /* 0x000ee20000300800 */
[----:B------:R-:W-:Y:S01]  /*42bf0*/  FMUL R22, R3, R22 ;  /* 0x0000001603167220 */ /* 0x000fe20000400000 */
[----:B------:R-:W-:-:S02]  /*42c00*/  F2FP.SATFINITE.E4M3.F32.PACK_AB_MERGE_C R188, R13, R14, RZ ;  /* 0x0000000e0dbc723e */ /* 0x000fc400048070ff */
[----:B------:R-:W3:Y:S01]  /*42c10*/  LDL.LU R101, [R1+0x148] ;  /* 0x0001480001657983 */ /* 0x000ee20000300800 */
[----:B------:R-:W-:Y:S02]  /*42c20*/  F2FP.SATFINITE.E4M3.F32.PACK_AB_MERGE_C R179, R179, R180, RZ ;  /* 0x000000b4b3b3723e */ /* 0x000fe400048070ff */
[----:B------:R-:W-:Y:S01]  /*42c30*/  F2FP.SATFINITE.E4M3.F32.PACK_AB_MERGE_C R14, R244, R2, RZ ;  /* 0x00000002f40e723e */ /* 0x000fe200048070ff */
[----:B------:R-:W3:Y:S01]  /*42c40*/  LDL.LU R239, [R1+0x1c18] ;  /* 0x001c180001ef7983 */ /* 0x000ee20000300800 */
[----:B------:R-:W-:-:S03]  /*42c50*/  F2FP.SATFINITE.E4M3.F32.PACK_AB_MERGE_C R180, R27, R28, RZ ;  /* 0x0000001c1bb4723e */ /* 0x000fc600048070ff */
[----:B------:R-:W3:Y:S01]  /*42c60*/  LDL.LU R245, [R1+0x1c14] ;  /* 0x001c140001f57983 */ /* 0x000ee20000300800 */
[----:B------:R-:W-:-:S03]  /*42c70*/  F2FP.SATFINITE.E4M3.F32.PACK_AB_MERGE_C R27, R19, R20, RZ ;  /* 0x00000014131b723e */ /* 0x000fc600048070ff */
[----:B------:R-:W3:Y:S01]  /*42c80*/  LDL.LU R2, [R1+0x1c10] ;  /* 0x001c100001027983 */ /* 0x000ee20000300800 */
[----:B------:R-:W-:Y:S02]  /*42c90*/  F2FP.SATFINITE.E4M3.F32.PACK_AB_MERGE_C R163, R163, R164, RZ ;  /* 0x000000a4a3a3723e */ /* 0x000fe400048070ff */
[----:B------:R-:W-:Y:S01]  /*42ca0*/  F2FP.SATFINITE.E4M3.F32.PACK_AB_MERGE_C R20, R240, R242, RZ ;  /* 0x000000f2f014723e */ /* 0x000fe200048070ff */
[----:B------:R-:W3:Y:S01]  /*42cb0*/  LDL.LU R244, [R1+0x1c0c] ;  /* 0x001c0c0001f47983 */ /* 0x000ee20000300800 */
[----:B------:R-:W-:-:S03]  /*42cc0*/  F2FP.SATFINITE.E4M3.F32.PACK_AB_MERGE_C R164, R21, R22, RZ ;  /* 0x0000001615a4723e */ /* 0x000fc600048070ff */
[----:B------:R-:W3:Y:S01]  /*42cd0*/  LDL.LU R80, [R1+0x278] ;  /* 0x0002780001507983 */ /* 0x000ee20000300800 */
[----:B------:R-:W-:-:S03]  /*42ce0*/  F2FP.SATFINITE.E4M3.F32.PACK_AB_MERGE_C R22, R252, R246, RZ ;  /* 0x000000f6fc16723e */ /* 0x000fc600048070ff */
[----:B------:R-:W3:Y:S04]  /*42cf0*/  LDL.LU R242, [R1+0x1c08] ;  /* 0x001c080001f27983 */ /* 0x000ee80000300800 */
[----:B------:R-:W3:Y:S04]  /*42d00*/  LDL.LU R240, [R1+0x1c04] ;  /* 0x001c040001f07983 */ /* 0x000ee80000300800 */
[----:B------:R-:W3:Y:S01]  /*42d10*/  LDL.LU R246, [R1+0x1c00] ;  /* 0x001c000001f67983 */ /* 0x000ee20000300800 */
[----:B------:R-:W-:Y:S01]  /*42d20*/  @!P2 FMUL R189, R189, 16777216 ;  /* 0x4b800000bdbda820 */ /* 0x000fe20000400000 */
[----:B------:R-:W-:Y:S01]  /*42d30*/  @!P2 FMUL R190, R190, 16777216 ;  /* 0x4b800000bebea820 */ /* 0x000fe20000400000 */
[----:B------:R-:W-:Y:S01]  /*42d40*/  @!P2 FMUL R29, R29, 16777216 ;  /* 0x4b8000001d1da820 */ /* 0x000fe20000400000 */
[----:B------:R-:W-:Y:S01]  /*42d50*/  @!P2 FMUL R30, R30, 16777216 ;  /* 0x4b8000001e1ea820 */ /* 0x000fe20000400000 */
[----:B------:R-:W-:Y:S01]  /*42d60*/  @!P2 FMUL R45, R45, 16777216 ;  /* 0x4b8000002d2da820 */ /* 0x000fe20000400000 */
[----:B------:R-:W-:Y:S01]  /*42d70*/  @!P2 FMUL R46, R46, 16777216 ;  /* 0x4b8000002e2ea820 */ /* 0x000fe20000400000 */
[C---:B------:R-:W-:Y:S01]  /*42d80*/  FMUL R47, R3.reuse, R189 ;  /* 0x000000bd032f7220 */ /* 0x040fe20000400000 */
[C---:B------:R-:W-:Y:S01]  /*42d90*/  FMUL R190, R3.reuse, R190 ;  /* 0x000000be03be7220 */ /* 0x040fe20000400000 */
[C---:B------:R-:W-:Y:S01]  /*42da0*/  FMUL R29, R3.reuse, R29 ;  /* 0x0000001d031d7220 */ /* 0x040fe20000400000 */
[C---:B------:R-:W-:Y:S01]  /*42db0*/  FMUL R30, R3.reuse, R30 ;  /* 0x0000001e031e7220 */ /* 0x040fe20000400000 */
[C---:B------:R-:W-:Y:S01]  /*42dc0*/  FMUL R45, R3.reuse, R45 ;  /* 0x0000002d032d7220 */ /* 0x040fe20000400000 */
[----:B------:R-:W-:Y:S01]  /*42dd0*/  FMUL R46, R3, R46 ;  /* 0x0000002e032e7220 */ /* 0x000fe20000400000 */
[----:B------:R-:W-:Y:S01]  /*42de0*/  F2FP.SATFINITE.E4M3.F32.PACK_AB_MERGE_C R47, R47, R190, RZ ;  /* 0x000000be2f2f723e */ /* 0x000fe200048070ff */
[----:B------:R-:W3:Y:S01]  /*42df0*/  LDL.LU R252, [R1+0x1bfc] ;  /* 0x001bfc0001fc7983 */ /* 0x000ee20000300800 */
[----:B------:R-:W-:Y:S01]  /*42e00*/  @!P2 FMUL R181, R181, 16777216 ;  /* 0x4b800000b5b5a820 */ /* 0x000fe20000400000 */
[----:B------:R-:W-:-:S02]  /*42e10*/  F2FP.SATFINITE.E4M3.F32.PACK_AB_MERGE_C R190, R29, R30, RZ ;  /* 0x0000001e1dbe723e */ /* 0x000fc400048070ff */
[----:B------:R-:W-:Y:S01]  /*42e20*/  F2FP.SATFINITE.E4M3.F32.PACK_AB_MERGE_C R189, R45, R46, RZ ;  /* 0x0000002e2dbd723e */ /* 0x000fe200048070ff */
[----:B------:R-:W-:Y:S01]  /*42e30*/  FMUL R55, R3, R181 ;  /* 0x000000b503377220 */ /* 0x000fe20000400000 */
[----:B------:R-:W-:Y:S02]  /*42e40*/  F2FP.SATFINITE.E4M3.F32.PACK_AB_MERGE_C R36, R35, R36, RZ ;  /* 0x000000242324723e */ /* 0x000fe400048070ff */
[----:B------:R-:W-:Y:S02]  /*42e50*/  F2FP.SATFINITE.E4M3.F32.PACK_AB_MERGE_C R181, R43, R44, RZ ;  /* 0x0000002c2bb5723e */ /* 0x000fe400048070ff */
[----:B--2---:R-:W-:Y:S02]  /*42e60*/  F2FP.SATFINITE.E4M3.F32.PACK_AB_MERGE_C R19, R71, R79, RZ ;  /* 0x0000004f4713723e */ /* 0x004fe400048070ff */
[----:B------:R-:W2:Y:S04]  /*42e70*/  LDL.LU R79, [R1+0x284] ;  /* 0x00028400014f7983 */ /* 0x000ea80000300800 */
[----:B------:R-:W2:Y:S01]  /*42e80*/  LDL.LU R71, [R1+0x288] ;  /* 0x0002880001477983 */ /* 0x000ea20000300800 */
[----:B----4-:R-:W-:-:S02]  /*42e90*/  F2FP.SATFINITE.E4M3.F32.PACK_AB_MERGE_C R35, R48, R66, RZ ;  /* 0x000000423023723e */ /* 0x010fc400048070ff */
[----:B---3--:R-:W-:Y:S02]  /*42ea0*/  F2FP.SATFINITE.E4M3.F32.PACK_AB_MERGE_C R30, R239, R243, RZ ;  /* 0x000000f3ef1e723e */ /* 0x008fe400048070ff */
[----:B------:R-:W3:Y:S04]  /*42eb0*/  LDL.LU R243, [R1+0x1bf8] ;  /* 0x001bf80001f37983 */ /* 0x000ee80000300800 */
[----:B------:R-:W4:Y:S01]  /*42ec0*/  LDL.LU R239, [R1+0x1bf4] ;  /* 0x001bf40001ef7983 */ /* 0x000f220000300800 */
[----:B------:R-:W-:-:S03]  /*42ed0*/  F2FP.SATFINITE.E4M3.F32.PACK_AB_MERGE_C R45, R2, R245, RZ ;  /* 0x000000f5022d723e */ /* 0x000fc600048070ff */
[----:B------:R-:W4:Y:S04]  /*42ee0*/  LDL.LU R245, [R1+0x1bf0] ;  /* 0x001bf00001f57983 */ /* 0x000f280000300800 */
[----:B------:R-:W2:Y:S04]  /*42ef0*/  LDL.LU R2, [R1+0x1bec] ;  /* 0x001bec0001027983 */ /* 0x000ea80000300800 */
[----:B------:R-:W2:Y:S01]  /*42f00*/  LDL.LU R48, [R1+0x28c] ;  /* 0x00028c0001307983 */ /* 0x000ea20000300800 */
[----:B------:R-:W-:-:S03]  /*42f10*/  F2FP.SATFINITE.E4M3.F32.PACK_AB_MERGE_C R44, R242, R244, RZ ;  /* 0x000000f4f22c723e */ /* 0x000fc600048070ff */
[----:B------:R-:W2:Y:S04]  /*42f20*/  LDL.LU R244, [R1+0x1be8] ;  /* 0x001be80001f47983 */ /* 0x000ea80000300800 */
[----:B------:R-:W2:Y:S01]  /*42f30*/  LDL.LU R242, [R1+0x1be4] ;  /* 0x001be40001f27983 */ /* 0x000ea20000300800 */
[----:B------:R-:W-:-:S03]  /*42f40*/  F2FP.SATFINITE.E4M3.F32.PACK_AB_MERGE_C R46, R246, R240, RZ ;  /* 0x000000f0f62e723e */ /* 0x000fc600048070ff */
[----:B------:R-:W2:Y:S01]  /*42f50*/  LDL.LU R240, [R1+0x1be0] ;  /* 0x001be00001f07983 */ /* 0x000ea20000300800 */
[----:B------:R-:W-:Y:S01]  /*42f60*/  @!P2 FMUL R165, R165, 16777216 ;  /* 0x4b800000a5a5a820 */ /* 0x000fe20000400000 */
[----:B------:R-:W-:Y:S01]  /*42f70*/  @!P2 FMUL R166, R166, 16777216 ;  /* 0x4b800000a6a6a820 */ /* 0x000fe20000400000 */
[----:B------:R-:W-:Y:S01]  /*42f80*/  @!P2 FMUL R53, R53, 16777216 ;  /* 0x4b8000003535a820 */ /* 0x000fe20000400000 */
[----:B------:R-:W-:Y:S01]  /*42f90*/  @!P2 FMUL R54, R54, 16777216 ;  /* 0x4b8000003636a820 */ /* 0x000fe20000400000 */
[C---:B------:R-:W-:Y:S01]  /*42fa0*/  FMUL R63, R3.reuse, R165 ;  /* 0x000000a5033f7220 */ /* 0x040fe20000400000 */
[----:B------:R-:W-:Y:S01]  /*42fb0*/  FMUL R166, R3, R166 ;  /* 0x000000a603a67220 */ /* 0x000fe20000400000 */
[----:B------:R-:W-:Y:S01]  /*42fc0*/  @!P2 FMUL R61, R61, 16777216 ;  /* 0x4b8000003d3da820 */ /* 0x000fe20000400000 */
[----:B------:R-:W-:Y:S01]  /*42fd0*/  @!P2 FMUL R62, R62, 16777216 ;  /* 0x4b8000003e3ea820 */ /* 0x000fe20000400000 */
[C---:B------:R-:W-:Y:S01]  /*42fe0*/  FMUL R53, R3.reuse, R53 ;  /* 0x0000003503357220 */ /* 0x040fe20000400000 */
[----:B------:R-:W-:Y:S01]  /*42ff0*/  FMUL R54, R3, R54 ;  /* 0x0000003603367220 */ /* 0x000fe20000400000 */
[----:B------:R-:W-:Y:S01]  /*43000*/  @!P2 FMUL R173, R173, 16777216 ;  /* 0x4b800000adada820 */ /* 0x000fe20000400000 */
[C---:B------:R-:W-:Y:S01]  /*43010*/  FMUL R61, R3.reuse, R61 ;  /* 0x0000003d033d7220 */ /* 0x040fe20000400000 */
[----:B------:R-:W-:Y:S01]  /*43020*/  FMUL R62, R3, R62 ;  /* 0x0000003e033e7220 */ /* 0x000fe20000400000 */
[----:B------:R-:W-:Y:S01]  /*43030*/  F2FP.SATFINITE.E4M3.F32.PACK_AB_MERGE_C R63, R63, R166, RZ ;  /* 0x000000a63f3f723e */ /* 0x000fe200048070ff */
[----:B------:R-:W2:Y:S01]  /*43040*/  LDL.LU R246, [R1+0x1bdc] ;  /* 0x001bdc0001f67983 */ /* 0x000ea20000300800 */
[----:B------:R-:W-:Y:S01]  /*43050*/  F2FP.SATFINITE.E4M3.F32.PACK_AB_MERGE_C R166, R53, R54, RZ ;  /* 0x0000003635a6723e */ /* 0x000fe200048070ff */
[----:B------:R-:W-:Y:S01]  /*43060*/  FMUL R56, R3, R173 ;  /* 0x000000ad03387220 */ /* 0x000fe20000400000 */
[----:B------:R-:W-:-:S02]  /*43070*/  F2FP.SATFINITE.E4M3.F32.PACK_AB_MERGE_C R43, R50, R58, RZ ;  /* 0x0000003a322b723e */ /* 0x000fc400048070ff */
[----:B------:R-:W-:Y:S02]  /*43080*/  F2FP.SATFINITE.E4M3.F32.PACK_AB_MERGE_C R173, R61, R62, RZ ;  /* 0x0000003e3dad723e */ /* 0x000fe400048070ff */
[----:B---3--:R-:W-:Y:S02]  /*43090*/  F2FP.SATFINITE.E4M3.F32.PACK_AB_MERGE_C R54, R243, R252, RZ ;  /* 0x000000fcf336723e */ /* 0x008fe400048070ff */
[----:B------:R-:W3:Y:S04]  /*430a0*/  LDL.LU R252, [R1+0x1bd8] ;  /* 0x001bd80001fc7983 */ /* 0x000ee80000300800 */
[----:B------:R-:W3:Y:S01]  /*430b0*/  LDL.LU R243, [R1+0x1bd4] ;  /* 0x001bd40001f37983 */ /* 0x000ee20000300800 */
[----:B----4-:R-:W-:-:S03]  /*430c0*/  F2FP.SATFINITE.E4M3.F32.PACK_AB_MERGE_C R58, R245, R239, RZ ;  /* 0x000000eff53a723e */ /* 0x010fc600048070ff */
[----:B------:R-:W4:Y:S04]  /*430d0*/  LDL.LU R239, [R1+0x1bd0] ;  /* 0x001bd00001ef7983 */ /* 0x000f280000300800 */
[----:B------:R-:W4:Y:S01]  /*430e0*/  LDL.LU R245, [R1+0x1bcc] ;  /* 0x001bcc0001f57983 */ /* 0x000f220000300800 */
[----:B--2---:R-:W-:-:S03]  /*430f0*/  F2FP.SATFINITE.E4M3.F32.PACK_AB_MERGE_C R62, R244, R2, RZ ;  /* 0x00000002f43e723e */ /* 0x004fc600048070ff */
[----:B------:R-:W2:Y:S04]  /*43100*/  LDL.LU R2, [R1+0x1bc8] ;  /* 0x001bc80001027983 */ /* 0x000ea80000300800 */
[----:B------:R-:W2:Y:S01]  /*43110*/  LDL.LU R244, [R1+0x1bc4] ;  /* 0x001bc40001f47983 */ /* 0x000ea20000300800 */
[----:B------:R-:W-:-:S03]  /*43120*/  F2FP.SATFINITE.E4M3.F32.PACK_AB_MERGE_C R66, R240, R242, RZ ;  /* 0x000000f2f042723e */ /* 0x000fc600048070ff */
[----:B------:R-:W4:Y:S01]  /*43130*/  LDL.LU R242, [R1+0x1bc0] ;  /* 0x001bc00001f27983 */ /* 0x000f220000300800 */
[----:B------:R-:W-:Y:S01]  /*43140*/  @!P2 FMUL R182, R182, 16777216 ;  /* 0x4b800000b6b6a820 */ /* 0x000fe20000400000 */
[----:B------:R-:W-:Y:S01]  /*43150*/  @!P2 FMUL R16, R16, 16777216 ;  /* 0x4b8000001010a820 */ /* 0x000fe20000400000 */
[----:B------:R-:W-:Y:S01]  /*43160*/  @!P2 FMUL R23, R23, 16777216 ;  /* 0x4b8000001717a820 */ /* 0x000fe20000400000 */
[----:B------:R-:W-:Y:S01]  /*43170*/  @!P2 FMUL R133, R133, 16777216 ;  /* 0x4b8000008585a820 */ /* 0x000fe20000400000 */
[C---:B------:R-:W-:Y:S01]  /*43180*/  FMUL R182, R3.reuse, R182 ;  /* 0x000000b603b67220 */ /* 0x040fe20000400000 */
[C---:B------:R-:W-:Y:S01]  /*43190*/  FMUL R16, R3.reuse, R16 ;  /* 0x0000001003107220 */ /* 0x040fe20000400000 */
[----:B------:R-:W-:Y:S01]  /*431a0*/  FMUL R23, R3, R23 ;  /* 0x0000001703177220 */ /* 0x000fe20000400000 */
[----:B------:R-:W-:Y:S01]  /*431b0*/  @!P2 FMUL R134, R134, 16777216 ;  /* 0x4b8000008686a820 */ /* 0x000fe20000400000 */
[----:B------:R-:W-:Y:S01]  /*431c0*/  F2FP.SATFINITE.E4M3.F32.PACK_AB_MERGE_C R51, R51, R52, RZ ;  /* 0x000000343333723e */ /* 0x000fe200048070ff */
[----:B------:R-:W2:Y:S01]  /*431d0*/  LDL.LU R240, [R1+0x1bbc] ;  /* 0x001bbc0001f07983 */ /* 0x000ea20000300800 */
[----:B------:R-:W-:Y:S01]  /*431e0*/  F2FP.SATFINITE.E4M3.F32.PACK_AB_MERGE_C R55, R55, R182, RZ ;  /* 0x000000b63737723e */ /* 0x000fe200048070ff */
[C---:B0-----:R-:W-:Y:S01]  /*431f0*/  FMUL R9, R3.reuse, R133 ;  /* 0x0000008503097220 */ /* 0x041fe20000400000 */
[----:B------:R-:W-:Y:S01]  /*43200*/  F2FP.SATFINITE.E4M3.F32.PACK_AB_MERGE_C R182, R16, R23, RZ ;  /* 0x0000001710b6723e */ /* 0x000fe200048070ff */
[----:B------:R-:W-:Y:S01]  /*43210*/  FMUL R134, R3, R134 ;  /* 0x0000008603867220 */ /* 0x000fe20000400000 */
[----:B------:R-:W-:-:S02]  /*43220*/  F2FP.SATFINITE.E4M3.F32.PACK_AB_MERGE_C R23, R82, R89, RZ ;  /* 0x000000595217723e */ /* 0x000fc400048070ff */
[----:B------:R-:W-:Y:S01]  /*43230*/  F2FP.SATFINITE.E4M3.F32.PACK_AB_MERGE_C R172, R59, R60, RZ ;  /* 0x0000003c3bac723e */ /* 0x000fe200048070ff */
[----:B------:R-:W2:Y:S01]  /*43240*/  LDL.LU R89, [R1+0x294] ;  /* 0x0002940001597983 */ /* 0x000ea20000300800 */
[----:B------:R-:W-:Y:S02]  /*43250*/  F2FP.SATFINITE.E4M3.F32.PACK_AB_MERGE_C R52, R120, R49, RZ ;  /* 0x000000317834723e */ /* 0x000fe400048070ff */
[----:B------:R-:W-:Y:S01]  /*43260*/  F2FP.SATFINITE.E4M3.F32.PACK_AB_MERGE_C R59, R104, R111, RZ ;  /* 0x0000006f683b723e */ /* 0x000fe200048070ff */
[----:B------:R-:W2:Y:S01]  /*43270*/  LDL.LU R120, [R1+0x29c] ;  /* 0x00029c0001787983 */ /* 0x000ea20000300800 */
[----:B------:R-:W-:Y:S02]  /*43280*/  F2FP.SATFINITE.E4M3.F32.PACK_AB_MERGE_C R60, R112, R119, RZ ;  /* 0x00000077703c723e */ /* 0x000fe400048070ff */
[----:B------:R-:W-:Y:S01]  /*43290*/  F2FP.SATFINITE.E4M3.F32.PACK_AB_MERGE_C R53, R74, R81, RZ ;  /* 0x000000514a35723e */ /* 0x000fe200048070ff */
[----:B------:R-:W2:Y:S01]  /*432a0*/  LDL.LU R111, [R1+0x2a0] ;  /* 0x0002a000016f7983 */ /* 0x000ea20000300800 */
[----:B------:R-:W-:-:S03]  /*432b0*/  F2FP.SATFINITE.E4M3.F32.PACK_AB_MERGE_C R9, R9, R134, RZ ;  /* 0x000000860909723e */ /* 0x000fc600048070ff */
[----:B------:R-:W2:Y:S01]  /*432c0*/  LDL.LU R119, [R1+0x2a4] ;  /* 0x0002a40001777983 */ /* 0x000ea20000300800 */
[----:B------:R-:W-:-:S03]  /*432d0*/  F2FP.SATFINITE.E4M3.F32.PACK_AB_MERGE_C R134, R75, R76, RZ ;  /* 0x0000004c4b86723e */ /* 0x000fc600048070ff */
[----:B------:R-:W2:Y:S01]  /*432e0*/  LDL.LU R112, [R1+0x2a8] ;  /* 0x0002a80001707983 */ /* 0x000ea20000300800 */
[----:B---3--:R-:W-:-:S03]  /*432f0*/  F2FP.SATFINITE.E4M3.F32.PACK_AB_MERGE_C R74, R252, R246, RZ ;  /* 0x000000f6fc4a723e */ /* 0x008fc600048070ff */
[----:B------:R-:W3:Y:S04]  /*43300*/  LDL.LU R246, [R1+0x1bb8] ;  /* 0x001bb80001f67983 */ /* 0x000ee80000300800 */
[----:B------:R-:W3:Y:S01]  /*43310*/  LDL.LU R252, [R1+0x1bb4] ;  /* 0x001bb40001fc7983 */ /* 0x000ee20000300800 */
[----:B----4-:R-:W-:-:S03]  /*43320*/  F2FP.SATFINITE.E4M3.F32.PACK_AB_MERGE_C R75, R242, R80, RZ ;  /* 0x00000050f24b723e */ /* 0x010fc600048070ff */
[----:B------:R-:W4:Y:S01]  /*43330*/  LDL.LU R242, [R1+0x1bb0] ;  /* 0x001bb00001f27983 */ /* 0x000f220000300800 */
        /* <DEDUP_REMOVED lines=9> */
[----:B------:R-:W-:Y:S01]  /*433d0*/  FMUL R78, R3, R78 ;  /* 0x0000004e034e7220 */ /* 0x000fe20000400000 */
[----:B------:R-:W-:Y:S01]  /*433e0*/  @!P2 FMUL R85, R85, 16777216 ;  /* 0x4b8000005555a820 */ /* 0x000fe20000400000 */
[----:B------:R-:W-:Y:S01]  /*433f0*/  @!P2 FMUL R86, R86, 16777216 ;  /* 0x4b8000005656a820 */ /* 0x000fe20000400000 */
[C---:B------:R-:W-:Y:S01]  /*43400*/  FMUL R40, R3.reuse, R201 ;  /* 0x000000c903287220 */ /* 0x040fe20000400000 */
[C---:B------:R-:W-:Y:S01]  /*43410*/  FMUL R25, R3.reuse, R117 ;  /* 0x0000007503197220 */ /* 0x040fe20000400000 */
[----:B------:R-:W-:Y:S01]  /*43420*/  F2FP.SATFINITE.E4M3.F32.PACK_AB_MERGE_C R160, R8, R15, RZ ;  /* 0x0000000f08a0723e */ /* 0x000fe200048070ff */
[----:B------:R-:W3:Y:S01]  /*43430*/  LDL.LU R201, [R1+0x2b4] ;  /* 0x0002b40001c97983 */ /* 0x000ee20000300800 */
[----:B------:R-:W-:Y:S01]  /*43440*/  F2FP.SATFINITE.E4M3.F32.PACK_AB_MERGE_C R15, R90, R101, RZ ;  /* 0x000000655a0f723e */ /* 0x000fe200048070ff */
[----:B------:R-:W-:Y:S01]  /*43450*/  FMUL R85, R3, R85 ;  /* 0x0000005503557220 */ /* 0x000fe20000400000 */
[----:B------:R-:W-:Y:S01]  /*43460*/  F2FP.SATFINITE.E4M3.F32.PACK_AB_MERGE_C R136, R77, R78, RZ ;  /* 0x0000004e4d88723e */ /* 0x000fe200048070ff */
[----:B------:R-:W3:Y:S01]  /*43470*/  LDL.LU R117, [R1+0x2b8] ;  /* 0x0002b80001757983 */ /* 0x000ee20000300800 */
[----:B------:R-:W-:Y:S01]  /*43480*/  F2FP.SATFINITE.E4M3.F32.PACK_AB_MERGE_C R76, R96, R103, RZ ;  /* 0x00000067604c723e */ /* 0x000fe200048070ff */
[----:B------:R-:W-:Y:S01]  /*43490*/  FMUL R86, R3, R86 ;  /* 0x0000005603567220 */ /* 0x000fe20000400000 */
[----:B------:R-:W-:Y:S01]  /*434a0*/  F2FP.SATFINITE.E4M3.F32.PACK_AB_MERGE_C R78, R239, R243, RZ ;  /* 0x000000f3ef4e723e */ /* 0x000fe200048070ff */
[----:B------:R-:W3:Y:S04]  /*434b0*/  LDL.LU R101, [R1+0x2bc] ;  /* 0x0002bc0001657983 */ /* 0x000ee80000300800 */
[----:B------:R-:W3:Y:S01]  /*434c0*/  LDL.LU R103, [R1+0x2c0] ;  /* 0x0002c00001677983 */ /* 0x000ee20000300800 */
[----:B------:R-:W-:-:S03]  /*434d0*/  F2FP.SATFINITE.E4M3.F32.PACK_AB_MERGE_C R131, R131, R132, RZ ;  /* 0x000000848383723e */ /* 0x000fc600048070ff */
[----:B------:R-:W3:Y:S01]  /*434e0*/  LDL.LU R243, [R1+0x1bac] ;  /* 0x001bac0001f37983 */ /* 0x000ee20000300800 */
[----:B------:R-:W-:-:S03]  /*434f0*/  F2FP.SATFINITE.E4M3.F32.PACK_AB_MERGE_C R68, R67, R68, RZ ;  /* 0x000000444344723e */ /* 0x000fc600048070ff */
[----:B------:R-:W3:Y:S01]  /*43500*/  LDL.LU R239, [R1+0x1ba8] ;  /* 0x001ba80001ef7983 */ /* 0x000ee20000300800 */
[----:B------:R-:W-:-:S03]  /*43510*/  F2FP.SATFINITE.E4M3.F32.PACK_AB_MERGE_C R132, R85, R86, RZ ;  /* 0x000000565584723e */ /* 0x000fc600048070ff */
[----:B------:R-:W3:Y:S01]  /*43520*/  LDL.LU R81, [R1+0x2cc] ;  /* 0x0002cc0001517983 */ /* 0x000ee20000300800 */
[----:B------:R-:W-:-:S03]  /*43530*/  F2FP.SATFINITE.E4M3.F32.PACK_AB_MERGE_C R67, R87, R95, RZ ;  /* 0x0000005f5743723e */ /* 0x000fc600048070ff */
[----:B------:R-:W3:Y:S01]  /*43540*/  LDL.LU R104, [R1+0x2d0] ;  /* 0x0002d00001687983 */ /* 0x000ee20000300800 */
[----:B--2---:R-:W-:-:S03]  /*43550*/  F2FP.SATFINITE.E4M3.F32.PACK_AB_MERGE_C R86, R2, R245, RZ ;  /* 0x000000f50256723e */ /* 0x004fc600048070ff */
[----:B------:R-:W2:Y:S04]  /*43560*/  LDL.LU R96, [R1+0x2d4] ;  /* 0x0002d40001607983 */ /* 0x000ea80000300800 */
[----:B------:R-:W2:Y:S04]  /*43570*/  LDL.LU R95, [R1+0x2d8] ;  /* 0x0002d800015f7983 */ /* 0x000ea80000300800 */
[----:B------:R-:W2:Y:S04]  /*43580*/  LDL.LU R245, [R1+0x1ba4] ;  /* 0x001ba40001f57983 */ /* 0x000ea80000300800 */
[----:B------:R-:W2:Y:S01]  /*43590*/  LDL.LU R2, [R1+0x1ba0] ;  /* 0x001ba00001027983 */ /* 0x000ea20000300800 */
[----:B----4-:R-:W-:-:S03]  /*435a0*/  F2FP.SATFINITE.E4M3.F32.PACK_AB_MERGE_C R87, R242, R48, RZ ;  /* 0x00000030f257723e */ /* 0x010fc600048070ff */
[----:B------:R-:W4:Y:S01]  /*435b0*/  LDL.LU R242, [R1+0x1b9c] ;  /* 0x001b9c0001f27983 */ /* 0x000f220000300800 */
[----:B------:R-:W-:Y:S01]  /*435c0*/  @!P2 FMUL R197, R197, 16777216 ;  /* 0x4b800000c5c5a820 */ /* 0x000fe20000400000 */
[----:B------:R-:W-:Y:S01]  /*435d0*/  @!P2 FMUL R125, R125, 16777216 ;  /* 0x4b8000007d7da820 */ /* 0x000fe20000400000 */
[----:B------:R-:W-:Y:S01]  /*435e0*/  @!P2 FMUL R126, R126, 16777216 ;  /* 0x4b8000007e7ea820 */ /* 0x000fe20000400000 */
[----:B------:R-:W-:Y:S01]  /*435f0*/  @!P2 FMUL R157, R157, 16777216 ;  /* 0x4b8000009d9da820 */ /* 0x000fe20000400000 */
[----:B------:R-:W-:Y:S01]  /*43600*/  FMUL R41, R3, R197 ;  /* 0x000000c503297220 */ /* 0x000fe20000400000 */
[----:B------:R-:W-:Y:S01]  /*43610*/  @!P2 FMUL R149, R149, 16777216 ;  /* 0x4b8000009595a820 */ /* 0x000fe20000400000 */
[----:B------:R-:W2:Y:S01]  /*43620*/  LDL.LU R197, [R1+0x2f4] ;  /* 0x0002f40001c57983 */ /* 0x000ea20000300800 */
[----:B------:R-:W-:Y:S01]  /*43630*/  @!P2 FMUL R109, R109, 16777216 ;  /* 0x4b8000006d6da820 */ /* 0x000fe20000400000 */
[----:B------:R-:W-:Y:S01]  /*43640*/  @!P2 FMUL R110, R110, 16777216 ;  /* 0x4b8000006e6ea820 */ /* 0x000fe20000400000 */
[----:B------:R-:W-:Y:S01]  /*43650*/  F2FP.SATFINITE.E4M3.F32.PACK_AB_MERGE_C R79, R71, R79, RZ ;  /* 0x0000004f474f723e */ /* 0x000fe200048070ff */
[----:B------:R-:W2:Y:S01]  /*43660*/  LDL.LU R82, [R1+0x2f8] ;  /* 0x0002f80001527983 */ /* 0x000ea20000300800 */
[----:B------:R-:W-:Y:S01]  /*43670*/  F2FP.SATFINITE.E4M3.F32.PACK_AB_MERGE_C R90, R240, R244, RZ ;  /* 0x000000f4f05a723e */ /* 0x000fe200048070ff */
[----:B------:R-:W-:-:S02]  /*43680*/  FMUL R10, R3, R125 ;  /* 0x0000007d030a7220 */ /* 0x000fc40000400000 */
[----:B------:R-:W2:Y:S01]  /*43690*/  LDL.LU R80, [R1+0x2fc] ;  /* 0x0002fc0001507983 */ /* 0x000ea20000300800 */
[C---:B------:R-:W-:Y:S01]  /*436a0*/  FMUL R126, R3.reuse, R126 ;  /* 0x0000007e037e7220 */ /* 0x040fe20000400000 */
[C---:B------:R-:W-:Y:S02]  /*436b0*/  FMUL R64, R3.reuse, R157 ;  /* 0x0000009d03407220 */ /* 0x040fe40000400000 */
[----:B------:R-:W2:Y:S01]  /*436c0*/  LDL.LU R71, [R1+0x304] ;  /* 0x0003040001477983 */ /* 0x000ea20000300800 */
[C---:B------:R-:W-:Y:S01]  /*436d0*/  FMUL R26, R3.reuse, R109 ;  /* 0x0000006d031a7220 */ /* 0x040fe20000400000 */
[C---:B------:R-:W-:Y:S02]  /*436e0*/  FMUL R110, R3.reuse, R110 ;  /* 0x0000006e036e7220 */ /* 0x040fe40000400000 */
[----:B------:R-:W2:Y:S01]  /*436f0*/  LDL.LU R244, [R1+0x1b98] ;  /* 0x001b980001f47983 */ /* 0x000ea20000300800 */
[----:B------:R-:W-:-:S03]  /*43700*/  FMUL R72, R3, R149 ;  /* 0x0000009503487220 */ /* 0x000fc60000400000 */
[----:B------:R-:W2:Y:S01]  /*43710*/  LDL.LU R240, [R1+0x1b94] ;  /* 0x001b940001f07983 */ /* 0x000ea20000300800 */
[----:B------:R-:W-:-:S03]  /*43720*/  F2FP.SATFINITE.E4M3.F32.PACK_AB_MERGE_C R10, R10, R126, RZ ;  /* 0x0000007e0a0a723e */ /* 0x000fc600048070ff */
[----:B------:R-:W2:Y:S01]  /*43730*/  LDL.LU R157, [R1+0x328] ;  /* 0x00032800019d7983 */ /* 0x000ea20000300800 */
[----:B------:R-:W-:-:S03]  /*43740*/  F2FP.SATFINITE.E4M3.F32.PACK_AB_MERGE_C R126, R91, R92, RZ ;  /* 0x0000005c5b7e723e */ /* 0x000fc600048070ff */
[----:B------:R-:W2:Y:S01]  /*43750*/  LDL.LU R149, [R1+0x330] ;  /* 0x0003300001957983 */ /* 0x000ea20000300800 */
[----:B------:R-:W-:-:S03]  /*43760*/  F2FP.SATFINITE.E4M3.F32.PACK_AB_MERGE_C R26, R26, R110, RZ ;  /* 0x0000006e1a1a723e */ /* 0x000fc600048070ff */
[----:B------:R-:W2:Y:S01]  /*43770*/  LDL.LU R109, [R1+0x344] ;  /* 0x00034400016d7983 */ /* 0x000ea20000300800 */
[----:B---3--:R-:W-:-:S03]  /*43780*/  F2FP.SATFINITE.E4M3.F32.PACK_AB_MERGE_C R110, R252, R246, RZ ;  /* 0x000000f6fc6e723e */ /* 0x008fc600048070ff */
[----:B------:R-:W3:Y:S04]  /*43790*/  LDL.LU R48, [R1+0x348] ;  /* 0x0003480001307983 */ /* 0x000ee80000300800 */
[----:B------:R-:W3:Y:S04]  /*437a0*/  LDL.LU R50, [R1+0x244] ;  /* 0x0002440001327983 */ /* 0x000ee80000300800 */
[----:B------:R-:W3:Y:S01]  /*437b0*/  LDL.LU R49, [R1+0x248] ;  /* 0x0002480001317983 */ /* 0x000ee20000300800 */
[----:B------:R-:W-:Y:S02]  /*437c0*/  F2FP.SATFINITE.E4M3.F32.PACK_AB_MERGE_C R125, R239, R243, RZ ;  /* 0x000000f3ef7d723e */ /* 0x000fe400048070ff */
[----:B----4-:R-:W-:-:S02]  /*437d0*/  F2FP.SATFINITE.E4M3.F32.PACK_AB_MERGE_C R91, R242, R89, RZ ;  /* 0x00000059f25b723e */ /* 0x010fc400048070ff */
[----:B------:R-:W4:Y:S04]  /*437e0*/  LDL.LU R242, [R1+0x1b90] ;  /* 0x001b900001f27983 */ /* 0x000f280000300800 */
[----:B------:R-:W4:Y:S04]  /*437f0*/  LDL.LU R246, [R1+0x1b8c] ;  /* 0x001b8c0001f67983 */ /* 0x000f280000300800 */
[----:B------:R-:W3:Y:S04]  /*43800*/  LDL.LU R252, [R1+0x1b88] ;  /* 0x001b880001fc7983 */ /* 0x000ee80000300800 */
[----:B------:R-:W3:Y:S04]  /*43810*/  LDL.LU R89, [R1+0x36c] ;  /* 0x00036c0001597983 */ /* 0x000ee80000300800 */
[----:B------:R-:W3:Y:S01]  /*43820*/  LDL.LU R243, [R1+0x1b84] ;  /* 0x001b840001f37983 */ /* 0x000ee20000300800 */
[----:B------:R-:W-:-:S02]  /*43830*/  F2FP.SATFINITE.E4M3.F32.PACK_AB_MERGE_C R123, R123, R124, RZ ;  /* 0x0000007c7b7b723e */ /* 0x000fc400048070ff */
[----:B------:R-:W-:Y:S01]  /*43840*/  F2FP.SATFINITE.E4M3.F32.PACK_AB_MERGE_C R111, R111, R120, RZ ;  /* 0x000000786f6f723e */ /* 0x000fe200048070ff */
[----:B------:R-:W3:Y:S01]  /*43850*/  LDL.LU R239, [R1+0x1b80] ;  /* 0x001b800001ef7983 */ /* 0x000ee20000300800 */
[----:B--2---:R-:W-:Y:S02]  /*43860*/  F2FP.SATFINITE.E4M3.F32.PACK_AB_MERGE_C R124, R2, R245, RZ ;  /* 0x000000f5027c723e */ /* 0x004fe400048070ff */
[----:B------:R-:W-:Y:S01]  /*43870*/  F2FP.SATFINITE.E4M3.F32.PACK_AB_MERGE_C R120, R112, R119, RZ ;  /* 0x000000777078723e */ /* 0x000fe200048070ff */
[----:B------:R-:W2:Y:S04]  /*43880*/  LDL.LU R245, [R1+0x1b7c] ;  /* 0x001b7c0001f57983 */ /* 0x000ea80000300800 */
[----:B------:R-:W2:Y:S01]  /*43890*/  LDL.LU R2, [R1+0x1b78] ;  /* 0x001b780001027983 */ /* 0x000ea20000300800 */
[----:B------:R-:W-:-:S02]  /*438a0*/  F2FP.SATFINITE.E4M3.F32.PACK_AB_MERGE_C R115, R115, R116, RZ ;  /* 0x000000747373723e */ /* 0x000fc400048070ff */
[----:B------:R-:W-:Y:S02]  /*438b0*/  F2FP.SATFINITE.E4M3.F32.PACK_AB_MERGE_C R112, R240, R244, RZ ;  /* 0x000000f4f070723e */ /* 0x000fe400048070ff */
[----:B------:R-:W-:Y:S02]  /*438c0*/  F2FP.SATFINITE.E4M3.F32.PACK_AB_MERGE_C R116, R117, R201, RZ ;  /* 0x000000c97574723e */ /* 0x000fe400048070ff */
[----:B----4-:R-:W-:Y:S02]  /*438d0*/  F2FP.SATFINITE.E4M3.F32.PACK_AB_MERGE_C R119, R246, R242, RZ ;  /* 0x000000f2f677723e */ /* 0x010fe400048070ff */
[----:B------:R-:W4:Y:S04]  /*438e0*/  LDL.LU R242, [R1+0x1b74] ;  /* 0x001b740001f27983 */ /* 0x000f280000300800 */
[----:B------:R-:W4:Y:S04]  /*438f0*/  LDL.LU R246, [R1+0x1b70] ;  /* 0x001b700001f67983 */ /* 0x000f280000300800 */
[----:B------:R-:W4:Y:S01]  /*43900*/  LDL.LU R244, [R1+0x1b6c] ;  /* 0x001b6c0001f47983 */ /* 0x000f220000300800 */
[----:B---3--:R-:W-:-:S03]  /*43910*/  F2FP.SATFINITE.E4M3.F32.PACK_AB_MERGE_C R117, R243, R252, RZ ;  /* 0x000000fcf375723e */ /* 0x008fc600048070ff */
[----:B------:R-:W3:Y:S04]  /*43920*/  LDL.LU R240, [R1+0x1b68] ;  /* 0x001b680001f07983 */ /* 0x000ee80000300800 */
[----:B------:R-:W3:Y:S01]  /*43930*/  LDL.LU R252, [R1+0x1b64] ;  /* 0x001b640001fc7983 */ /* 0x000ee20000300800 */
[----:B------:R-:W-:Y:S01]  /*43940*/  @!P2 FMUL R118, R118, 16777216 ;  /* 0x4b8000007676a820 */ /* 0x000fe20000400000 */
[----:B------:R-:W-:Y:S02]  /*43950*/  @!P2 FMUL R102, R102, 16777216 ;  /* 0x4b8000006666a820 */ /* 0x000fe40000400000 */
[----:B------:R-:W3:Y:S01]  /*43960*/  LDL.LU R243, [R1+0x1b60] ;  /* 0x001b600001f37983 */ /* 0x000ee20000300800 */
[C---:B------:R-:W-:Y:S01]  /*43970*/  FMUL R118, R3.reuse, R118 ;  /* 0x0000007603767220 */ /* 0x040fe20000400000 */
[----:B------:R-:W-:-:S04]  /*43980*/  FMUL R102, R3, R102 ;  /* 0x0000006603667220 */ /* 0x000fc80000400000 */
[----:B------:R-:W-:Y:S02]  /*43990*/  F2FP.SATFINITE.E4M3.F32.PACK_AB_MERGE_C R25, R25, R118, RZ ;  /* 0x000000761919723e */ /* 0x000fe400048070ff */
[----:B------:R-:W-:Y:S02]  /*439a0*/  F2FP.SATFINITE.E4M3.F32.PACK_AB_MERGE_C R118, R103, R101, RZ ;  /* 0x000000656776723e */ /* 0x000fe400048070ff */
[----:B--2---:R-:W-:Y:S02]  /*439b0*/  F2FP.SATFINITE.E4M3.F32.PACK_AB_MERGE_C R101, R245, R239, RZ ;  /* 0x000000eff565723e */ /* 0x004fe400048070ff */
[----:B------:R-:W-:Y:S01]  /*439c0*/  F2FP.SATFINITE.E4M3.F32.PACK_AB_MERGE_C R39, R39, R102, RZ ;  /* 0x000000662727723e */ /* 0x000fe200048070ff */
[----:B------:R-:W2:Y:S04]  /*439d0*/  LDL.LU R239, [R1+0x1b5c] ;  /* 0x001b5c0001ef7983 */ /* 0x000ea80000300800 */
[----:B------:R-:W2:Y:S01]  /*439e0*/  LDL.LU R245, [R1+0x1b58] ;  /* 0x001b580001f57983 */ /* 0x000ea20000300800 */
[----:B------:R-:W-:-:S02]  /*439f0*/  F2FP.SATFINITE.E4M3.F32.PACK_AB_MERGE_C R99, R99, R100, RZ ;  /* 0x000000646363723e */ /* 0x000fc400048070ff */
[----:B----4-:R-:W-:Y:S02]  /*43a00*/  F2FP.SATFINITE.E4M3.F32.PACK_AB_MERGE_C R102, R246, R242, RZ ;  /* 0x000000f2f666723e */ /* 0x010fe400048070ff */
[----:B------:R-:W4:Y:S04]  /*43a10*/  LDL.LU R242, [R1+0x1b54] ;  /* 0x001b540001f27983 */ /* 0x000f280000300800 */
[----:B------:R-:W4:Y:S01]  /*43a20*/  LDL.LU R246, [R1+0x1b50] ;  /* 0x001b500001f67983 */ /* 0x000f220000300800 */
[----:B------:R-:W-:-:S03]  /*43a30*/  F2FP.SATFINITE.E4M3.F32.PACK_AB_MERGE_C R103, R244, R2, RZ ;  /* 0x00000002f467723e */ /* 0x000fc600048070ff */
[----:B------:R-:W4:Y:S01]  /*43a40*/  LDL.LU R2, [R1+0x1b4c] ;  /* 0x001b4c0001027983 */ /* 0x000f220000300800 */
[----:B---3--:R-:W-:-:S03]  /*43a50*/  F2FP.SATFINITE.E4M3.F32.PACK_AB_MERGE_C R100, R252, R240, RZ ;  /* 0x000000f0fc64723e */ /* 0x008fc600048070ff */
[----:B------:R-:W3:Y:S04]  /*43a60*/  LDL.LU R244, [R1+0x1b48] ;  /* 0x001b480001f47983 */ /* 0x000ee80000300800 */
[----:B------:R-:W3:Y:S01]  /*43a70*/  LDL.LU R240, [R1+0x1b44] ;  /* 0x001b440001f07983 */ /* 0x000ee20000300800 */
[----:B------:R-:W-:Y:S01]  /*43a80*/  @!P2 FMUL R93, R93, 16777216 ;  /* 0x4b8000005d5da820 */ /* 0x000fe20000400000 */
[----:B------:R-:W-:Y:S01]  /*43a90*/  @!P2 FMUL R94, R94, 16777216 ;  /* 0x4b8000005e5ea820 */ /* 0x000fe20000400000 */
[----:B------:R-:W-:Y:S01]  /*43aa0*/  F2FP.SATFINITE.E4M3.F32.PACK_AB_MERGE_C R95, R95, R96, RZ ;  /* 0x000000605f5f723e */ /* 0x000fe200048070ff */
[----:B------:R-:W3:Y:S01]  /*43ab0*/  LDL.LU R252, [R1+0x1b40] ;  /* 0x001b400001fc7983 */ /* 0x000ee20000300800 */
[C---:B------:R-:W-:Y:S01]  /*43ac0*/  FMUL R93, R3.reuse, R93 ;  /* 0x0000005d035d7220 */ /* 0x040fe20000400000 */
[----:B------:R-:W-:Y:S01]  /*43ad0*/  FMUL R94, R3, R94 ;  /* 0x0000005e035e7220 */ /* 0x000fe20000400000 */
[----:B--2---:R-:W-:-:S04]  /*43ae0*/  F2FP.SATFINITE.E4M3.F32.PACK_AB_MERGE_C R96, R239, R243, RZ ;  /* 0x000000f3ef60723e */ /* 0x004fc800048070ff */
[----:B------:R-:W-:Y:S01]  /*43af0*/  F2FP.SATFINITE.E4M3.F32.PACK_AB_MERGE_C R133, R93, R94, RZ ;  /* 0x0000005e5d85723e */ /* 0x000fe200048070ff */
[----:B------:R-:W2:Y:S04]  /*43b00*/  LDL.LU R243, [R1+0x1b3c] ;  /* 0x001b3c0001f37983 */ /* 0x000ea80000300800 */
[----:B------:R-:W2:Y:S01]  /*43b10*/  LDL.LU R239, [R1+0x1b38] ;  /* 0x001b380001ef7983 */ /* 0x000ea20000300800 */
[----:B------:R-:W-:Y:S02]  /*43b20*/  F2FP.SATFINITE.E4M3.F32.PACK_AB_MERGE_C R104, R104, R81, RZ ;  /* 0x000000516868723e */ /* 0x000fe400048070ff */
        /* <DEDUP_REMOVED lines=10> */
[----:B------:R-:W-:Y:S01]  /*43bd0*/  @!P2 FMUL R37, R37, 16777216 ;  /* 0x4b8000002525a820 */ /* 0x000fe20000400000 */
[----:B------:R-:W-:Y:S01]  /*43be0*/  @!P2 FMUL R38, R38, 16777216 ;  /* 0x4b8000002626a820 */ /* 0x000fe20000400000 */
[C---:B------:R-:W-:Y:S01]  /*43bf0*/  FMUL R69, R3.reuse, R69 ;  /* 0x0000004503457220 */ /* 0x040fe20000400000 */
[----:B------:R-:W-:Y:S01]  /*43c00*/  FMUL R70, R3, R70 ;  /* 0x0000004603467220 */ /* 0x000fe20000400000 */
[----:B------:R-:W3:Y:S01]  /*43c10*/  LDL.LU R240, [R1+0x1b20] ;  /* 0x001b200001f07983 */ /* 0x000ee20000300800 */
[----:B------:R-:W-:-:S03]  /*43c20*/  F2FP.SATFINITE.E4M3.F32.PACK_AB_MERGE_C R92, R71, R80, RZ ;  /* 0x00000050475c723e */ /* 0x000fc600048070ff */
[----:B------:R-:W-:Y:S02]  /*43c30*/  F2FP.SATFINITE.E4M3.F32.PACK_AB_MERGE_C R135, R69, R70, RZ ;  /* 0x000000464587723e */ /* 0x000fe400048070ff */
[----:B--2---:R-:W-:Y:S01]  /*43c40*/  F2FP.SATFINITE.E4M3.F32.PACK_AB_MERGE_C R69, R243, R252, RZ ;  /* 0x000000fcf345723e */ /* 0x004fe200048070ff */
[C---:B------:R-:W-:Y:S01]  /*43c50*/  FMUL R37, R3.reuse, R37 ;  /* 0x0000002503257220 */ /* 0x040fe20000400000 */
[----:B------:R-:W2:Y:S01]  /*43c60*/  LDL.LU R252, [R1+0x1b1c] ;  /* 0x001b1c0001fc7983 */ /* 0x000ea20000300800 */
[----:B------:R-:W-:-:S03]  /*43c70*/  FMUL R38, R3, R38 ;  /* 0x0000002603267220 */ /* 0x000fc60000400000 */
[----:B------:R-:W2:Y:S02]  /*43c80*/  LDL.LU R243, [R1+0x1b18] ;  /* 0x001b180001f37983 */ /* 0x000ea40000300800 */
[----:B------:R-:W-:Y:S02]  /*43c90*/  F2FP.SATFINITE.E4M3.F32.PACK_AB_MERGE_C R165, R37, R38, RZ ;  /* 0x0000002625a5723e */ /* 0x000fe400048070ff */
[----:B----4-:R-:W-:Y:S02]  /*43ca0*/  F2FP.SATFINITE.E4M3.F32.PACK_AB_MERGE_C R71, R246, R242, RZ ;  /* 0x000000f2f647723e */ /* 0x010fe400048070ff */
[----:B------:R-:W4:Y:S01]  /*43cb0*/  LDL.LU R242, [R1+0x1b14] ;  /* 0x001b140001f27983 */ /* 0x000f220000300800 */
[----:B------:R-:W-:-:S03]  /*43cc0*/  F2FP.SATFINITE.E4M3.F32.PACK_AB_MERGE_C R80, R245, R239, RZ ;  /* 0x000000eff550723e */ /* 0x000fc600048070ff */
[----:B------:R-:W4:Y:S04]  /*43cd0*/  LDL.LU R246, [R1+0x1b10] ;  /* 0x001b100001f67983 */ /* 0x000f280000300800 */
[----:B------:R-:W4:Y:S01]  /*43ce0*/  LDL.LU R239, [R1+0x1b0c] ;  /* 0x001b0c0001ef7983 */ /* 0x000f220000300800 */
[----:B---3--:R-:W-:-:S03]  /*43cf0*/  F2FP.SATFINITE.E4M3.F32.PACK_AB_MERGE_C R38, R244, R2, RZ ;  /* 0x00000002f426723e */ /* 0x008fc600048070ff */
[----:B------:R-:W3:Y:S04]  /*43d00*/  LDL.LU R245, [R1+0x1b08] ;  /* 0x001b080001f57983 */ /* 0x000ee80000300800 */
[----:B------:R-:W3:Y:S01]  /*43d10*/  LDL.LU R2, [R1+0x1b04] ;  /* 0x001b040001027983 */ /* 0x000ee20000300800 */
[----:B------:R-:W-:Y:S01]  /*43d20*/  @!P2 FMUL R174, R174, 16777216 ;  /* 0x4b800000aeaea820 */ /* 0x000fe20000400000 */
[----:B------:R-:W-:Y:S01]  /*43d30*/  @!P2 FMUL R24, R24, 16777216 ;  /* 0x4b8000001818a820 */ /* 0x000fe20000400000 */
[----:B------:R-:W-:Y:S01]  /*43d40*/  @!P2 FMUL R249, R249, 16777216 ;  /* 0x4b800000f9f9a820 */ /* 0x000fe20000400000 */
[----:B------:R-:W-:Y:S01]  /*43d50*/  F2FP.SATFINITE.E4M3.F32.PACK_AB_MERGE_C R49, R49, R50, RZ ;  /* 0x000000323131723e */ /* 0x000fe200048070ff */
[C---:B------:R-:W-:Y:S01]  /*43d60*/  FMUL R174, R3.reuse, R174 ;  /* 0x000000ae03ae7220 */ /* 0x040fe20000400000 */
[C---:B------:R-:W-:Y:S01]  /*43d70*/  FMUL R24, R3.reuse, R24 ;  /* 0x0000001803187220 */ /* 0x040fe20000400000 */
[----:B------:R-:W-:Y:S01]  /*43d80*/  FMUL R249, R3, R249 ;  /* 0x000000f903f97220 */ /* 0x000fe20000400000 */
[----:B------:R-:W3:Y:S02]  /*43d90*/  LDL.LU R244, [R1+0x1b00] ;  /* 0x001b000001f47983 */ /* 0x000ee40000300800 */
[----:B------:R-:W-:-:S02]  /*43da0*/  F2FP.SATFINITE.E4M3.F32.PACK_AB_MERGE_C R56, R56, R174, RZ ;  /* 0x000000ae3838723e */ /* 0x000fc400048070ff */
[----:B------:R-:W-:Y:S02]  /*43db0*/  F2FP.SATFINITE.E4M3.F32.PACK_AB_MERGE_C R174, R11, R12, RZ ;  /* 0x0000000c0bae723e */ /* 0x000fe400048070ff */
[----:B--2---:R-:W-:Y:S02]  /*43dc0*/  F2FP.SATFINITE.E4M3.F32.PACK_AB_MERGE_C R11, R252, R240, RZ ;  /* 0x000000f0fc0b723e */ /* 0x004fe400048070ff */
[----:B------:R-:W-:Y:S02]  /*43dd0*/  F2FP.SATFINITE.E4M3.F32.PACK_AB_MERGE_C R249, R24, R249, RZ ;  /* 0x000000f918f9723e */ /* 0x000fe400048070ff */
[----:B----4-:R-:W-:Y:S02]  /*43de0*/  F2FP.SATFINITE.E4M3.F32.PACK_AB_MERGE_C R50, R242, R243, RZ ;  /* 0x000000f3f232723e */ /* 0x010fe400048070ff */
[----:B------:R-:W2:Y:S04]  /*43df0*/  LDL.LU R243, [R1+0x1afc] ;  /* 0x001afc0001f37983 */ /* 0x000ea80000300800 */
[----:B------:R-:W2:Y:S04]  /*43e00*/  LDL.LU R242, [R1+0x1af8] ;  /* 0x001af80001f27983 */ /* 0x000ea80000300800 */
[----:B------:R-:W4:Y:S04]  /*43e10*/  LDL.LU R240, [R1+0x1af4] ;  /* 0x001af40001f07983 */ /* 0x000f280000300800 */
[----:B------:R-:W4:Y:S01]  /*43e20*/  LDL.LU R252, [R1+0x1af0] ;  /* 0x001af00001fc7983 */ /* 0x000f220000300800 */
[----:B---3--:R-:W-:-:S03]  /*43e30*/  F2FP.SATFINITE.E4M3.F32.PACK_AB_MERGE_C R24, R2, R89, RZ ;  /* 0x000000590218723e */ /* 0x008fc600048070ff */
[----:B------:R-:W3:Y:S01]  /*43e40*/  LDL.LU R2, [R1+0x1aec] ;  /* 0x001aec0001027983 */ /* 0x000ee20000300800 */
[----:B------:R-:W-:Y:S02]  /*43e50*/  F2FP.SATFINITE.E4M3.F32.PACK_AB_MERGE_C R235, R235, R236, RZ ;  /* 0x000000ecebeb723e */ /* 0x000fe400048070ff */
[----:B------:R-:W-:Y:S02]  /*43e60*/  F2FP.SATFINITE.E4M3.F32.PACK_AB_MERGE_C R37, R244, R245, RZ ;  /* 0x000000f5f425723e */ /* 0x000fe400048070ff */
[----:B------:R-:W3:Y:S01]  /*43e70*/  LDL.LU R245, [R1+0x1ae8] ;  /* 0x001ae80001f57983 */ /* 0x000ee20000300800 */
[----:B------:R-:W-:-:S03]  /*43e80*/  F2FP.SATFINITE.E4M3.F32.PACK_AB_MERGE_C R13, R4, R241, R235 ;  /* 0x000000f1040d723e */ /* 0x000fc600048070eb */
[----:B------:R-:W3:Y:S01]  /*43e90*/  LDL.LU R244, [R1+0x1ae4] ;  /* 0x001ae40001f47983 */ /* 0x000ee20000300800 */
[----:B--2---:R-:W-:-:S03]  /*43ea0*/  F2FP.SATFINITE.E4M3.F32.PACK_AB_MERGE_C R8, R242, R243, RZ ;  /* 0x000000f3f208723e */ /* 0x004fc600048070ff */
[----:B------:R-:W2:Y:S01]  /*43eb0*/  LDL.LU R243, [R1+0x1ae0] ;  /* 0x001ae00001f37983 */ /* 0x000ea20000300800 */
[----:B----4-:R-:W-:-:S03]  /*43ec0*/  F2FP.SATFINITE.E4M3.F32.PACK_AB_MERGE_C R14, R0, R240, R14 ;  /* 0x000000f0000e723e */ /* 0x010fc6000480700e */
[----:B------:R-:W4:Y:S04]  /*43ed0*/  LDL.LU R242, [R1+0x1adc] ;  /* 0x001adc0001f27983 */ /* 0x000f280000300800 */
[----:B------:R-:W4:Y:S01]  /*43ee0*/  LDL.LU R241, [R1+0x1ad8] ;  /* 0x001ad80001f17983 */ /* 0x000f220000300800 */
[----:B---3--:R-:W-:-:S03]  /*43ef0*/  F2FP.SATFINITE.E4M3.F32.PACK_AB_MERGE_C R15, R252, R2, R15 ;  /* 0x00000002fc0f723e */ /* 0x008fc6000480700f */
[----:B------:R-:W2:Y:S04]  /*43f00*/  LDL.LU R240, [R1+0x1ad4] ;  /* 0x001ad40001f07983 */ /* 0x000ea80000300800 */
        /* <DEDUP_REMOVED lines=20> */
[C---:B------:R-:W-:Y:S01]  /*44050*/  FMUL R42, R3.reuse, R237 ;  /* 0x000000ed032a7220 */ /* 0x040fe20000400000 */
[----:B------:R-:W-:Y:S01]  /*44060*/  FMUL R238, R3, R238 ;  /* 0x000000ee03ee7220 */ /* 0x000fe20000400000 */
[----:B------:R-:W-:-:S02]  /*44070*/  IMAD.IADD R5, R239, 0x1, -R246 ;  /* 0x00000001ef057824 */ /* 0x000fc400078e0af6 */
        /* <DEDUP_REMOVED lines=50> */
[----:B------:R-:W-:Y:S01]  /*443a0*/  F2FP.SATFINITE.E4M3.F32.PACK_AB_MERGE_C R42, R42, R238, RZ ;  /* 0x000000ee2a2a723e */ /* 0x000fe200048070ff */
[----:B------:R-:W-:-:S02]  /*443b0*/  IMAD.MOV.U32 R16, RZ, RZ, 0x3dc6b27f ;  /* 0x3dc6b27fff107424 */ /* 0x000fc400078e00ff */
[----:B------:R-:W-:Y:S01]  /*443c0*/  FADD R5, R5, -1 ;  /* 0xbf80000005057421 */ /* 0x000fe20000000000 */
        /* <DEDUP_REMOVED lines=36> */
[----:B------:R-:W-:Y:S01]  /*44610*/  FFMA.FTZ R4, R5, R16, -0.16845393180847167969 ;  /* 0xbe2c7f3005047423 */ /* 0x000fe20000010010 */
[----:B------:R-:W-:-:S02]  /*44620*/  F2FP.SATFINITE.E4M3.F32.PACK_AB_MERGE_C R17, R227, R228, RZ ;  /* 0x000000e4e311723e */ /* 0x000fc400048070ff */
[----:B------:R-:W-:Y:S02]  /*44630*/  F2FP.SATFINITE.E4M3.F32.PACK_AB_MERGE_C R34, R34, R222, RZ ;  /* 0x000000de2222723e */ /* 0x000fe400048070ff */
[----:B------:R-:W-:Y:S02]  /*44640*/  F2FP.SATFINITE.E4M3.F32.PACK_AB_MERGE_C R219, R219, R220, RZ ;  /* 0x000000dcdbdb723e */ /* 0x000fe400048070ff */
[----:B------:R-:W-:Y:S02]  /*44650*/  F2FP.SATFINITE.E4M3.F32.PACK_AB_MERGE_C R31, R31, R214, RZ ;  /* 0x000000d61f1f723e */ /* 0x000fe400048070ff */
[----:B------:R-:W-:Y:S02]  /*44660*/  F2FP.SATFINITE.E4M3.F32.PACK_AB_MERGE_C R211, R211, R212, RZ ;  /* 0x000000d4d3d3723e */ /* 0x000fe400048070ff */
[----:B------:R-:W-:Y:S02]  /*44670*/  F2FP.SATFINITE.E4M3.F32.PACK_AB_MERGE_C R33, R33, R206, RZ ;  /* 0x000000ce2121723e */ /* 0x000fe400048070ff */
        /* <DEDUP_REMOVED lines=15> */
[----:B------:R-:W-:Y:S01]  /*44770*/  F2FP.SATFINITE.E4M3.F32.PACK_AB_MERGE_C R12, R248, R7, R42 ;  /* 0x00000007f80c723e */ /* 0x000fe2000480702a */
[----:B------:R-:W3:Y:S04]  /*44780*/  LDL.LU R109, [R1+0x418] ;  /* 0x00041800016d7983 */ /* 0x000ee80000300800 */
[----:B------:R-:W3:Y:S01]  /*44790*/  LDL.LU R89, [R1+0x414] ;  /* 0x0004140001597983 */ /* 0x000ee20000300800 */
[----:B------:R-:W-:Y:S01]  /*447a0*/  BAR.SYNC.DEFER_BLOCKING 0x0 ;  /* 0x0000000000007b1d */ /* 0x000fe20000010000 */
[----:B------:R-:W-:Y:S01]  /*447b0*/  FFMA.FTZ R4, R5, R4, 0.1716887056827545166 ;  /* 0x3e2fcf2a05047423 */ /* 0x000fe20000010004 */
[----:B--2---:R-:W-:-:S03]  /*447c0*/  IMAD.IADD R243, R240, 0x1, -R243 ;  /* 0x00000001f0f37824 */ /* 0x004fc600078e0af3 */
[----:B------:R-:W-:Y:S01]  /*447d0*/  FFMA.FTZ R4, R5, R4, -0.17900948226451873779 ;  /* 0xbe374e4305047423 */ /* 0x000fe20000010004 */
[----:B------:R-:W-:Y:S01]  /*447e0*/  FADD R243, R243, -1 ;  /* 0xbf800000f3f37421 */ /* 0x000fe20000000000 */
[----:B------:R-:W2:Y:S04]  /*447f0*/  LDL.LU R201, [R1+0x410] ;  /* 0x0004100001c97983 */ /* 0x000ea80000300800 */
[----:B------:R-:W2:Y:S01]  /*44800*/  LDL.LU R197, [R1+0x40c] ;  /* 0x00040c0001c57983 */ /* 0x000ea20000300800 */
[----:B----4-:R-:W-:Y:S01]  /*44810*/  IMAD.IADD R244, R241, 0x1, -R244 ;  /* 0x00000001f1f47824 */ /* 0x010fe200078e0af4 */
[----:B------:R-:W-:Y:S01]  /*44820*/  ISETP.GE.U32.AND P0, PT, R239, 0x7f800000, PT ;  /* 0x7f800000ef00780c */ /* 0x000fe20003f06070 */
[----:B------:R-:W-:Y:S01]  /*44830*/  IMAD.IADD R245, R242, 0x1, -R245 ;  /* 0x00000001f2f57824 */ /* 0x000fe200078e0af5 */
[----:B---3--:R-:W-:Y:S01]  /*44840*/  STL [R1+0x1ac8], R252 ;  /* 0x001ac8fc01007387 */ /* 0x008fe20000100800 */
[----:B------:R-:W-:Y:S01]  /*44850*/  FADD R244, R244, -1 ;  /* 0xbf800000f4f47421 */ /* 0x000fe20000000000 */
[----:B------:R-:W-:Y:S01]  /*44860*/  ISETP.GE.U32.AND P1, PT, R240, 0x7f800000, PT ;  /* 0x7f800000f000780c */ /* 0x000fe20003f26070 */
[----:B------:R-:W-:Y:S01]  /*44870*/  FADD R245, R245, -1 ;  /* 0xbf800000f5f57421 */ /* 0x000fe20000000000 */
[----:B------:R-:W3:Y:S01]  /*44880*/  LDL.LU R157, [R1+0x74] ;  /* 0x00007400019d7983 */ /* 0x000ee20000300800 */
[----:B------:R-:W-:Y:S01]  /*44890*/  FFMA.FTZ R7, R244, R16, -0.16845393180847167969 ;  /* 0xbe2c7f30f4077423 */ /* 0x000fe20000010010 */
[----:B------:R-:W-:-:S02]  /*448a0*/  ISETP.GE.U32.AND P5, PT, R241, 0x7f800000, PT ;  /* 0x7f800000f100780c */ /* 0x000fc40003fa6070 */
[----:B------:R0:W-:Y:S01]  /*448b0*/  STSM.16.M88.4 [R0], R12 ;  /* 0x0000000c00007844 */ /* 0x0001e20000000200 */
[----:B------:R-:W-:Y:S01]  /*448c0*/  FFMA.FTZ R7, R244, R7, 0.1716887056827545166 ;  /* 0x3e2fcf2af4077423 */ /* 0x000fe20000010007 */
[----:B------:R-:W-:Y:S02]  /*448d0*/  ISETP.GE.U32.AND P4, PT, R242, 0x7f800000, PT ;  /* 0x7f800000f200780c */ /* 0x000fe40003f86070 */
[----:B------:R-:W3:Y:S01]  /*448e0*/  LDL.LU R149, [R1+0x78] ;  /* 0x0000780001957983 */ /* 0x000ee20000300800 */
[----:B------:R-:W-:-:S04]  /*448f0*/  FFMA.FTZ R7, R244, R7, -0.17900948226451873779 ;  /* 0xbe374e43f4077423 */ /* 0x000fc80000010007 */
[----:B------:R-:W-:-:S04]  /*44900*/  FFMA.FTZ R7, R244, R7, 0.20512372255325317383 ;  /* 0x3e520bf4f4077423 */ /* 0x000fc80000010007 */
[C---:B------:R-:W-:Y:S01]  /*44910*/  FFMA.FTZ R7, R244.reuse, R7, -0.24046532809734344482 ;  /* 0xbe763c8bf4077423 */ /* 0x040fe20000010007 */
[----:B0-----:R-:W-:Y:S01]  /*44920*/  FFMA.FTZ R14, R5, R4, 0.20512372255325317383 ;  /* 0x3e520bf4050e7423 */ /* 0x001fe20000010004 */
[-C--:B------:R-:W-:Y:S01]  /*44930*/  FFMA.FTZ R4, R243, R16.reuse, -0.16845393180847167969 ;  /* 0xbe2c7f30f3047423 */ /* 0x080fe20000010010 */
[----:B------:R-:W-:Y:S01]  /*44940*/  FFMA.FTZ R15, R245, R16, -0.16845393180847167969 ;  /* 0xbe2c7f30f50f7423 */ /* 0x000fe20000010010 */
[C---:B------:R-:W-:Y:S01]  /*44950*/  FFMA.FTZ R7, R244.reuse, R7, 0.28857114911079406738 ;  /* 0x3e93bf99f4077423 */ /* 0x040fe20000010007 */
[----:B------:R-:W-:Y:S01]  /*44960*/  FFMA.FTZ R14, R5, R14, -0.24046532809734344482 ;  /* 0xbe763c8b050e7423 */ /* 0x000fe2000001000e */
[----:B------:R-:W-:Y:S01]  /*44970*/  FFMA.FTZ R4, R243, R4, 0.1716887056827545166 ;  /* 0x3e2fcf2af3047423 */ /* 0x000fe20000010004 */
[----:B------:R-:W-:Y:S01]  /*44980*/  FFMA.FTZ R15, R245, R15, 0.1716887056827545166 ;  /* 0x3e2fcf2af50f7423 */ /* 0x000fe2000001000f */
[C---:B------:R-:W-:Y:S01]  /*44990*/  FFMA.FTZ R7, R244.reuse, R7, -0.36067417263984680176 ;  /* 0xbeb8aa49f4077423 */ /* 0x040fe20000010007 */
[----:B------:R-:W-:Y:S01]  /*449a0*/  FFMA.FTZ R14, R5, R14, 0.28857114911079406738 ;  /* 0x3e93bf99050e7423 */ /* 0x000fe2000001000e */
[----:B------:R-:W-:Y:S01]  /*449b0*/  FFMA.FTZ R4, R243, R4, -0.17900948226451873779 ;  /* 0xbe374e43f3047423 */ /* 0x000fe20000010004 */
[----:B------:R-:W-:Y:S01]  /*449c0*/  FFMA.FTZ R15, R245, R15, -0.17900948226451873779 ;  /* 0xbe374e43f50f7423 */ /* 0x000fe2000001000f */
[C---:B------:R-:W-:Y:S01]  /*449d0*/  FFMA.FTZ R7, R244.reuse, R7, 0.48089820146560668945 ;  /* 0x3ef6384af4077423 */ /* 0x040fe20000010007 */
[----:B------:R-:W-:Y:S01]  /*449e0*/  FFMA.FTZ R14, R5, R14, -0.36067417263984680176 ;  /* 0xbeb8aa49050e7423 */ /* 0x000fe2000001000e */
[----:B------:R-:W-:Y:S01]  /*449f0*/  FFMA.FTZ R4, R243, R4, 0.20512372255325317383 ;  /* 0x3e520bf4f3047423 */ /* 0x000fe20000010004 */
[----:B------:R-:W-:Y:S01]  /*44a00*/  FFMA.FTZ R15, R245, R15, 0.20512372255325317383 ;  /* 0x3e520bf4f50f7423 */ /* 0x000fe2000001000f */
[C---:B------:R-:W-:Y:S01]  /*44a10*/  FFMA.FTZ R7, R244.reuse, R7, -0.72134751081466674805 ;  /* 0xbf38aa3bf4077423 */ /* 0x040fe20000010007 */
[----:B------:R-:W-:Y:S01]  /*44a20*/  FFMA.FTZ R14, R5, R14, 0.48089820146560668945 ;  /* 0x3ef6384a050e7423 */ /* 0x000fe2000001000e */
[----:B------:R-:W-:Y:S01]  /*44a30*/  FFMA.FTZ R4, R243, R4, -0.24046532809734344482 ;  /* 0xbe763c8bf3047423 */ /* 0x000fe20000010004 */
[----:B------:R-:W-:Y:S01]  /*44a40*/  FFMA.FTZ R15, R245, R15, -0.24046532809734344482 ;  /* 0xbe763c8bf50f7423 */ /* 0x000fe2000001000f */
[C---:B------:R-:W-:Y:S01]  /*44a50*/  FMUL R7, R244.reuse, R7 ;  /* 0x00000007f4077220 */ /* 0x040fe20000400000 */
[----:B------:R-:W-:Y:S01]  /*44a60*/  FFMA.FTZ R14, R5, R14, -0.72134751081466674805 ;  /* 0xbf38aa3b050e7423 */ /* 0x000fe2000001000e */
[----:B------:R-:W-:Y:S01]  /*44a70*/  FFMA.FTZ R4, R243, R4, 0.28857114911079406738 ;  /* 0x3e93bf99f3047423 */ /* 0x000fe20000010004 */
[----:B------:R-:W-:Y:S01]  /*44a80*/  FFMA.FTZ R15, R245, R15, 0.28857114911079406738 ;  /* 0x3e93bf99f50f7423 */ /* 0x000fe2000001000f */
[C---:B------:R-:W-:Y:S01]  /*44a90*/  FMUL R7, R244.reuse, R7 ;  /* 0x00000007f4077220 */ /* 0x040fe20000400000 */
[----:B------:R-:W-:Y:S01]  /*44aa0*/  FMUL R14, R5, R14 ;  /* 0x0000000e050e7220 */ /* 0x000fe20000400000 */
[----:B------:R-:W-:Y:S01]  /*44ab0*/  FFMA.FTZ R4, R243, R4, -0.36067417263984680176 ;  /* 0xbeb8aa49f3047423 */ /* 0x000fe20000010004 */
[----:B------:R-:W-:Y:S01]  /*44ac0*/  FFMA.FTZ R15, R245, R15, -0.36067417263984680176 ;  /* 0xbeb8aa49f50f7423 */ /* 0x000fe2000001000f */
[----:B------:R-:W-:Y:S01]  /*44ad0*/  FFMA.FTZ R7, R244, 1.4426950216293334961, R7 ;  /* 0x3fb8aa3bf4077823 */ /* 0x000fe20000010007 */
[----:B------:R-:W-:Y:S01]  /*44ae0*/  FMUL R14, R5, R14 ;  /* 0x0000000e050e7220 */ /* 0x000fe20000400000 */
[----:B------:R-:W-:Y:S01]  /*44af0*/  FFMA.FTZ R4, R243, R4, 0.48089820146560668945 ;  /* 0x3ef6384af3047423 */ /* 0x000fe20000010004 */
[----:B------:R-:W-:Y:S01]  /*44b00*/  FFMA.FTZ R15, R245, R15, 0.48089820146560668945 ;  /* 0x3ef6384af50f7423 */ /* 0x000fe2000001000f */
[----:B------:R-:W0:Y:S01]  /*44b10*/  S2R R205, SR_TID.X ;  /* 0x0000000000cd7919 */ /* 0x000e220000002100 */
[----:B------:R-:W-:Y:S01]  /*44b20*/  FFMA.FTZ R14, R5, 1.4426950216293334961, R14 ;  /* 0x3fb8aa3b050e7823 */ /* 0x000fe2000001000e */
[----:B------:R-:W-:Y:S01]  /*44b30*/  FFMA.FTZ R4, R243, R4, -0.72134751081466674805 ;  /* 0xbf38aa3bf3047423 */ /* 0x000fe20000010004 */
[----:B------:R-:W-:Y:S01]  /*44b40*/  FFMA.FTZ R15, R245, R15, -0.72134751081466674805 ;  /* 0xbf38aa3bf50f7423 */ /* 0x000fe2000001000f */
[----:B------:R-:W1:Y:S02]  /*44b50*/  LDC.64 R12, c[0x0][0x270] ;  /* 0x00009c00ff0c7b82 */ /* 0x000e640000000a00 */
[----:B------:R-:W-:Y:S01]  /*44b60*/  FMUL R4, R243, R4 ;  /* 0x00000004f3047220 */ /* 0x000fe20000400000 */
[----:B------:R-:W-:-:S03]  /*44b70*/  FMUL R15, R245, R15 ;  /* 0x0000000ff50f7220 */ /* 0x000fc60000400000 */
[----:B------:R-:W-:Y:S01]  /*44b80*/  FMUL R4, R243, R4 ;  /* 0x00000004f3047220 */ /* 0x000fe20000400000 */
[----:B------:R-:W-:-:S03]  /*44b90*/  FMUL R15, R245, R15 ;  /* 0x0000000ff50f7220 */ /* 0x000fc60000400000 */
[----:B------:R-:W-:Y:S01]  /*44ba0*/  FFMA.FTZ R243, R243, 1.4426950216293334961, R4 ;  /* 0x3fb8aa3bf3f37823 */ /* 0x000fe20000010004 */
[----:B------:R-:W-:Y:S01]  /*44bb0*/  FFMA.FTZ R15, R245, 1.4426950216293334961, R15 ;  /* 0x3fb8aa3bf50f7823 */ /* 0x000fe2000001000f */
[----:B------:R-:W4:Y:S01]  /*44bc0*/  LDC.64 R4, c[0x0][0x228] ;  /* 0x00008a00ff047b82 */ /* 0x000f220000000a00 */
[----:B------:R-:W-:Y:S02]  /*44bd0*/  F2FP.SATFINITE.E4M3.F32.PACK_AB_MERGE_C R17, R231, R232, R17 ;  /* 0x000000e8e711723e */ /* 0x000fe40004807011 */
[----:B------:R-:W-:Y:S02]  /*44be0*/  F2FP.SATFINITE.E4M3.F32.PACK_AB_MERGE_C R29, R215, R216, R211 ;  /* 0x000000d8d71d723e */ /* 0x000fe400048070d3 */
[----:B------:R-:W-:Y:S01]  /*44bf0*/  F2FP.SATFINITE.E4M3.F32.PACK_AB_MERGE_C R32, R32, R210, R33 ;  /* 0x000000d22020723e */ /* 0x000fe20004807021 */
[----:B------:R-:W-:Y:S01]  /*44c00*/  FADD R28, R109, R14 ;  /* 0x0000000e6d1c7221 */ /* 0x000fe20000000000 */
[----:B------:R-:W-:Y:S01]  /*44c10*/  F2FP.SATFINITE.E4M3.F32.PACK_AB_MERGE_C R40, R40, R202, R41 ;  /* 0x000000ca2828723e */ /* 0x000fe20004807029 */
[----:B------:R-:W4:Y:S01]  /*44c20*/  LDL.LU R109, [R1+0x2e4] ;  /* 0x0002e400016d7983 */ /* 0x000f220000300800 */
[----:B------:R-:W-:Y:S01]  /*44c30*/  FADD R21, R89, R243 ;  /* 0x000000f359157221 */ /* 0x000fe20000000000 */
[----:B--2---:R-:W-:-:S02]  /*44c40*/  FADD R16, R201, R7 ;  /* 0x00000007c9107221 */ /* 0x004fc40000000000 */
[----:B------:R-:W4:Y:S01]  /*44c50*/  LDL.LU R89, [R1+0x2e8] ;  /* 0x0002e80001597983 */ /* 0x000f220000300800 */
[----:B------:R-:W-:Y:S01]  /*44c60*/  FADD R15, R197, R15 ;  /* 0x0000000fc50f7221 */ /* 0x000fe20000000000 */
[----:B------:R-:W2:Y:S01]  /*44c70*/  S2R R201, SR_CTAID.X ;  /* 0x0000000000c97919 */ /* 0x000ea20000002500 */
[----:B------:R-:W-:Y:S01]  /*44c80*/  @P0 IMAD.MOV.U32 R14, RZ, RZ, 0x7f800000 ;  /* 0x7f800000ff0e0424 */ /* 0x000fe200078e00ff */
[----:B------:R-:W-:Y:S01]  /*44c90*/  F2FP.SATFINITE.E4M3.F32.PACK_AB_MERGE_C R33, R207, R208, R203 ;  /* 0x000000d0cf21723e */ /* 0x000fe200048070cb */
[----:B------:R-:W4:Y:S01]  /*44ca0*/  LDC R202, c[0x0][0x278] ;  /* 0x00009e00ffca7b82 */ /* 0x000f220000000800 */
[----:B------:R-:W1:Y:S01]  /*44cb0*/  S2R R197, SR_CTAID.Y ;  /* 0x0000000000c57919 */ /* 0x000e620000002600 */
[----:B------:R-:W-:Y:S02]  /*44cc0*/  @P1 IMAD.MOV.U32 R7, RZ, RZ, 0x7f800000 ;  /* 0x7f800000ff071424 */ /* 0x000fe400078e00ff */
[----:B------:R-:W-:Y:S02]  /*44cd0*/  @P0 FFMA.FTZ R28, R239, R14, +INF ;  /* 0x7f800000ef1c0423 */ /* 0x000fe4000001000e */
[----:B------:R-:W-:Y:S01]  /*44ce0*/  @P1 FFMA.FTZ R21, R240, R7, +INF ;  /* 0x7f800000f0151423 */ /* 0x000fe20000010007 */
[----:B------:R-:W-:-:S02]  /*44cf0*/  @P5 IMAD.MOV.U32 R7, RZ, RZ, 0x7f800000 ;  /* 0x7f800000ff075424 */ /* 0x000fc400078e00ff */
[----:B------:R-:W-:Y:S01]  /*44d00*/  STL [R1+0xd58], R28 ;  /* 0x000d581c01007387 */ /* 0x000fe20000100800 */
[----:B------:R-:W-:Y:S01]  /*44d10*/  @P4 IMAD.MOV.U32 R14, RZ, RZ, 0x7f800000 ;  /* 0x7f800000ff0e4424 */ /* 0x000fe200078e00ff */
[----:B------:R-:W-:Y:S01]  /*44d20*/  BAR.SYNC.DEFER_BLOCKING 0x0 ;  /* 0x0000000000007b1d */ /* 0x000fe20000010000 */
[----:B------:R-:W-:Y:S02]  /*44d30*/  @P5 FFMA.FTZ R16, R241, R7, +INF ;  /* 0x7f800000f1105423 */ /* 0x000fe40000010007 */
[----:B------:R-:W-:Y:S01]  /*44d40*/  @P4 FFMA.FTZ R15, R242, R14, +INF ;  /* 0x7f800000f20f4423 */ /* 0x000fe2000001000e */
[----:B------:R-:W-:Y:S02]  /*44d50*/  F2FP.SATFINITE.E4M3.F32.PACK_AB_MERGE_C R41, R199, R200, R195 ;  /* 0x000000c8c729723e */ /* 0x000fe400048070c3 */
[----:B------:R-:W-:Y:S02]  /*44d60*/  F2FP.SATFINITE.E4M3.F32.PACK_AB_MERGE_C R56, R177, R178, R56 ;  /* 0x000000b2b138723e */ /* 0x000fe40004807038 */
[----:B------:R-:W4:Y:S01]  /*44d70*/  LDC R195, c[0x0][0x278] ;  /* 0x00009e00ffc37b82 */ /* 0x000f220000000800 */
[----:B------:R0:W-:Y:S04]  /*44d80*/  STL [R1+0xd54], R21 ;  /* 0x000d541501007387 */ /* 0x0001e80000100800 */
[----:B------:R-:W4:Y:S01]  /*44d90*/  LDL.LU R228, [R1+0x94] ;  /* 0x0000940001e47983 */ /* 0x000f220000300800 */
[----:B------:R-:W-:-:S02]  /*44da0*/  F2FP.SATFINITE.E4M3.F32.PACK_AB_MERGE_C R57, R175, R176, R57 ;  /* 0x000000b0af39723e */ /* 0x000fc40004807039 */
[----:B------:R-:W4:Y:S01]  /*44db0*/  LDC R177, c[0x0][0x278] ;  /* 0x00009e00ffb17b82 */ /* 0x000f220000000800 */
[----:B------:R-:W4:Y:S01]  /*44dc0*/  LDL.LU R230, [R1+0x98] ;  /* 0x0000980001e67983 */ /* 0x000f220000300800 */
[----:B--2---:R-:W-:-:S03]  /*44dd0*/  IMAD.SHL.U32 R201, R201, 0x80, RZ ;  /* 0x00000080c9c97824 */ /* 0x004fc600078e00ff */
[----:B------:R-:W2:Y:S01]  /*44de0*/  LDL.LU R236, [R1+0x30c] ;  /* 0x00030c0001ec7983 */ /* 0x000ea20000300800 */
[----:B-1----:R-:W-:Y:S01]  /*44df0*/  IMAD R12, R197, R12, RZ ;  /* 0x0000000cc50c7224 */ /* 0x002fe200078e02ff */
[----:B------:R-:W-:Y:S01]  /*44e00*/  F2FP.SATFINITE.E4M3.F32.PACK_AB_MERGE_C R61, R167, R168, R163 ;  /* 0x000000a8a73d723e */ /* 0x000fe200048070a3 */
[----:B------:R-:W1:Y:S01]  /*44e10*/  LDC R175, c[0x0][0x278] ;  /* 0x00009e00ffaf7b82 */ /* 0x000e620000000800 */
[----:B------:R-:W2:Y:S01]  /*44e20*/  LDL.LU R238, [R1+0x310] ;  /* 0x0003100001ee7983 */ /* 0x000ea20000300800 */
[----:B0-----:R-:W-:-:S03]  /*44e30*/  LOP3.LUT R21, R201, 0x7f, R205, 0xf8, !PT ;  /* 0x0000007fc9157812 */ /* 0x001fc600078ef8cd */
[----:B------:R-:W2:Y:S01]  /*44e40*/  LDL.LU R237, [R1+0xb4] ;  /* 0x0000b40001ed7983 */ /* 0x000ea20000300800 */
[----:B------:R-:W-:Y:S02]  /*44e50*/  F2FP.SATFINITE.E4M3.F32.PACK_AB_MERGE_C R64, R161, R162, R64 ;  /* 0x000000a2a140723e */ /* 0x000fe40004807040 */
[----:B------:R-:W-:Y:S01]  /*44e60*/  F2FP.SATFINITE.E4M3.F32.PACK_AB_MERGE_C R65, R159, R88, R65 ;  /* 0x000000589f41723e */ /* 0x000fe20004807041 */
[----:B------:R-:W2:Y:S01]  /*44e70*/  LDL.LU R229, [R1+0xb8] ;  /* 0x0000b80001e57983 */ /* 0x000ea20000300800 */
[----:B------:R-:W-:Y:S01]  /*44e80*/  F2FP.SATFINITE.E4M3.F32.PACK_AB_MERGE_C R72, R153, R154, R72 ;  /* 0x0000009a9948723e */ /* 0x000fe20004807048 */
[----:B------:R-:W0:Y:S02]  /*44e90*/  LDC R168, c[0x0][0x278] ;  /* 0x00009e00ffa87b82 */ /* 0x000e240000000800 */
[----:B------:R-:W2:Y:S04]  /*44ea0*/  LDL.LU R209, [R1+0x324] ;  /* 0x0003240001d17983 */ /* 0x000ea80000300800 */
[----:B------:R-:W2:Y:S01]  /*44eb0*/  LDL.LU R205, [R1+0x32c] ;  /* 0x00032c0001cd7983 */ /* 0x000ea20000300800 */
[----:B------:R-:W-:Y:S01]  /*44ec0*/  F2FP.SATFINITE.E4M3.F32.PACK_AB_MERGE_C R73, R151, R152, R73 ;  /* 0x000000989749723e */ /* 0x000fe20004807049 */
[----:B------:R-:W1:Y:S02]  /*44ed0*/  LDC R176, c[0x0][0x278] ;  /* 0x00009e00ffb07b82 */ /* 0x000e640000000800 */
[----:B------:R3:W-:Y:S04]  /*44ee0*/  STL [R1+0xd14], R16 ;  /* 0x000d141001007387 */ /* 0x0007e80000100800 */
[----:B------:R-:W-:Y:S01]  /*44ef0*/  STL [R1+0xd10], R15 ;  /* 0x000d100f01007387 */ /* 0x000fe20000100800 */
[----:B------:R-:W-:Y:S01]  /*44f00*/  F2FP.SATFINITE.E4M3.F32.PACK_AB_MERGE_C R84, R137, R138, R9 ;  /* 0x0000008a8954723e */ /* 0x000fe20004807009 */
[----:B------:R-:W1:Y:S02]  /*44f10*/  LDC R178, c[0x0][0x278] ;  /* 0x00009e00ffb27b82 */ /* 0x000e640000000800 */
[----:B------:R-:W2:Y:S01]  /*44f20*/  LDL.LU R221, [R1+0xd4] ;  /* 0x0000d40001dd7983 */ /* 0x000ea20000300800 */
[----:B---3--:R-:W-:-:S03]  /*44f30*/  F2FP.SATFINITE.E4M3.F32.PACK_AB_MERGE_C R16, R233, R234, R18 ;  /* 0x000000eae910723e */ /* 0x008fc60004807012 */
[----:B------:R-:W3:Y:S01]  /*44f40*/  LDL.LU R213, [R1+0xd8] ;  /* 0x0000d80001d57983 */ /* 0x000ee20000300800 */
[----:B------:R-:W-:Y:S01]  /*44f50*/  F2FP.SATFINITE.E4M3.F32.PACK_AB_MERGE_C R18, R149, R157, R20 ;  /* 0x0000009d9512723e */ /* 0x000fe20004807014 */
[----:B------:R-:W3:Y:S02]  /*44f60*/  LDC R199, c[0x0][0x278] ;  /* 0x00009e00ffc77b82 */ /* 0x000ee40000000800 */
[----:B------:R-:W3:Y:S04]  /*44f70*/  LDL.LU R201, [R1+0x35c] ;  /* 0x00035c0001c97983 */ /* 0x000ee80000300800 */
[----:B------:R-:W3:Y:S01]  /*44f80*/  LDL.LU R197, [R1+0x360] ;  /* 0x0003600001c57983 */ /* 0x000ee20000300800 */
[----:B------:R-:W-:Y:S01]  /*44f90*/  F2FP.SATFINITE.E4M3.F32.PACK_AB_MERGE_C R108, R121, R122, R25 ;  /* 0x0000007a796c723e */ /* 0x000fe20004807019 */
[----:B------:R-:W3:Y:S02]  /*44fa0*/  LDC R200, c[0x0][0x278] ;  /* 0x00009e00ffc87b82 */ /* 0x000ee40000000800 */
[----:B------:R-:W3:Y:S04]  /*44fb0*/  LDL.LU R157, [R1+0xf4] ;  /* 0x0000f400019d7983 */ /* 0x000ee80000300800 */
[----:B------:R-:W3:Y:S01]  /*44fc0*/  LDL.LU R149, [R1+0x100] ;  /* 0x0001000001957983 */ /* 0x000ee20000300800 */
[----:B------:R-:W-:Y:S01]  /*44fd0*/  F2FP.SATFINITE.E4M3.F32.PACK_AB_MERGE_C R128, R128, R127, R132 ;  /* 0x0000007f8080723e */ /* 0x000fe20004807084 */
[----:B------:R-:W3:Y:S01]  /*44fe0*/  LDC R203, c[0x0][0x278] ;  /* 0x00009e00ffcb7b82 */ /* 0x000ee20000000800 */
[----:B------:R-:W-:-:S02]  /*44ff0*/  FSETP.NEU.AND P3, PT, R239, RZ, PT ;  /* 0x000000ffef00720b */ /* 0x000fc40003f6d000 */
[----:B------:R-:W-:-:S05]  /*45000*/  FSETP.NEU.AND P2, PT, R240, RZ, PT ;  /* 0x000000fff000720b */ /* 0x000fca0003f4d000 */
[----:B------:R-:W3:Y:S08]  /*45010*/  LDC R210, c[0x0][0x278] ;  /* 0x00009e00ffd27b82 */ /* 0x000ef00000000800 */
[----:B------:R-:W3:Y:S08]  /*45020*/  LDC R211, c[0x0][0x278] ;  /* 0x00009e00ffd37b82 */ /* 0x000ef00000000800 */
[----:B------:R-:W3:Y:S08]  /*45030*/  LDC R215, c[0x0][0x278] ;  /* 0x00009e00ffd77b82 */ /* 0x000ef00000000800 */
[----:B------:R-:W3:Y:S08]  /*45040*/  LDC R216, c[0x0][0x278] ;  /* 0x00009e00ffd87b82 */ /* 0x000ef00000000800 */
[----:B------:R-:W3:Y:S08]  /*45050*/  LDC R231, c[0x0][0x278] ;  /* 0x00009e00ffe77b82 */ /* 0x000ef00000000800 */
[----:B------:R-:W3:Y:S01]  /*45060*/  LDC R232, c[0x0][0x278] ;  /* 0x00009e00ffe87b82 */ /* 0x000ee20000000800 */
[----:B----4-:R-:W-:-:S07]  /*45070*/  F2FP.SATFINITE.E4M3.F32.PACK_AB_MERGE_C R19, R89, R109, R19 ;  /* 0x0000006d5913723e */ /* 0x010fce0004807013 */
[----:B------:R-:W4:Y:S01]  /*45080*/  LDC R207, c[0x0][0x278] ;  /* 0x00009e00ffcf7b82 */ /* 0x000f220000000800 */
[----:B------:R-:W4:Y:S04]  /*45090*/  LDL.LU R109, [R1+0x374] ;  /* 0x00037400016d7983 */ /* 0x000f280000300800 */
[----:B------:R-:W4:Y:S01]  /*450a0*/  LDL.LU R89, [R1+0x378] ;  /* 0x0003780001597983 */ /* 0x000f220000300800 */
[----:B------:R-:W-:Y:S02]  /*450b0*/  F2FP.SATFINITE.E4M3.F32.PACK_AB_MERGE_C R28, R217, R218, R31 ;  /* 0x000000dad91c723e */ /* 0x000fe4000480701f */
[----:B------:R-:W4:Y:S01]  /*450c0*/  LDC R208, c[0x0][0x278] ;  /* 0x00009e00ffd07b82 */ /* 0x000f220000000800 */
[----:B------:R-:W-:Y:S02]  /*450d0*/  F2FP.SATFINITE.E4M3.F32.PACK_AB_MERGE_C R22, R230, R228, R22 ;  /* 0x000000e4e616723e */ /* 0x000fe40004807016 */
[----:B--2---:R-:W-:Y:S01]  /*450e0*/  F2FP.SATFINITE.E4M3.F32.PACK_AB_MERGE_C R23, R238, R236, R23 ;  /* 0x000000ecee17723e */ /* 0x004fe20004807017 */
[----:B------:R-:W2:Y:S01]  /*450f0*/  LDL.LU R228, [R1+0x11c] ;  /* 0x00011c0001e47983 */ /* 0x000ea20000300800 */
[----:B------:R-:W-:-:S03]  /*45100*/  F2FP.SATFINITE.E4M3.F32.PACK_AB_MERGE_C R30, R229, R237, R30 ;  /* 0x000000ede51e723e */ /* 0x000fc6000480701e */
[----:B------:R-:W2:Y:S01]  /*45110*/  LDL.LU R230, [R1+0x120] ;  /* 0x0001200001e67983 */ /* 0x000ea20000300800 */
[----:B------:R-:W-:Y:S01]  /*45120*/  F2FP.SATFINITE.E4M3.F32.PACK_AB_MERGE_C R20, R225, R226, R34 ;  /* 0x000000e2e114723e */ /* 0x000fe20004807022 */
[----:B------:R-:W-:Y:S01]  /*45130*/  IMAD R13, R21, R13, RZ ;  /* 0x0000000d150d7224 */ /* 0x000fe200078e02ff */
[----:B------:R-:W-:Y:S01]  /*45140*/  F2FP.SATFINITE.E4M3.F32.PACK_AB_MERGE_C R88, R129, R130, R10 ;  /* 0x000000828158723e */ /* 0x000fe2000480700a */
[----:B------:R-:W2:Y:S01]  /*45150*/  LDL.LU R236, [R1+0x3a0] ;  /* 0x0003a00001ec7983 */ /* 0x000ea20000300800 */
[----:B------:R-:W2:Y:S03]  /*45160*/  LDC R25, c[0x0][0x278] ;  /* 0x00009e00ff197b82 */ /* 0x000ea60000000800 */
[----:B------:R-:W2:Y:S01]  /*45170*/  LDL.LU R238, [R1+0x3a8] ;  /* 0x0003a80001ee7983 */ /* 0x000ea20000300800 */
[----:B------:R-:W-:-:S03]  /*45180*/  F2FP.SATFINITE.E4M3.F32.PACK_AB_MERGE_C R31, R205, R209, R53 ;  /* 0x000000d1cd1f723e */ /* 0x000fc60004807035 */
[----:B------:R-:W2:Y:S01]  /*45190*/  LDL.LU R237, [R1+0x13c] ;  /* 0x00013c0001ed7983 */ /* 0x000ea20000300800 */
[----:B0-----:R-:W-:Y:S01]  /*451a0*/  IMAD R168, R168, 0x6c, RZ ;  /* 0x0000006ca8a87824 */ /* 0x001fe200078e02ff */
[----:B------:R-:W0:Y:S02]  /*451b0*/  LDC R217, c[0x0][0x278] ;  /* 0x00009e00ffd97b82 */ /* 0x000e240000000800 */
[----:B------:R-:W2:Y:S04]  /*451c0*/  LDL.LU R229, [R1+0x140] ;  /* 0x0001400001e57983 */ /* 0x000ea80000300800 */
[----:B------:R-:W2:Y:S01]  /*451d0*/  LDL.LU R209, [R1+0x3b8] ;  /* 0x0003b80001d17983 */ /* 0x000ea20000300800 */
[----:B-1----:R-:W-:Y:S01]  /*451e0*/  IMAD R175, R175, 0x73, RZ ;  /* 0x00000073afaf7824 */ /* 0x002fe200078e02ff */
[----:B------:R-:W1:Y:S02]  /*451f0*/  LDC R218, c[0x0][0x278] ;  /* 0x00009e00ffda7b82 */ /* 0x000e640000000800 */
[----:B------:R-:W2:Y:S01]  /*45200*/  LDL.LU R205, [R1+0x3bc] ;  /* 0x0003bc0001cd7983 */ /* 0x000ea20000300800 */
[----:B------:R-:W-:-:S02]  /*45210*/  IMAD R176, R176, 0x74, RZ ;  /* 0x00000074b0b07824 */ /* 0x000fc400078e02ff */
[----:B------:R-:W-:Y:S02]  /*45220*/  IMAD R177, R177, 0x75, RZ ;  /* 0x00000075b1b17824 */ /* 0x000fe400078e02ff */
[----:B------:R-:W-:Y:S01]  /*45230*/  IMAD R178, R178, 0x76, RZ ;  /* 0x00000076b2b27824 */ /* 0x000fe200078e02ff */
[----:B------:R-:W1:Y:S01]  /*45240*/  LDC R233, c[0x0][0x278] ;  /* 0x00009e00ffe97b82 */ /* 0x000e620000000800 */
[----:B---3--:R-:W-:Y:S02]  /*45250*/  F2FP.SATFINITE.E4M3.F32.PACK_AB_MERGE_C R35, R197, R201, R35 ;  /* 0x000000c9c523723e */ /* 0x008fe40004807023 */
[----:B------:R-:W3:Y:S04]  /*45260*/  LDL.LU R201, [R1+0x180] ;  /* 0x0001800001c97983 */ /* 0x000ee80000300800 */
[----:B------:R-:W3:Y:S01]  /*45270*/  LDL.LU R197, [R1+0x18c] ;  /* 0x00018c0001c57983 */ /* 0x000ee20000300800 */
[----:B------:R-:W-:Y:S01]  /*45280*/  IMAD R195, R195, 0x87, RZ ;  /* 0x00000087c3c37824 */ /* 0x000fe200078e02ff */
[----:B------:R-:W-:Y:S01]  /*45290*/  F2FP.SATFINITE.E4M3.F32.PACK_AB_MERGE_C R42, R149, R157, R44 ;  /* 0x0000009d952a723e */ /* 0x000fe2000480702c */
[----:B------:R-:W-:Y:S01]  /*452a0*/  IMAD R202, R202, 0x8e, RZ ;  /* 0x0000008ecaca7824 */ /* 0x000fe200078e02ff */
[----:B------:R-:W3:Y:S01]  /*452b0*/  LDL.LU R157, [R1+0x3d8] ;  /* 0x0003d800019d7983 */ /* 0x000ee20000300800 */
[----:B------:R-:W-:Y:S01]  /*452c0*/  F2FP.SATFINITE.E4M3.F32.PACK_AB_MERGE_C R34, R213, R221, R45 ;  /* 0x000000ddd522723e */ /* 0x000fe2000480702d */
[----:B------:R-:W1:Y:S01]  /*452d0*/  LDC R234, c[0x0][0x278] ;  /* 0x00009e00ffea7b82 */ /* 0x000e620000000800 */
[----:B----4-:R-:W-:Y:S01]  /*452e0*/  F2FP.SATFINITE.E4M3.F32.PACK_AB_MERGE_C R43, R89, R109, R43 ;  /* 0x0000006d592b723e */ /* 0x010fe2000480702b */
[----:B------:R-:W-:Y:S01]  /*452f0*/  IMAD R199, R199, 0x8b, RZ ;  /* 0x0000008bc7c77824 */ /* 0x000fe200078e02ff */
[----:B------:R-:W4:Y:S01]  /*45300*/  LDL.LU R89, [R1+0x3e0] ;  /* 0x0003e00001597983 */ /* 0x000f220000300800 */
[----:B------:R-:W-:-:S04]  /*45310*/  IMAD R200, R200, 0x8c, RZ ;  /* 0x0000008cc8c87824 */ /* 0x000fc800078e02ff */
[----:B------:R-:W1:Y:S01]  /*45320*/  LDC R225, c[0x0][0x278] ;  /* 0x00009e00ffe17b82 */ /* 0x000e620000000800 */
[----:B------:R-:W4:Y:S04]  /*45330*/  LDL.LU R221, [R1+0x190] ;  /* 0x0001900001dd7983 */ /* 0x000f280000300800 */
[----:B------:R-:W4:Y:S01]  /*45340*/  LDL.LU R213, [R1+0x19c] ;  /* 0x00019c0001d57983 */ /* 0x000f220000300800 */
[----:B------:R-:W-:Y:S02]  /*45350*/  IMAD R203, R203, 0x8f, RZ ;  /* 0x0000008fcbcb7824 */ /* 0x000fe400078e02ff */
[----:B------:R-:W1:Y:S01]  /*45360*/  LDC R226, c[0x0][0x278] ;  /* 0x00009e00ffe27b82 */ /* 0x000e620000000800 */
[----:B------:R-:W4:Y:S04]  /*45370*/  LDL.LU R149, [R1+0x3e8] ;  /* 0x0003e80001957983 */ /* 0x000f280000300800 */
[----:B------:R-:W4:Y:S01]  /*45380*/  LDL.LU R109, [R1+0x3ec] ;  /* 0x0003ec00016d7983 */ /* 0x000f220000300800 */
[----:B------:R-:W-:-:S02]  /*45390*/  F2FP.SATFINITE.E4M3.F32.PACK_AB_MERGE_C R44, R193, R194, R47 ;  /* 0x000000c2c12c723e */ /* 0x000fc4000480702f */
[----:B--2---:R-:W-:Y:S02]  /*453a0*/  F2FP.SATFINITE.E4M3.F32.PACK_AB_MERGE_C R54, R229, R237, R54 ;  /* 0x000000ede536723e */ /* 0x004fe40004807036 */
[----:B------:R-:W-:Y:S02]  /*453b0*/  IADD3 R4, P4, P5, R13, R4, R12 ;  /* 0x000000040d047210 */ /* 0x000fe40007d9e00c */
[----:B------:R-:W-:Y:S02]  /*453c0*/  F2FP.SATFINITE.E4M3.F32.PACK_AB_MERGE_C R46, R230, R228, R46 ;  /* 0x000000e4e62e723e */ /* 0x000fe4000480702e */
[----:B------:R-:W-:Y:S01]  /*453d0*/  F2FP.SATFINITE.E4M3.F32.PACK_AB_MERGE_C R21, R223, R224, R219 ;  /* 0x000000e0df15723e */ /* 0x000fe200048070db */
[----:B------:R-:W-:Y:S01]  /*453e0*/  IMAD R25, R25, 0x11, RZ ;  /* 0x0000001119197824 */ /* 0x000fe200078e02ff */
[----:B------:R-:W-:Y:S01]  /*453f0*/  F2FP.SATFINITE.E4M3.F32.PACK_AB_MERGE_C R47, R238, R236, R52 ;  /* 0x000000ecee2f723e */ /* 0x000fe20004807034 */
[----:B------:R-:W2:Y:S01]  /*45400*/  LDC R193, c[0x0][0x278] ;  /* 0x00009e00ffc17b82 */ /* 0x000ea20000000800 */
[----:B------:R-:W-:Y:S01]  /*45410*/  F2FP.SATFINITE.E4M3.F32.PACK_AB_MERGE_C R52, R185, R186, R55 ;  /* 0x000000bab934723e */ /* 0x000fe20004807037 */
[----:B------:R-:W2:Y:S01]  /*45420*/  LDL.LU R238, [R1+0x1c0] ;  /* 0x0001c00001ee7983 */ /* 0x000ea20000300800 */
[----:B------:R-:W-:-:S03]  /*45430*/  F2FP.SATFINITE.E4M3.F32.PACK_AB_MERGE_C R55, R205, R209, R60 ;  /* 0x000000d1cd37723e */ /* 0x000fc6000480703c */
[----:B------:R-:W2:Y:S01]  /*45440*/  LDL.LU R237, [R1+0x1cc] ;  /* 0x0001cc0001ed7983 */ /* 0x000ea20000300800 */
[----:B---3--:R-:W-:-:S03]  /*45450*/  F2FP.SATFINITE.E4M3.F32.PACK_AB_MERGE_C R58, R197, R201, R58 ;  /* 0x000000c9c53a723e */ /* 0x008fc6000480703a */
[----:B------:R-:W3:Y:S01]  /*45460*/  LDL.LU R209, [R1+0x404] ;  /* 0x0004040001d17983 */ /* 0x000ee20000300800 */
[----:B----4-:R-:W-:-:S03]  /*45470*/  F2FP.SATFINITE.E4M3.F32.PACK_AB_MERGE_C R59, R89, R157, R59 ;  /* 0x0000009d593b723e */ /* 0x010fc6000480703b */
[----:B------:R-:W3:Y:S01]  /*45480*/  LDL.LU R205, [R1+0x408] ;  /* 0x0004080001cd7983 */ /* 0x000ee20000300800 */
[----:B------:R-:W-:-:S03]  /*45490*/  F2FP.SATFINITE.E4M3.F32.PACK_AB_MERGE_C R62, R213, R221, R62 ;  /* 0x000000ddd53e723e */ /* 0x000fc6000480703e */
[----:B------:R-:W4:Y:S01]  /*454a0*/  LDL.LU R201, [R1+0x1d0] ;  /* 0x0001d00001c97983 */ /* 0x000f220000300800 */
[----:B------:R-:W-:Y:S01]  /*454b0*/  SHF.R.S32.HI R12, RZ, 0x1f, R12 ;  /* 0x0000001fff0c7819 */ /* 0x000fe2000001140c */
[----:B------:R-:W1:Y:S02]  /*454c0*/  LDC R185, c[0x0][0x278] ;  /* 0x00009e00ffb97b82 */ /* 0x000e640000000800 */
[----:B------:R-:W4:Y:S04]  /*454d0*/  LDL.LU R197, [R1+0x1dc] ;  /* 0x0001dc0001c57983 */ /* 0x000f280000300800 */
[----:B------:R-:W4:Y:S01]  /*454e0*/  LDL.LU R157, [R1+0x41c] ;  /* 0x00041c00019d7983 */ /* 0x000f220000300800 */
[----:B------:R-:W-:Y:S01]  /*454f0*/  SHF.R.S32.HI R13, RZ, 0x1f, R13 ;  /* 0x0000001fff0d7819 */ /* 0x000fe2000001140d */
[----:B------:R-:W1:Y:S02]  /*45500*/  LDC R186, c[0x0][0x278] ;  /* 0x00009e00ffba7b82 */ /* 0x000e640000000800 */
[----:B------:R-:W4:Y:S01]  /*45510*/  LDL.LU R89, [R1+0x420] ;  /* 0x0004200001597983 */ /* 0x000f220000300800 */
[----:B------:R-:W-:-:S03]  /*45520*/  F2FP.SATFINITE.E4M3.F32.PACK_AB_MERGE_C R60, R169, R170, R63 ;  /* 0x000000aaa93c723e */ /* 0x000fc6000480703f */
[----:B------:R-:W4:Y:S01]  /*45530*/  LDL.LU R229, [R1+0x38] ;  /* 0x0000380001e57983 */ /* 0x000f220000300800 */
[----:B------:R-:W-:Y:S01]  /*45540*/  F2FP.SATFINITE.E4M3.F32.PACK_AB_MERGE_C R63, R109, R149, R76 ;  /* 0x000000956d3f723e */ /* 0x000fe2000480704c */
[----:B------:R-:W1:Y:S02]  /*45550*/  LDC R169, c[0x0][0x278] ;  /* 0x00009e00ffa97b82 */ /* 0x000e640000000800 */
[----:B------:R-:W4:Y:S04]  /*45560*/  LDL.LU R221, [R1+0x2ec] ;  /* 0x0002ec0001dd7983 */ /* 0x000f280000300800 */
[----:B------:R-:W4:Y:S01]  /*45570*/  LDL.LU R213, [R1+0x2f0] ;  /* 0x0002f00001d57983 */ /* 0x000f220000300800 */
[----:B------:R-:W-:Y:S01]  /*45580*/  IADD3.X R5, R13, R5, R12, P4, P5 ;  /* 0x000000050d057210 */ /* 0x000fe200027ea40c */
[----:B------:R-:W1:Y:S02]  /*45590*/  LDC R170, c[0x0][0x278] ;  /* 0x00009e00ffaa7b82 */ /* 0x000e640000000800 */
[----:B------:R-:W4:Y:S04]  /*455a0*/  LDL.LU R149, [R1+0x434] ;  /* 0x0004340001957983 */ /* 0x000f280000300800 */
[----:B------:R-:W4:Y:S01]  /*455b0*/  LDL.LU R109, [R1+0x438] ;  /* 0x00043800016d7983 */ /* 0x000f220000300800 */
[----:B------:R-:W-:Y:S01]  /*455c0*/  F2FP.SATFINITE.E4M3.F32.PACK_AB_MERGE_C R45, R191, R192, R187 ;  /* 0x000000c0bf2d723e */ /* 0x000fe200048070bb */
[----:B------:R-:W1:Y:S02]  /*455d0*/  LDC R194, c[0x0][0x278] ;  /* 0x00009e00ffc27b82 */ /* 0x000e640000000800 */
[----:B------:R-:W-:Y:S06]  /*455e0*/  LDS.128 R12, [R2] ;  /* 0x00000000020c7984 */ /* 0x000fec0000000c00 */
[----:B------:R-:W-:Y:S01]  /*455f0*/  BAR.SYNC.DEFER_BLOCKING 0x0 ;  /* 0x0000000000007b1d */ /* 0x000fe20000010000 */
[----:B------:R-:W-:Y:S01]  /*45600*/  F2FP.SATFINITE.E4M3.F32.PACK_AB_MERGE_C R53, R183, R184, R179 ;  /* 0x000000b8b735723e */ /* 0x000fe200048070b3 */
[----:B------:R-:W-:-:S02]  /*45610*/  IMAD R207, R207, 0x93, RZ ;  /* 0x00000093cfcf7824 */ /* 0x000fc400078e02ff */
[----:B------:R-:W-:Y:S02]  /*45620*/  IMAD R208, R208, 0x94, RZ ;  /* 0x00000094d0d07824 */ /* 0x000fe400078e02ff */
[----:B------:R-:W-:Y:S02]  /*45630*/  IMAD R210, R210, 0x96, RZ ;  /* 0x00000096d2d27824 */ /* 0x000fe400078e02ff */
[----:B------:R-:W1:Y:S01]  /*45640*/  LDC R219, c[0x0][0x278] ;  /* 0x00009e00ffdb7b82 */ /* 0x000e620000000800 */
[----:B------:R-:W4:Y:S04]  /*45650*/  LDL.LU R222, [R1+0x40] ;  /* 0x0000400001de7983 */ /* 0x000f280000300800 */
[----:B------:R-:W4:Y:S01]  /*45660*/  LDL.LU R227, [R1+0x48] ;  /* 0x0000480001e37983 */ /* 0x000f220000300800 */
[----:B------:R-:W-:-:S02]  /*45670*/  IMAD R211, R211, 0x97, RZ ;  /* 0x00000097d3d37824 */ /* 0x000fc400078e02ff */
[----:B------:R-:W1:Y:S01]  /*45680*/  LDC R223, c[0x0][0x278] ;  /* 0x00009e00ffdf7b82 */ /* 0x000e620000000800 */
[----:B------:R-:W4:Y:S04]  /*45690*/  LDL.LU R228, [R1+0x300] ;  /* 0x0003000001e47983 */ /* 0x000f280000300800 */
[----:B------:R-:W4:Y:S01]  /*456a0*/  LDL.LU R230, [R1+0x308] ;  /* 0x0003080001e67983 */ /* 0x000f220000300800 */
[----:B------:R-:W-:Y:S02]  /*456b0*/  IMAD R215, R215, 0x9b, RZ ;  /* 0x0000009bd7d77824 */ /* 0x000fe400078e02ff */
[----:B------:R-:W-:Y:S01]  /*456c0*/  IMAD R216, R216, 0x9c, RZ ;  /* 0x0000009cd8d87824 */ /* 0x000fe200078e02ff */
[----:B------:R-:W-:Y:S01]  /*456d0*/  STSM.16.M88.4 [R0], R16 ;  /* 0x0000001000007844 */ /* 0x000fe20000000200 */
[----:B0-----:R-:W-:Y:S01]  /*456e0*/  IMAD R217, R217, 0x9d, RZ ;  /* 0x0000009dd9d97824 */ /* 0x001fe200078e02ff */
[----:B--2---:R-:W-:Y:S01]  /*456f0*/  F2FP.SATFINITE.E4M3.F32.PACK_AB_MERGE_C R66, R237, R238, R66 ;  /* 0x000000eeed42723e */ /* 0x004fe20004807042 */
[----:B------:R-:W0:Y:S08]  /*45700*/  LDC R224, c[0x0][0x278] ;  /* 0x00009e00ffe07b82 */ /* 0x000e300000000800 */
[----:B------:R-:W-:Y:S01]  /*45710*/  BAR.SYNC.DEFER_BLOCKING 0x0 ;  /* 0x0000000000007b1d */ /* 0x000fe20000010000 */
[----:B---3--:R-:W-:-:S05]  /*45720*/  F2FP.SATFINITE.E4M3.F32.PACK_AB_MERGE_C R67, R205, R209, R67 ;  /* 0x000000d1cd43723e */ /* 0x008fca0004807043 */
[----:B------:R-:W2:Y:S01]  /*45730*/  LDL.LU R236, [R1+0x43c] ;  /* 0x00043c0001ec7983 */ /* 0x000ea20000300800 */
[----:B----4-:R-:W-:-:S03]  /*45740*/  F2FP.SATFINITE.E4M3.F32.PACK_AB_MERGE_C R74, R197, R201, R74 ;  /* 0x000000c9c54a723e */ /* 0x010fc6000480704a */
[----:B------:R-:W2:Y:S01]  /*45750*/  LDL.LU R238, [R1+0x440] ;  /* 0x0004400001ee7983 */ /* 0x000ea20000300800 */
[----:B------:R-:W-:-:S03]  /*45760*/  F2FP.SATFINITE.E4M3.F32.PACK_AB_MERGE_C R75, R89, R157, R75 ;  /* 0x0000009d594b723e */ /* 0x000fc6000480704b */
[----:B------:R-:W3:Y:S01]  /*45770*/  LDL.LU R209, [R1+0x68] ;  /* 0x0000680001d17983 */ /* 0x000ee20000300800 */
[----:B------:R-:W-:-:S03]  /*45780*/  F2FP.SATFINITE.E4M3.F32.PACK_AB_MERGE_C R77, R229, R144, R139 ;  /* 0x00000090e54d723e */ /* 0x000fc6000480708b */
[----:B------:R-:W3:Y:S01]  /*45790*/  LDL.LU R89, [R1+0x84] ;  /* 0x0000840001597983 */ /* 0x000ee20000300800 */
[----:B------:R-:W-:-:S03]  /*457a0*/  F2FP.SATFINITE.E4M3.F32.PACK_AB_MERGE_C R78, R213, R221, R78 ;  /* 0x000000ddd54e723e */ /* 0x000fc6000480704e */
[----:B------:R-:W4:Y:S01]  /*457b0*/  LDL.LU R205, [R1+0x33c] ;  /* 0x00033c0001cd7983 */ /* 0x000f220000300800 */
[----:B------:R-:W-:Y:S01]  /*457c0*/  F2FP.SATFINITE.E4M3.F32.PACK_AB_MERGE_C R76, R145, R146, R3 ;  /* 0x00000092914c723e */ /* 0x000fe20004807003 */
[----:B-1----:R-:W-:Y:S01]  /*457d0*/  IMAD R169, R169, 0x6d, RZ ;  /* 0x0000006da9a97824 */ /* 0x002fe200078e02ff */
[----:B------:R-:W1:Y:S01]  /*457e0*/  LDC R179, c[0x0][0x278] ;  /* 0x00009e00ffb37b82 */ /* 0x000e620000000800 */
[----:B------:R-:W4:Y:S04]  /*457f0*/  LDL.LU R201, [R1+0x340] ;  /* 0x0003400001c97983 */ /* 0x000f280000300800 */
[----:B------:R-:W2:Y:S01]  /*45800*/  LDL.LU R197, [R1+0x454] ;  /* 0x0004540001c57983 */ /* 0x000ea20000300800 */
[----:B------:R-:W-:Y:S01]  /*45810*/  F2FP.SATFINITE.E4M3.F32.PACK_AB_MERGE_C R79, R109, R149, R79 ;  /* 0x000000956d4f723e */ /* 0x000fe2000480704f */
[----:B------:R-:W-:Y:S01]  /*45820*/  IMAD R170, R170, 0x6e, RZ ;  /* 0x0000006eaaaa7824 */ /* 0x000fe200078e02ff */
[----:B------:R-:W0:Y:S01]  /*45830*/  LDC R183, c[0x0][0x278] ;  /* 0x00009e00ffb77b82 */ /* 0x000e220000000800 */
[----:B------:R-:W2:Y:S04]  /*45840*/  LDL.LU R157, [R1+0x458] ;  /* 0x00045800019d7983 */ /* 0x000ea80000300800 */
[----:B------:R-:W-:Y:S03]  /*45850*/  LDS.128 R16, [R2] ;  /* 0x0000000002107984 */ /* 0x000fe60000000c00 */
[----:B------:R-:W0:Y:S08]  /*45860*/  LDC R184, c[0x0][0x278] ;  /* 0x00009e00ffb87b82 */ /* 0x000e300000000800 */
[----:B------:R-:W-:Y:S08]  /*45870*/  BAR.SYNC.DEFER_BLOCKING 0x0 ;  /* 0x0000000000007b1d */ /* 0x000ff00000010000 */
[----:B------:R-:W0:Y:S01]  /*45880*/  LDC R187, c[0x0][0x278] ;  /* 0x00009e00ffbb7b82 */ /* 0x000e220000000800 */
[----:B------:R-:W2:Y:S04]  /*45890*/  LDL.LU R237, [R1+0x88] ;  /* 0x0000880001ed7983 */ /* 0x000ea80000300800 */
[----:B------:R-:W2:Y:S03]  /*458a0*/  LDL.LU R109, [R1+0xa4] ;  /* 0x0000a400016d7983 */ /* 0x000ea60000300800 */
[----:B------:R-:W0:Y:S01]  /*458b0*/  LDC R192, c[0x0][0x278] ;  /* 0x00009e00ffc07b82 */ /* 0x000e220000000800 */
[----:B------:R-:W2:Y:S04]  /*458c0*/  LDL.LU R229, [R1+0x350] ;  /* 0x0003500001e57983 */ /* 0x000ea80000300800 */
[----:B------:R-:W2:Y:S04]  /*458d0*/  LDL.LU R221, [R1+0x358] ;  /* 0x0003580001dd7983 */ /* 0x000ea80000300800 */
[----:B------:R-:W-:Y:S01]  /*458e0*/  STSM.16.M88.4 [R0], R20 ;  /* 0x0000001400007844 */ /* 0x000fe20000000200 */
[----:B------:R-:W-:Y:S06]  /*458f0*/  BAR.SYNC.DEFER_BLOCKING 0x0 ;  /* 0x0000000000007b1d */ /* 0x000fec0000010000 */
[----:B------:R-:W2:Y:S04]  /*45900*/  LDL.LU R213, [R1+0x45c] ;  /* 0x00045c0001d57983 */ /* 0x000ea80000300800 */
[----:B------:R-:W2:Y:S04]  /*45910*/  LDL.LU R149, [R1+0x460] ;  /* 0x0004600001957983 */ /* 0x000ea80000300800 */
[----:B------:R-:W2:Y:S04]  /*45920*/  LDL.LU R158, [R1+0xc8] ;  /* 0x0000c800019e7983 */ /* 0x000ea80000300800 */
[----:B------:R-:W2:Y:S04]  /*45930*/  LDL.LU R196, [R1+0xe4] ;  /* 0x0000e40001c47983 */ /* 0x000ea80000300800 */
[----:B------:R-:W-:Y:S01]  /*45940*/  LDS.128 R20, [R2] ;  /* 0x0000000002147984 */ /* 0x000fe20000000c00 */
[----:B------:R-:W-:Y:S06]  /*45950*/  BAR.SYNC.DEFER_BLOCKING 0x0 ;  /* 0x0000000000007b1d */ /* 0x000fec0000010000 */
[----:B------:R-:W2:Y:S04]  /*45960*/  LDL.LU R198, [R1+0x38c] ;  /* 0x00038c0001c67983 */ /* 0x000ea80000300800 */
[----:B------:R-:W2:Y:S04]  /*45970*/  LDL.LU R204, [R1+0x390] ;  /* 0x0003900001cc7983 */ /* 0x000ea80000300800 */
[----:B------:R-:W2:Y:S04]  /*45980*/  LDL.LU R206, [R1+0x474] ;  /* 0x0004740001ce7983 */ /* 0x000ea80000300800 */
[----:B------:R-:W2:Y:S04]  /*45990*/  LDL.LU R212, [R1+0x478] ;  /* 0x0004780001d47983 */ /* 0x000ea80000300800 */
[----:B------:R-:W-:Y:S01]  /*459a0*/  STSM.16.M88.4 [R0], R28 ;  /* 0x0000001c00007844 */ /* 0x000fe20000000200 */
[----:B------:R-:W-:Y:S06]  /*459b0*/  BAR.SYNC.DEFER_BLOCKING 0x0 ;  /* 0x0000000000007b1d */ /* 0x000fec0000010000 */
[----:B------:R-:W2:Y:S04]  /*459c0*/  LDL.LU R214, [R1+0x10c] ;  /* 0x00010c0001d67983 */ /* 0x000ea80000300800 */
[----:B------:R-:W-:Y:S01]  /*459d0*/  LDS.128 R28, [R2] ;  /* 0x00000000021c7984 */ /* 0x000fe20000000c00 */
[----:B------:R-:W-:Y:S06]  /*459e0*/  BAR.SYNC.DEFER_BLOCKING 0x0 ;  /* 0x0000000000007b1d */ /* 0x000fec0000010000 */
[----:B------:R-:W-:Y:S02]  /*459f0*/  STSM.16.M88.4 [R0], R32 ;  /* 0x0000002000007844 */ /* 0x000fe40000000200 */
[----:B------:R-:W-:Y:S06]  /*45a00*/  BAR.SYNC.DEFER_BLOCKING 0x0 ;  /* 0x0000000000007b1d */ /* 0x000fec0000010000 */
[----:B------:R-:W-:Y:S02]  /*45a10*/  LDS.128 R32, [R2] ;  /* 0x0000000002207984 */ /* 0x000fe40000000c00 */
        /* <DEDUP_REMOVED lines=8> */
[----:B------:R-:W-:Y:S01]  /*45aa0*/  BAR.SYNC.DEFER_BLOCKING 0x0 ;  /* 0x0000000000007b1d */ /* 0x000fe20000010000 */
[----:B---3--:R-:W-:-:S02]  /*45ab0*/  F2FP.SATFINITE.E4M3.F32.PACK_AB_MERGE_C R89, R89, R209, R123 ;  /* 0x000000d15959723e */ /* 0x008fc4000480707b */
[----:B----4-:R-:W-:-:S03]  /*45ac0*/  F2FP.SATFINITE.E4M3.F32.PACK_AB_MERGE_C R90, R201, R205, R90 ;  /* 0x000000cdc95a723e */ /* 0x010fc6000480705a */
[----:B------:R-:W3:Y:S04]  /*45ad0*/  LDL.LU R209, [R1+0x110] ;  /* 0x0001100001d17983 */ /* 0x000ee80000300800 */
[----:B------:R-:W4:Y:S01]  /*45ae0*/  LDL.LU R205, [R1+0x398] ;  /* 0x0003980001cd7983 */ /* 0x000f220000300800 */
[----:B--2---:R-:W-:-:S03]  /*45af0*/  F2FP.SATFINITE.E4M3.F32.PACK_AB_MERGE_C R91, R157, R197, R91 ;  /* 0x000000c59d5b723e */ /* 0x004fc6000480705b */
[----:B------:R-:W4:Y:S04]  /*45b00*/  LDL.LU R201, [R1+0x39c] ;  /* 0x00039c0001c97983 */ /* 0x000f280000300800 */
[----:B------:R-:W2:Y:S04]  /*45b10*/  LDL.LU R197, [R1+0x47c] ;  /* 0x00047c0001c57983 */ /* 0x000ea80000300800 */
[----:B------:R-:W-:Y:S01]  /*45b20*/  STSM.16.M88.4 [R0], R52 ;  /* 0x0000003400007844 */ /* 0x000fe20000000200 */
[----:B------:R-:W-:Y:S06]  /*45b30*/  BAR.SYNC.DEFER_BLOCKING 0x0 ;  /* 0x0000000000007b1d */ /* 0x000fec0000010000 */
[----:B------:R-:W2:Y:S01]  /*45b40*/  LDL.LU R157, [R1+0x480] ;  /* 0x00048000019d7983 */ /* 0x000ea20000300800 */
[----:B------:R-:W-:-:S03]  /*45b50*/  F2FP.SATFINITE.E4M3.F32.PACK_AB_MERGE_C R85, R227, R222, R131 ;  /* 0x000000dee355723e */ /* 0x000fc60004807083 */
[----:B------:R-:W2:Y:S01]  /*45b60*/  LDL.LU R220, [R1+0x130] ;  /* 0x0001300001dc7983 */ /* 0x000ea20000300800 */
[----:B------:R-:W-:-:S03]  /*45b70*/  F2FP.SATFINITE.E4M3.F32.PACK_AB_MERGE_C R86, R230, R228, R86 ;  /* 0x000000e4e656723e */ /* 0x000fc60004807056 */
[----:B------:R-:W2:Y:S01]  /*45b80*/  LDL.LU R222, [R1+0x14c] ;  /* 0x00014c0001de7983 */ /* 0x000ea20000300800 */
[----:B------:R-:W-:-:S03]  /*45b90*/  F2FP.SATFINITE.E4M3.F32.PACK_AB_MERGE_C R87, R238, R236, R87 ;  /* 0x000000ecee57723e */ /* 0x000fc60004807057 */
[----:B------:R-:W2:Y:S04]  /*45ba0*/  LDL.LU R227, [R1+0x3c0] ;  /* 0x0003c00001e37983 */ /* 0x000ea80000300800 */
[----:B------:R-:W-:Y:S01]  /*45bb0*/  LDS.128 R52, [R2] ;  /* 0x0000000002347984 */ /* 0x000fe20000000c00 */
[----:B------:R-:W-:Y:S01]  /*45bc0*/  BAR.SYNC.DEFER_BLOCKING 0x0 ;  /* 0x0000000000007b1d */ /* 0x000fe20000010000 */
[----:B------:R-:W-:Y:S02]  /*45bd0*/  F2FP.SATFINITE.E4M3.F32.PACK_AB_MERGE_C R109, R109, R237, R115 ;  /* 0x000000ed6d6d723e */ /* 0x000fe40004807073 */
[----:B------:R-:W-:-:S03]  /*45be0*/  F2FP.SATFINITE.E4M3.F32.PACK_AB_MERGE_C R110, R221, R229, R110 ;  /* 0x000000e5dd6e723e */ /* 0x000fc6000480706e */
[----:B------:R-:W2:Y:S04]  /*45bf0*/  LDL.LU R228, [R1+0x3c4] ;  /* 0x0003c40001e47983 */ /* 0x000ea80000300800 */
[----:B------:R-:W2:Y:S04]  /*45c00*/  LDL.LU R230, [R1+0x494] ;  /* 0x0004940001e67983 */ /* 0x000ea80000300800 */
[----:B------:R-:W2:Y:S01]  /*45c10*/  LDL.LU R236, [R1+0x498] ;  /* 0x0004980001ec7983 */ /* 0x000ea20000300800 */
[----:B------:R-:W-:-:S03]  /*45c20*/  F2FP.SATFINITE.E4M3.F32.PACK_AB_MERGE_C R111, R149, R213, R111 ;  /* 0x000000d5956f723e */ /* 0x000fc6000480706f */
        /* <DEDUP_REMOVED lines=10> */
[----:B------:R-:W-:Y:S01]  /*45cd0*/  STSM.16.M88.4 [R0], R60 ;  /* 0x0000003c00007844 */ /* 0x000fe20000000200 */
        /* <DEDUP_REMOVED lines=16> */
[----:B----4-:R-:W-:Y:S02]  /*45de0*/  F2FP.SATFINITE.E4M3.F32.PACK_AB_MERGE_C R122, R201, R205, R124 ;  /* 0x000000cdc97a723e */ /* 0x010fe4000480707c */
[----:B--2---:R-:W-:Y:S01]  /*45df0*/  F2FP.SATFINITE.E4M3.F32.PACK_AB_MERGE_C R123, R157, R197, R119 ;  /* 0x000000c59d7b723e */ /* 0x004fe20004807077 */
[----:B------:R-:W2:Y:S04]  /*45e00*/  LDL.LU R209, [R1+0x1a0] ;  /* 0x0001a00001d17983 */ /* 0x000ea80000300800 */
[----:B------:R-:W2:Y:S04]  /*45e10*/  LDL.LU R205, [R1+0x1ac] ;  /* 0x0001ac0001cd7983 */ /* 0x000ea80000300800 */
[----:B------:R-:W3:Y:S04]  /*45e20*/  LDL.LU R201, [R1+0x3f0] ;  /* 0x0003f00001c97983 */ /* 0x000ee80000300800 */
[----:B------:R-:W3:Y:S04]  /*45e30*/  LDL.LU R197, [R1+0x3f4] ;  /* 0x0003f40001c57983 */ /* 0x000ee80000300800 */
[----:B------:R-:W-:Y:S01]  /*45e40*/  STSM.16.M88.4 [R0], R84 ;  /* 0x0000005400007844 */ /* 0x000fe20000000200 */
[----:B------:R-:W-:Y:S06]  /*45e50*/  BAR.SYNC.DEFER_BLOCKING 0x0 ;  /* 0x0000000000007b1d */ /* 0x000fec0000010000 */
[----:B------:R-:W4:Y:S04]  /*45e60*/  LDL.LU R246, [R1+0x4b4] ;  /* 0x0004b40001f67983 */ /* 0x000f280000300800 */
[----:B------:R-:W4:Y:S04]  /*45e70*/  LDL.LU R251, [R1+0x4b8] ;  /* 0x0004b80001fb7983 */ /* 0x000f280000300800 */
[----:B------:R-:W2:Y:S04]  /*45e80*/  LDL.LU R140, [R1+0x20] ;  /* 0x00002000018c7983 */ /* 0x000ea80000300800 */
[----:B------:R-:W2:Y:S04]  /*45e90*/  LDL.LU R141, [R1+0x24] ;  /* 0x00002400018d7983 */ /* 0x000ea80000300800 */
[----:B------:R-:W-:Y:S01]  /*45ea0*/  LDS.128 R84, [R2] ;  /* 0x0000000002547984 */ /* 0x000fe20000000c00 */
[----:B------:R-:W-:Y:S06]  /*45eb0*/  BAR.SYNC.DEFER_BLOCKING 0x0 ;  /* 0x0000000000007b1d */ /* 0x000fec0000010000 */
[----:B------:R-:W4:Y:S04]  /*45ec0*/  LDL.LU R142, [R1+0x1b0] ;  /* 0x0001b000018e7983 */ /* 0x000f280000300800 */
[----:B------:R-:W-:Y:S01]  /*45ed0*/  STSM.16.M88.4 [R0], R88 ;  /* 0x0000005800007844 */ /* 0x000fe20000000200 */
[----:B------:R-:W-:Y:S06]  /*45ee0*/  BAR.SYNC.DEFER_BLOCKING 0x0 ;  /* 0x0000000000007b1d */ /* 0x000fec0000010000 */
[----:B------:R-:W-:Y:S02]  /*45ef0*/  LDS.128 R88, [R2] ;  /* 0x0000000002587984 */ /* 0x000fe40000000c00 */
[----:B------:R-:W-:Y:S06]  /*45f00*/  BAR.SYNC.DEFER_BLOCKING 0x0 ;  /* 0x0000000000007b1d */ /* 0x000fec0000010000 */
[----:B------:R1:W-:Y:S02]  /*45f10*/  STSM.16.M88.4 [R0], R108 ;  /* 0x0000006c00007844 */ /* 0x0003e40000000200 */
[----:B------:R-:W-:Y:S06]  /*45f20*/  BAR.SYNC.DEFER_BLOCKING 0x0 ;  /* 0x0000000000007b1d */ /* 0x000fec0000010000 */
[----:B------:R-:W-:Y:S01]  /*45f30*/  LDS.128 R152, [R2] ;  /* 0x0000000002987984 */ /* 0x000fe20000000c00 */
[----:B-1----:R-:W-:-:S02]  /*45f40*/  F2FP.SATFINITE.E4M3.F32.PACK_AB_MERGE_C R108, R113, R114, R26 ;  /* 0x00000072716c723e */ /* 0x002fc4000480701a */
[----:B------:R-:W-:Y:S01]  /*45f50*/  F2FP.SATFINITE.E4M3.F32.PACK_AB_MERGE_C R109, R196, R158, R107 ;  /* 0x0000009ec46d723e */ /* 0x000fe2000480706b */
[----:B------:R-:W-:Y:S01]  /*45f60*/  BAR.SYNC.DEFER_BLOCKING 0x0 ;  /* 0x0000000000007b1d */ /* 0x000fe20000010000 */
[----:B------:R-:W-:Y:S02]  /*45f70*/  F2FP.SATFINITE.E4M3.F32.PACK_AB_MERGE_C R110, R204, R198, R125 ;  /* 0x000000c6cc6e723e */ /* 0x000fe4000480707d */
[----:B------:R-:W-:Y:S02]  /*45f80*/  F2FP.SATFINITE.E4M3.F32.PACK_AB_MERGE_C R111, R212, R206, R120 ;  /* 0x000000ced46f723e */ /* 0x000fe40004807078 */
[----:B------:R-:W-:-:S03]  /*45f90*/  F2FP.SATFINITE.E4M3.F32.PACK_AB_MERGE_C R131, R149, R213, R118 ;  /* 0x000000d59583723e */ /* 0x000fc60004807076 */
[----:B------:R-:W1:Y:S01]  /*45fa0*/  LDC R26, c[0x0][0x278] ;  /* 0x00009e00ff1a7b82 */ /* 0x000e620000000800 */
[----:B------:R-:W4:Y:S01]  /*45fb0*/  LDL.LU R196, [R1+0x1bc] ;  /* 0x0001bc0001c47983 */ /* 0x000f220000300800 */
[----:B------:R-:W-:-:S03]  /*45fc0*/  F2FP.SATFINITE.E4M3.F32.PACK_AB_MERGE_C R120, R105, R106, R39 ;  /* 0x0000006a6978723e */ /* 0x000fc60004807027 */
[----:B------:R-:W4:Y:S01]  /*45fd0*/  LDL.LU R198, [R1+0x3f8] ;  /* 0x0003f80001c67983 */ /* 0x000f220000300800 */
[----:B------:R-:W-:Y:S02]  /*45fe0*/  F2FP.SATFINITE.E4M3.F32.PACK_AB_MERGE_C R129, R237, R238, R83 ;  /* 0x000000eeed81723e */ /* 0x000fe40004807053 */
[----:B------:R-:W0:Y:S01]  /*45ff0*/  LDC R39, c[0x0][0x278] ;  /* 0x00009e00ff277b82 */ /* 0x000e220000000800 */
[----:B------:R-:W4:Y:S04]  /*46000*/  LDL.LU R204, [R1+0x3fc] ;  /* 0x0003fc0001cc7983 */ /* 0x000f280000300800 */
[----:B------:R-:W4:Y:S01]  /*46010*/  LDL.LU R206, [R1+0x4bc] ;  /* 0x0004bc0001ce7983 */ /* 0x000f220000300800 */
[----:B------:R-:W-:Y:S02]  /*46020*/  F2FP.SATFINITE.E4M3.F32.PACK_AB_MERGE_C R130, R221, R229, R117 ;  /* 0x000000e5dd82723e */ /* 0x000fe40004807075 */
[----:B------:R-:W0:Y:S01]  /*46030*/  LDC R83, c[0x0][0x278] ;  /* 0x00009e00ff537b82 */ /* 0x000e220000000800 */
[----:B------:R1:W-:Y:S07]  /*46040*/  STSM.16.M88.4 [R0], R108 ;  /* 0x0000006c00007844 */ /* 0x0003ee0000000200 */
[----:B------:R-:W-:Y:S06]  /*46050*/  BAR.SYNC.DEFER_BLOCKING 0x0 ;  /* 0x0000000000007b1d */ /* 0x000fec0000010000 */
[----:B------:R-:W4:Y:S04]  /*46060*/  LDL.LU R212, [R1+0x4c0] ;  /* 0x0004c00001d47983 */ /* 0x000f280000300800 */
[----:B------:R-:W-:Y:S01]  /*46070*/  LDS.128 R156, [R2] ;  /* 0x00000000029c7984 */ /* 0x000fe20000000c00 */
[----:B------:R-:W-:Y:S06]  /*46080*/  BAR.SYNC.DEFER_BLOCKING 0x0 ;  /* 0x0000000000007b1d */ /* 0x000fec0000010000 */
[----:B------:R-:W-:Y:S02]  /*46090*/  STSM.16.M88.4 [R0], R120 ;  /* 0x0000007800007844 */ /* 0x000fe40000000200 */
[----:B------:R-:W-:Y:S01]  /*460a0*/  BAR.SYNC.DEFER_BLOCKING 0x0 ;  /* 0x0000000000007b1d */ /* 0x000fe20000010000 */
[----:B-1----:R-:W-:-:S02]  /*460b0*/  F2FP.SATFINITE.E4M3.F32.PACK_AB_MERGE_C R108, R97, R98, R133 ;  /* 0x00000062616c723e */ /* 0x002fc40004807085 */
[----:B------:R-:W-:-:S03]  /*460c0*/  F2FP.SATFINITE.E4M3.F32.PACK_AB_MERGE_C R109, R222, R220, R126 ;  /* 0x000000dcde6d723e */ /* 0x000fc6000480707e */
[----:B------:R-:W-:Y:S01]  /*460d0*/  LDS.128 R148, [R2] ;  /* 0x0000000002947984 */ /* 0x000fe20000000c00 */
[----:B------:R-:W-:Y:S02]  /*460e0*/  F2FP.SATFINITE.E4M3.F32.PACK_AB_MERGE_C R110, R228, R227, R112 ;  /* 0x000000e3e46e723e */ /* 0x000fe40004807070 */
[----:B------:R-:W-:Y:S01]  /*460f0*/  F2FP.SATFINITE.E4M3.F32.PACK_AB_MERGE_C R111, R236, R230, R116 ;  /* 0x000000e6ec6f723e */ /* 0x000fe20004807074 */
[----:B------:R-:W-:Y:S06]  /*46100*/  BAR.SYNC.DEFER_BLOCKING 0x0 ;  /* 0x0000000000007b1d */ /* 0x000fec0000010000 */
[----:B------:R3:W-:Y:S02]  /*46110*/  STSM.16.M88.4 [R0], R108 ;  /* 0x0000006c00007844 */ /* 0x0007e40000000200 */
[----:B------:R-:W-:Y:S06]  /*46120*/  BAR.SYNC.DEFER_BLOCKING 0x0 ;  /* 0x0000000000007b1d */ /* 0x000fec0000010000 */
[----:B------:R-:W1:Y:S01]  /*46130*/  LDS.128 R144, [R2] ;  /* 0x0000000002907984 */ /* 0x000e620000000c00 */
[----:B---3--:R-:W-:Y:S01]  /*46140*/  F2FP.SATFINITE.E4M3.F32.PACK_AB_MERGE_C R110, R197, R201, R101 ;  /* 0x000000c9c56e723e */ /* 0x008fe20004807065 */
[----:B------:R-:W-:Y:S06]  /*46150*/  BAR.SYNC.DEFER_BLOCKING 0x0 ;  /* 0x0000000000007b1d */ /* 0x000fec0000010000 */
[----:B-1----:R-:W-:Y:S04]  /*46160*/  STL [R1+0x2170], R146 ;  /* 0x0021709201007387 */ /* 0x002fe80000100800 */
[----:B------:R1:W-:Y:S04]  /*46170*/  STL [R1+0x2160], R147 ;  /* 0x0021609301007387 */ /* 0x0003e80000100800 */
        /* <DEDUP_REMOVED lines=12> */
[----:B------:R-:W-:Y:S01]  /*46240*/  STSM.16.M88.4 [R0], R128 ;  /* 0x0000008000007844 */ /* 0x000fe20000000200 */
[----:B------:R-:W-:Y:S01]  /*46250*/  BAR.SYNC.DEFER_BLOCKING 0x0 ;  /* 0x0000000000007b1d */ /* 0x000fe20000010000 */
[----:B------:R-:W-:-:S02]  /*46260*/  F2FP.SATFINITE.E4M3.F32.PACK_AB_MERGE_C R108, R247, R143, R136 ;  /* 0x0000008ff76c723e */ /* 0x000fc40004807088 */
[----:B--2---:R-:W-:Y:S02]  /*46270*/  F2FP.SATFINITE.E4M3.F32.PACK_AB_MERGE_C R112, R141, R140, R135 ;  /* 0x0000008c8d70723e */ /* 0x004fe40004807087 */
[----:B------:R-:W-:Y:S02]  /*46280*/  F2FP.SATFINITE.E4M3.F32.PACK_AB_MERGE_C R109, R205, R209, R134 ;  /* 0x000000d1cd6d723e */ /* 0x000fe40004807086 */
[----:B----4-:R-:W-:Y:S01]  /*46290*/  F2FP.SATFINITE.E4M3.F32.PACK_AB_MERGE_C R113, R196, R142, R68 ;  /* 0x0000008ec471723e */ /* 0x010fe20004807044 */
[----:B------:R-:W2:Y:S01]  /*462a0*/  LDL.LU R221, [R1+0x42c] ;  /* 0x00042c0001dd7983 */ /* 0x000ea20000300800 */
[----:B------:R-:W-:Y:S02]  /*462b0*/  F2FP.SATFINITE.E4M3.F32.PACK_AB_MERGE_C R111, R251, R246, R102 ;  /* 0x000000f6fb6f723e */ /* 0x000fe40004807066 */
[----:B------:R-:W-:Y:S01]  /*462c0*/  F2FP.SATFINITE.E4M3.F32.PACK_AB_MERGE_C R114, R204, R198, R103 ;  /* 0x000000c6cc72723e */ /* 0x000fe20004807067 */
[----:B------:R-:W4:Y:S01]  /*462d0*/  LDS.128 R140, [R2] ;  /* 0x00000000028c7984 */ /* 0x000f220000000c00 */
[----:B------:R-:W-:Y:S01]  /*462e0*/  F2FP.SATFINITE.E4M3.F32.PACK_AB_MERGE_C R115, R212, R206, R104 ;  /* 0x000000ced473723e */ /* 0x000fe20004807068 */
[----:B------:R-:W-:Y:S01]  /*462f0*/  BAR.SYNC.DEFER_BLOCKING 0x0 ;  /* 0x0000000000007b1d */ /* 0x000fe20000010000 */
[----:B------:R-:W-:-:S02]  /*46300*/  PRMT R3, R16, 0x7771, RZ ;  /* 0x0000777110037816 */ /* 0x000fc400000000ff */
[C---:B-1----:R-:W-:Y:S02]  /*46310*/  PRMT R147, R12.reuse, 0x7771, RZ ;  /* 0x000077710c937816 */ /* 0x042fe400000000ff */
[----:B------:R-:W-:Y:S01]  /*46320*/  PRMT R146, R12, 0x7770, RZ ;  /* 0x000077700c927816 */ /* 0x000fe200000000ff */
[----:B------:R-:W-:Y:S01]  /*46330*/  IMAD R26, R26, 0x12, RZ ;  /* 0x000000121a1a7824 */ /* 0x000fe200078e02ff */
[----:B------:R-:W-:Y:S01]  /*46340*/  FSETP.NEU.AND P1, PT, R241, RZ, PT ;  /* 0x000000fff100720b */ /* 0x000fe20003f2d000 */
[----:B------:R-:W2:Y:S01]  /*46350*/  LDL.LU R213, [R1+0x430] ;  /* 0x0004300001d57983 */ /* 0x000ea20000300800 */
[----:B0-----:R-:W-:Y:S01]  /*46360*/  IMAD R39, R39, 0x1f, RZ ;  /* 0x0000001f27277824 */ /* 0x001fe200078e02ff */
[----:B------:R-:W0:Y:S02]  /*46370*/  LDC R241, c[0x0][0x278] ;  /* 0x00009e00fff17b82 */ /* 0x000e240000000800 */
[----:B------:R-:W2:Y:S04]  /*46380*/  LDL.LU R209, [R1+0x4cc] ;  /* 0x0004cc0001d17983 */ /* 0x000ea80000300800 */
[----:B------:R-:W2:Y:S01]  /*46390*/  LDL.LU R205, [R1+0x4d0] ;  /* 0x0004d00001cd7983 */ /* 0x000ea20000300800 */
[----:B------:R-:W-:Y:S01]  /*463a0*/  IMAD R83, R83, 0x4b, RZ ;  /* 0x0000004b53537824 */ /* 0x000fe200078e02ff */
[----:B------:R-:W-:Y:S01]  /*463b0*/  FSETP.NEU.AND P0, PT, R242, RZ, PT ;  /* 0x000000fff200720b */ /* 0x000fe20003f0d000 */
[----:B------:R-:W-:Y:S01]  /*463c0*/  IMAD R179, R179, 0x77, RZ ;  /* 0x00000077b3b37824 */ /* 0x000fe200078e02ff */
[----:B------:R-:W1:Y:S01]  /*463d0*/  LDC R247, c[0x0][0x278] ;  /* 0x00009e00fff77b82 */ /* 0x000e620000000800 */
[----:B------:R-:W-:Y:S07]  /*463e0*/  STSM.16.M88.4 [R0], R108 ;  /* 0x0000006c00007844 */ /* 0x000fee0000000200 */
[----:B------:R-:W-:Y:S01]  /*463f0*/  BAR.SYNC.DEFER_BLOCKING 0x0 ;  /* 0x0000000000007b1d */ /* 0x000fe20000010000 */
[----:B------:R-:W-:-:S02]  /*46400*/  IMAD R183, R183, 0x7b, RZ ;  /* 0x0000007bb7b77824 */ /* 0x000fc400078e02ff */
[----:B------:R-:W-:Y:S02]  /*46410*/  IMAD R184, R184, 0x7c, RZ ;  /* 0x0000007cb8b87824 */ /* 0x000fe400078e02ff */
[----:B------:R-:W-:-:S03]  /*46420*/  IMAD R185, R185, 0x7d, RZ ;  /* 0x0000007db9b97824 */ /* 0x000fc600078e02ff */
[----:B------:R-:W1:Y:S01]  /*46430*/  LDC R242, c[0x0][0x278] ;  /* 0x00009e00fff27b82 */ /* 0x000e620000000800 */
[----:B------:R-:W0:Y:S04]  /*46440*/  LDS.128 R136, [R2] ;  /* 0x0000000002887984 */ /* 0x000e280000000c00 */
[----:B----4-:R-:W-:Y:S04]  /*46450*/  STL [R1+0x215c], R140 ;  /* 0x00215c8c01007387 */ /* 0x010fe80000100800 */
[----:B------:R-:W-:Y:S04]  /*46460*/  STL [R1+0x2158], R141 ;  /* 0x0021588d01007387 */ /* 0x000fe80000100800 */
[----:B------:R-:W-:Y:S04]  /*46470*/  STL [R1+0x2148], R142 ;  /* 0x0021488e01007387 */ /* 0x000fe80000100800 */
[----:B------:R-:W-:Y:S01]  /*46480*/  STL [R1+0x2138], R143 ;  /* 0x0021388f01007387 */ /* 0x000fe20000100800 */
[----:B------:R-:W-:Y:S06]  /*46490*/  BAR.SYNC.DEFER_BLOCKING 0x0 ;  /* 0x0000000000007b1d */ /* 0x000fec0000010000 */
[----:B0-----:R-:W-:Y:S04]  /*464a0*/  STL [R1+0x2134], R136 ;  /* 0x0021348801007387 */ /* 0x001fe80000100800 */
[----:B------:R-:W-:Y:S04]  /*464b0*/  STL [R1+0x2130], R137 ;  /* 0x0021308901007387 */ /* 0x000fe80000100800 */
[----:B------:R-:W-:Y:S04]  /*464c0*/  STL [R1+0x2120], R138 ;  /* 0x0021208a01007387 */ /* 0x000fe80000100800 */
[----:B------:R0:W-:Y:S04]  /*464d0*/  STL [R1+0x2110], R139 ;  /* 0x0021108b01007387 */ /* 0x0001e80000100800 */
[----:B------:R-:W-:Y:S01]  /*464e0*/  STSM.16.M88.4 [R0], R112 ;  /* 0x0000007000007844 */ /* 0x000fe20000000200 */
[----:B------:R-:W-:Y:S06]  /*464f0*/  BAR.SYNC.DEFER_BLOCKING 0x0 ;  /* 0x0000000000007b1d */ /* 0x000fec0000010000 */
[----:B------:R-:W4:Y:S01]  /*46500*/  LDS.128 R132, [R2] ;  /* 0x0000000002847984 */ /* 0x000f220000000c00 */
[----:B---3--:R-:W-:-:S03]  /*46510*/  F2FP.SATFINITE.E4M3.F32.PACK_AB_MERGE_C R101, R197, R201, R51 ;  /* 0x000000c9c565723e */ /* 0x008fc60004807033 */
        /* <DEDUP_REMOVED lines=8> */
[----:B------:R-:W-:-:S02]  /*465a0*/  F2FP.SATFINITE.E4M3.F32.PACK_AB_MERGE_C R104, R220, R214, R173 ;  /* 0x000000d6dc68723e */ /* 0x000fc400048070ad */
[----:B------:R-:W-:Y:S01]  /*465b0*/  F2FP.SATFINITE.E4M3.F32.PACK_AB_MERGE_C R105, R227, R222, R172 ;  /* 0x000000dee369723e */ /* 0x000fe200048070ac */
[----:B------:R-:W3:Y:S01]  /*465c0*/  LDL.LU R248, [R1+0x4c] ;  /* 0x00004c0001f87983 */ /* 0x000ee20000300800 */
[----:B------:R-:W-:Y:S01]  /*465d0*/  F2FP.SATFINITE.E4M3.F32.PACK_AB_MERGE_C R106, R230, R228, R100 ;  /* 0x000000e4e66a723e */ /* 0x000fe20004807064 */
[----:B------:R-:W1:Y:S01]  /*465e0*/  LDC R172, c[0x0][0x278] ;  /* 0x00009e00ffac7b82 */ /* 0x000e620000000800 */
[----:B------:R-:W-:-:S07]  /*465f0*/  F2FP.SATFINITE.E4M3.F32.PACK_AB_MERGE_C R107, R238, R236, R95 ;  /* 0x000000ecee6b723e */ /* 0x000fce000480705f */
[----:B------:R-:W-:Y:S01]  /*46600*/  BAR.SYNC.DEFER_BLOCKING 0x0 ;  /* 0x0000000000007b1d */ /* 0x000fe20000010000 */
[----:B--2---:R-:W-:-:S05]  /*46610*/  F2FP.SATFINITE.E4M3.F32.PACK_AB_MERGE_C R102, R213, R221, R96 ;  /* 0x000000ddd566723e */ /* 0x004fca0004807060 */
[----:B------:R-:W-:Y:S01]  /*46620*/  STSM.16.M88.4 [R0], R104 ;  /* 0x0000006800007844 */ /* 0x000fe20000000200 */
[----:B------:R-:W-:Y:S01]  /*46630*/  F2FP.SATFINITE.E4M3.F32.PACK_AB_MERGE_C R103, R205, R209, R94 ;  /* 0x000000d1cd67723e */ /* 0x000fe2000480705e */
[----:B------:R-:W-:Y:S01]  /*46640*/  BAR.SYNC.DEFER_BLOCKING 0x0 ;  /* 0x0000000000007b1d */ /* 0x000fe20000010000 */
[C---:B0-----:R-:W-:Y:S02]  /*46650*/  PRMT R139, R12.reuse, 0x7773, RZ ;  /* 0x000077730c8b7816 */ /* 0x041fe400000000ff */
[----:B------:R-:W-:Y:S02]  /*46660*/  PRMT R138, R12, 0x7772, RZ ;  /* 0x000077720c8a7816 */ /* 0x000fe400000000ff */
[----:B------:R-:W-:-:S03]  /*46670*/  PRMT R141, R13, 0x7771, RZ ;  /* 0x000077710d8d7816 */ /* 0x000fc600000000ff */
[----:B------:R-:W0:Y:S01]  /*46680*/  LDC R12, c[0x0][0x278] ;  /* 0x00009e00ff0c7b82 */ /* 0x000e220000000800 */
[----:B------:R-:W2:Y:S04]  /*46690*/  LDL.LU R246, [R1+0x50] ;  /* 0x0000500001f67983 */ /* 0x000ea80000300800 */
[----:B------:R-:W2:Y:S01]  /*466a0*/  LDL.LU R251, [R1+0x334] ;  /* 0x0003340001fb7983 */ /* 0x000ea20000300800 */
[----:B------:R-:W-:Y:S02]  /*466b0*/  PRMT R140, R13, 0x7770, RZ ;  /* 0x000077700d8c7816 */ /* 0x000fe400000000ff */
[----:B------:R-:W1:Y:S01]  /*466c0*/  LDC R173, c[0x0][0x278] ;  /* 0x00009e00ffad7b82 */ /* 0x000e620000000800 */
[----:B------:R-:W2:Y:S04]  /*466d0*/  LDL.LU R196, [R1+0x338] ;  /* 0x0003380001c47983 */ /* 0x000ea80000300800 */
[----:B------:R-:W2:Y:S04]  /*466e0*/  LDL.LU R198, [R1+0x44c] ;  /* 0x00044c0001c67983 */ /* 0x000ea80000300800 */
[----:B------:R-:W2:Y:S04]  /*466f0*/  LDL.LU R204, [R1+0x450] ;  /* 0x0004500001cc7983 */ /* 0x000ea80000300800 */
[----:B------:R-:W2:Y:S04]  /*46700*/  LDL.LU R206, [R1+0x4dc] ;  /* 0x0004dc0001ce7983 */ /* 0x000ea80000300800 */
[----:B------:R-:W0:Y:S04]  /*46710*/  LDS.128 R128, [R2] ;  /* 0x0000000002807984 */ /* 0x000e280000000c00 */
[----:B------:R-:W2:Y:S04]  /*46720*/  LDL.LU R212, [R1+0x4e0] ;  /* 0x0004e00001d47983 */ /* 0x000ea80000300800 */
[----:B----4-:R-:W-:Y:S04]  /*46730*/  STL [R1+0x210c], R132 ;  /* 0x00210c8401007387 */ /* 0x010fe80000100800 */
[----:B------:R4:W-:Y:S04]  /*46740*/  STL [R1+0x2108], R133 ;  /* 0x0021088501007387 */ /* 0x0009e80000100800 */
[----:B------:R-:W-:Y:S04]  /*46750*/  STL [R1+0x20f8], R134 ;  /* 0x0020f88601007387 */ /* 0x000fe80000100800 */
[----:B------:R1:W-:Y:S01]  /*46760*/  STL [R1+0x20e8], R135 ;  /* 0x0020e88701007387 */ /* 0x0003e20000100800 */
[----:B------:R-:W-:Y:S01]  /*46770*/  F2FP.SATFINITE.E4M3.F32.PACK_AB_MERGE_C R100, R229, R237, R166 ;  /* 0x000000ede564723e */ /* 0x000fe200048070a6 */
[----:B------:R-:W-:Y:S06]  /*46780*/  BAR.SYNC.DEFER_BLOCKING 0x0 ;  /* 0x0000000000007b1d */ /* 0x000fec0000010000 */
[----:B0-----:R-:W-:Y:S04]  /*46790*/  STL [R1+0x20d8], R129 ;  /* 0x0020d88101007387 */ /* 0x001fe80000100800 */
[----:B------:R-:W-:Y:S04]  /*467a0*/  STL.64 [R1+0x20c8], R130 ;  /* 0x0020c88201007387 */ /* 0x000fe80000100a00 */
        /* <DEDUP_REMOVED lines=14> */
[----:B------:R-:W-:Y:S01]  /*46890*/  STSM.16.M88.4 [R0], R100 ;  /* 0x0000006400007844 */ /* 0x000fe20000000200 */
[----:B------:R-:W-:Y:S06]  /*468a0*/  BAR.SYNC.DEFER_BLOCKING 0x0 ;  /* 0x0000000000007b1d */ /* 0x000fec0000010000 */
[----:B------:R-:W0:Y:S01]  /*468b0*/  LDS.128 R124, [R2] ;  /* 0x00000000027c7984 */ /* 0x000e220000000c00 */
[----:B---3--:R-:W-:-:S03]  /*468c0*/  F2FP.SATFINITE.E4M3.F32.PACK_AB_MERGE_C R96, R197, R201, R189 ;  /* 0x000000c9c560723e */ /* 0x008fc600048070bd */
[----:B------:R-:W3:Y:S04]  /*468d0*/  LDL.LU R201, [R1+0x4ec] ;  /* 0x0004ec0001c97983 */ /* 0x000ee80000300800 */
[----:B------:R-:W3:Y:S01]  /*468e0*/  LDL.LU R197, [R1+0x4f0] ;  /* 0x0004f00001c57983 */ /* 0x000ee20000300800 */
[----:B------:R-:W-:Y:S02]  /*468f0*/  F2FP.SATFINITE.E4M3.F32.PACK_AB_MERGE_C R97, R243, R239, R181 ;  /* 0x000000eff361723e */ /* 0x000fe400048070b5 */
[----:B------:R-:W-:Y:S02]  /*46900*/  F2FP.SATFINITE.E4M3.F32.PACK_AB_MERGE_C R98, R244, R245, R81 ;  /* 0x000000f5f462723e */ /* 0x000fe40004807051 */
[----:B------:R-:W-:Y:S01]  /*46910*/  F2FP.SATFINITE.E4M3.F32.PACK_AB_MERGE_C R99, R235, R252, R82 ;  /* 0x000000fceb63723e */ /* 0x000fe20004807052 */
[----:B------:R-:W-:Y:S01]  /*46920*/  BAR.SYNC.DEFER_BLOCKING 0x0 ;  /* 0x0000000000007b1d */ /* 0x000fe20000010000 */
[----:B----4-:R-:W-:-:S02]  /*46930*/  PRMT R133, R13, 0x7773, RZ ;  /* 0x000077730d857816 */ /* 0x010fc400000000ff */
[----:B------:R-:W-:Y:S02]  /*46940*/  PRMT R132, R13, 0x7772, RZ ;  /* 0x000077720d847816 */ /* 0x000fe400000000ff */
[----:B-1----:R-:W-:-:S03]  /*46950*/  PRMT R135, R14, 0x7773, RZ ;  /* 0x000077730e877816 */ /* 0x002fc600000000ff */
[----:B------:R-:W1:Y:S01]  /*46960*/  LDC R13, c[0x0][0x278] ;  /* 0x00009e00ff0d7b82 */ /* 0x000e620000000800 */
[----:B0-----:R-:W-:Y:S01]  /*46970*/  STL [R1+0x20c4], R124 ;  /* 0x0020c47c01007387 */ /* 0x001fe20000100800 */
[C---:B------:R-:W-:Y:S02]  /*46980*/  PRMT R134, R14.reuse, 0x7772, RZ ;  /* 0x000077720e867816 */ /* 0x040fe400000000ff */
[C---:B------:R-:W-:Y:S02]  /*46990*/  PRMT R129, R15.reuse, 0x7773, RZ ;  /* 0x000077730f817816 */ /* 0x040fe400000000ff */
[C---:B------:R-:W-:Y:S02]  /*469a0*/  PRMT R137, R15.reuse, 0x7771, RZ ;  /* 0x000077710f897816 */ /* 0x040fe400000000ff */
[----:B------:R-:W-:Y:S02]  /*469b0*/  PRMT R136, R15, 0x7770, RZ ;  /* 0x000077700f887816 */ /* 0x000fe400000000ff */
[----:B------:R-:W-:-:S02]  /*469c0*/  PRMT R143, R14, 0x7771, RZ ;  /* 0x000077710e8f7816 */ /* 0x000fc400000000ff */
[----:B------:R-:W-:Y:S01]  /*469d0*/  PRMT R142, R14, 0x7770, RZ ;  /* 0x000077700e8e7816 */ /* 0x000fe200000000ff */
[----:B------:R-:W-:Y:S01]  /*469e0*/  IMAD.SHL.U32 R12, R12, 0x4, RZ ;  /* 0x000000040c0c7824 */ /* 0x000fe200078e00ff */
[----:B------:R-:W0:Y:S01]  /*469f0*/  LDC R81, c[0x0][0x278] ;  /* 0x00009e00ff517b82 */ /* 0x000e220000000800 */
[----:B------:R-:W-:Y:S07]  /*46a00*/  STSM.16.M88.4 [R0], R96 ;  /* 0x0000006000007844 */ /* 0x000fee0000000200 */
[----:B------:R-:W-:Y:S01]  /*46a10*/  BAR.SYNC.DEFER_BLOCKING 0x0 ;  /* 0x0000000000007b1d */ /* 0x000fe20000010000 */
[----:B--2---:R-:W-:-:S05]  /*46a20*/  F2FP.SATFINITE.E4M3.F32.PACK_AB_MERGE_C R100, R246, R248, R165 ;  /* 0x000000f8f664723e */ /* 0x004fca00048070a5 */
[----:B------:R-:W2:Y:S01]  /*46a30*/  LDS.128 R120, [R2] ;  /* 0x0000000002787984 */ /* 0x000ea20000000c00 */
[----:B------:R-:W-:-:S03]  /*46a40*/  F2FP.SATFINITE.E4M3.F32.PACK_AB_MERGE_C R101, R196, R251, R36 ;  /* 0x000000fbc465723e */ /* 0x000fc60004807024 */
[----:B------:R-:W-:Y:S01]  /*46a50*/  STL [R1+0x20c0], R125 ;  /* 0x0020c07d01007387 */ /* 0x000fe20000100800 */
[----:B------:R-:W-:-:S03]  /*46a60*/  F2FP.SATFINITE.E4M3.F32.PACK_AB_MERGE_C R102, R204, R198, R93 ;  /* 0x000000c6cc66723e */ /* 0x000fc6000480705d */
[----:B------:R-:W-:Y:S01]  /*46a70*/  STL [R1+0x20b0], R126 ;  /* 0x0020b07e01007387 */ /* 0x000fe20000100800 */
[----:B------:R-:W-:-:S03]  /*46a80*/  F2FP.SATFINITE.E4M3.F32.PACK_AB_MERGE_C R103, R212, R206, R92 ;  /* 0x000000ced467723e */ /* 0x000fc6000480705c */
[----:B------:R-:W-:Y:S01]  /*46a90*/  STL [R1+0x20a0], R127 ;  /* 0x0020a07f01007387 */ /* 0x000fe20000100800 */
[----:B------:R-:W-:-:S03]  /*46aa0*/  F2FP.SATFINITE.E4M3.F32.PACK_AB_MERGE_C R94, R230, R228, R69 ;  /* 0x000000e4e65e723e */ /* 0x000fc60004807045 */
[----:B--2---:R-:W-:Y:S01]  /*46ab0*/  STL [R1+0x209c], R120 ;  /* 0x00209c7801007387 */ /* 0x004fe20000100800 */
[----:B------:R-:W-:-:S03]  /*46ac0*/  F2FP.SATFINITE.E4M3.F32.PACK_AB_MERGE_C R95, R238, R236, R71 ;  /* 0x000000ecee5f723e */ /* 0x000fc60004807047 */
[----:B------:R-:W-:Y:S01]  /*46ad0*/  STL [R1+0x2098], R121 ;  /* 0x0020987901007387 */ /* 0x000fe20000100800 */
[----:B------:R-:W-:-:S03]  /*46ae0*/  F2FP.SATFINITE.E4M3.F32.PACK_AB_MERGE_C R164, R229, R237, R164 ;  /* 0x000000ede5a4723e */ /* 0x000fc600048070a4 */
[----:B------:R-:W-:Y:S01]  /*46af0*/  STL [R1+0x2088], R122 ;  /* 0x0020887a01007387 */ /* 0x000fe20000100800 */
[----:B------:R-:W-:-:S03]  /*46b00*/  F2FP.SATFINITE.E4M3.F32.PACK_AB_MERGE_C R166, R205, R209, R80 ;  /* 0x000000d1cda6723e */ /* 0x000fc60004807050 */
[----:B------:R2:W-:Y:S01]  /*46b10*/  STL [R1+0x207c], R123 ;  /* 0x00207c7b01007387 */ /* 0x0005e20000100800 */
[----:B------:R-:W-:Y:S01]  /*46b20*/  F2FP.SATFINITE.E4M3.F32.PACK_AB_MERGE_C R92, R220, R214, R190 ;  /* 0x000000d6dc5c723e */ /* 0x000fe200048070be */
[----:B------:R-:W4:Y:S02]  /*46b30*/  LDC R14, c[0x0][0x278] ;  /* 0x00009e00ff0e7b82 */ /* 0x000f240000000800 */
[----:B------:R-:W4:Y:S04]  /*46b40*/  LDL.LU R7, [R1+0xe8] ;  /* 0x0000e80001077983 */ /* 0x000f280000300800 */
[----:B------:R-:W4:Y:S01]  /*46b50*/  LDL.LU R240, [R1+0xf8] ;  /* 0x0000f80001f07983 */ /* 0x000f220000300800 */
[----:B------:R-:W-:Y:S02]  /*46b60*/  F2FP.SATFINITE.E4M3.F32.PACK_AB_MERGE_C R93, R227, R222, R180 ;  /* 0x000000dee35d723e */ /* 0x000fe400048070b4 */
[----:B---3--:R-:W-:Y:S01]  /*46b70*/  F2FP.SATFINITE.E4M3.F32.PACK_AB_MERGE_C R167, R197, R201, R70 ;  /* 0x000000c9c5a7723e */ /* 0x008fe20004807046 */
[----:B------:R-:W3:Y:S01]  /*46b80*/  LDL.LU R239, [R1+0x3a4] ;  /* 0x0003a40001ef7983 */ /* 0x000ee20000300800 */
[----:B------:R-:W-:Y:S01]  /*46b90*/  F2FP.SATFINITE.E4M3.F32.PACK_AB_MERGE_C R165, R213, R221, R27 ;  /* 0x000000ddd5a5723e */ /* 0x000fe2000480701b */
[----:B-1----:R-:W-:Y:S01]  /*46ba0*/  IMAD R13, R13, 0x5, RZ ;  /* 0x000000050d0d7824 */ /* 0x002fe200078e02ff */
[----:B------:R-:W-:Y:S01]  /*46bb0*/  PRMT R124, R17, 0x7770, RZ ;  /* 0x00007770117c7816 */ /* 0x000fe200000000ff */
[----:B------:R-:W3:Y:S01]  /*46bc0*/  LDL.LU R243, [R1+0x3ac] ;  /* 0x0003ac0001f37983 */ /* 0x000ee20000300800 */
[----:B------:R-:W1:Y:S03]  /*46bd0*/  LDC R82, c[0x0][0x278] ;  /* 0x00009e00ff527b82 */ /* 0x000e660000000800 */
[----:B------:R-:W3:Y:S04]  /*46be0*/  LDL.LU R245, [R1+0x484] ;  /* 0x0004840001f57983 */ /* 0x000ee80000300800 */
[----:B------:R-:W3:Y:S01]  /*46bf0*/  LDL.LU R244, [R1+0x488] ;  /* 0x0004880001f47983 */ /* 0x000ee20000300800 */
[----:B0-----:R-:W-:Y:S01]  /*46c00*/  IMAD R81, R81, 0x49, RZ ;  /* 0x0000004951517824 */ /* 0x001fe200078e02ff */
[----:B------:R-:W0:Y:S02]  /*46c10*/  LDC R96, c[0x0][0x278] ;  /* 0x00009e00ff607b82 */ /* 0x000e240000000800 */
[----:B------:R-:W3:Y:S04]  /*46c20*/  LDL.LU R252, [R1+0x4f4] ;  /* 0x0004f40001fc7983 */ /* 0x000ee80000300800 */
[----:B------:R-:W3:Y:S02]  /*46c30*/  LDL.LU R235, [R1+0x4f8] ;  /* 0x0004f80001eb7983 */ /* 0x000ee40000300800 */
        /* <DEDUP_REMOVED lines=8> */
[----:B------:R-:W3:Y:S01]  /*46cc0*/  LDL.LU R204, [R1+0x490] ;  /* 0x0004900001cc7983 */ /* 0x000ee20000300800 */
[----:B------:R-:W-:Y:S01]  /*46cd0*/  IMAD R172, R172, 0x70, RZ ;  /* 0x00000070acac7824 */ /* 0x000fe200078e02ff */
[----:B------:R-:W0:Y:S02]  /*46ce0*/  LDC R181, c[0x0][0x278] ;  /* 0x00009e00ffb57b82 */ /* 0x000e240000000800 */
[----:B------:R-:W3:Y:S04]  /*46cf0*/  LDL.LU R206, [R1+0x4fc] ;  /* 0x0004fc0001ce7983 */ /* 0x000ee80000300800 */
[----:B------:R-:W3:Y:S02]  /*46d00*/  LDL.LU R212, [R1+0x500] ;  /* 0x0005000001d47983 */ /* 0x000ee40000300800 */
[----:B------:R-:W-:Y:S01]  /*46d10*/  BAR.SYNC.DEFER_BLOCKING 0x0 ;  /* 0x0000000000007b1d */ /* 0x000fe20000010000 */
[----:B--2---:R-:W-:-:S02]  /*46d20*/  PRMT R123, R16, 0x7773, RZ ;  /* 0x00007773107b7816 */ /* 0x004fc400000000ff */
[----:B------:R-:W-:Y:S02]  /*46d30*/  PRMT R122, R16, 0x7772, RZ ;  /* 0x00007772107a7816 */ /* 0x000fe400000000ff */
[----:B------:R-:W-:-:S03]  /*46d40*/  PRMT R125, R17, 0x7771, RZ ;  /* 0x00007771117d7816 */ /* 0x000fc600000000ff */
[----:B------:R-:W2:Y:S01]  /*46d50*/  LDC R36, c[0x0][0x278] ;  /* 0x00009e00ff247b82 */ /* 0x000ea20000000800 */
[----:B------:R-:W2:Y:S04]  /*46d60*/  LDL.LU R214, [R1+0x3dc] ;  /* 0x0003dc0001d67983 */ /* 0x000ea80000300800 */
[----:B------:R-:W2:Y:S01]  /*46d70*/  LDL.LU R220, [R1+0x3e4] ;  /* 0x0003e40001dc7983 */ /* 0x000ea20000300800 */
[C---:B------:R-:W-:Y:S02]  /*46d80*/  PRMT R127, R18.reuse, 0x7771, RZ ;  /* 0x00007771127f7816 */ /* 0x040fe400000000ff */
[----:B------:R-:W-:Y:S01]  /*46d90*/  PRMT R126, R18, 0x7770, RZ ;  /* 0x00007770127e7816 */ /* 0x000fe200000000ff */
[----:B------:R-:W2:Y:S01]  /*46da0*/  LDL.LU R222, [R1+0x150] ;  /* 0x0001500001de7983 */ /* 0x000ea20000300800 */
[----:B------:R-:W-:-:S02]  /*46db0*/  PRMT R121, R19, 0x7771, RZ ;  /* 0x0000777113797816 */ /* 0x000fc400000000ff */
[----:B------:R-:W-:Y:S01]  /*46dc0*/  PRMT R120, R19, 0x7770, RZ ;  /* 0x0000777013787816 */ /* 0x000fe200000000ff */
[----:B------:R-:W2:Y:S01]  /*46dd0*/  LDL.LU R227, [R1+0x15c] ;  /* 0x00015c0001e37983 */ /* 0x000ea20000300800 */
[----:B----4-:R-:W-:Y:S01]  /*46de0*/  IMAD R14, R14, 0x6, RZ ;  /* 0x000000060e0e7824 */ /* 0x010fe200078e02ff */
[----:B------:R-:W4:Y:S02]  /*46df0*/  LDC R27, c[0x0][0x278] ;  /* 0x00009e00ff1b7b82 */ /* 0x000f240000000800 */
[----:B------:R-:W4:Y:S04]  /*46e00*/  LDL.LU R228, [R1+0x3c8] ;  /* 0x0003c80001e47983 */ /* 0x000f280000300800 */
[----:B------:R-:W4:Y:S02]  /*46e10*/  LDL.LU R230, [R1+0x3d0] ;  /* 0x0003d00001e67983 */ /* 0x000f240000300800 */
[----:B------:R-:W1:Y:S02]  /*46e20*/  LDC R80, c[0x0][0x278] ;  /* 0x00009e00ff507b82 */ /* 0x000e640000000800 */
[----:B------:R-:W4:Y:S04]  /*46e30*/  LDL.LU R236, [R1+0x4a4] ;  /* 0x0004a40001ec7983 */ /* 0x000f280000300800 */
[----:B------:R-:W4:Y:S02]  /*46e40*/  LDL.LU R238, [R1+0x4a8] ;  /* 0x0004a80001ee7983 */ /* 0x000f240000300800 */
[----:B------:R-:W0:Y:S02]  /*46e50*/  LDC R180, c[0x0][0x278] ;  /* 0x00009e00ffb47b82 */ /* 0x000e240000000800 */
[----:B------:R-:W2:Y:S04]  /*46e60*/  LDL.LU R237, [R1+0x504] ;  /* 0x0005040001ed7983 */ /* 0x000ea80000300800 */
[----:B------:R-:W2:Y:S04]  /*46e70*/  LDL.LU R229, [R1+0x508] ;  /* 0x0005080001e57983 */ /* 0x000ea80000300800 */
[----:B------:R-:W4:Y:S04]  /*46e80*/  LDL.LU R221, [R1+0x4ac] ;  /* 0x0004ac0001dd7983 */ /* 0x000f280000300800 */
[----:B------:R-:W4:Y:S04]  /*46e90*/  LDL.LU R213, [R1+0x4b0] ;  /* 0x0004b00001d57983 */ /* 0x000f280000300800 */
[----:B------:R-:W4:Y:S04]  /*46ea0*/  LDL.LU R209, [R1+0x50c] ;  /* 0x00050c0001d17983 */ /* 0x000f280000300800 */
[----:B------:R-:W4:Y:S04]  /*46eb0*/  LDL.LU R205, [R1+0x510] ;  /* 0x0005100001cd7983 */ /* 0x000f280000300800 */
[----:B------:R-:W-:Y:S01]  /*46ec0*/  STSM.16.M88.4 [R0], R100 ;  /* 0x0000006400007844 */ /* 0x000fe20000000200 */
[----:B------:R-:W-:Y:S06]  /*46ed0*/  BAR.SYNC.DEFER_BLOCKING 0x0 ;  /* 0x0000000000007b1d */ /* 0x000fec0000010000 */
[----:B------:R-:W4:Y:S04]  /*46ee0*/  LDL.LU R201, [R1+0x170] ;  /* 0x0001700001c97983 */ /* 0x000f280000300800 */
[----:B------:R-:W4:Y:S04]  /*46ef0*/  LDL.LU R197, [R1+0x17c] ;  /* 0x00017c0001c57983 */ /* 0x000f280000300800 */
[----:B------:R-:W1:Y:S01]  /*46f00*/  LDS.128 R116, [R2] ;  /* 0x0000000002747984 */ /* 0x000e620000000c00 */
[----:B------:R-:W-:Y:S06]  /*46f10*/  BAR.SYNC.DEFER_BLOCKING 0x0 ;  /* 0x0000000000007b1d */ /* 0x000fec0000010000 */
[----:B------:R-:W-:Y:S02]  /*46f20*/  STSM.16.M88.4 [R0], R92 ;  /* 0x0000005c00007844 */ /* 0x000fe40000000200 */
[----:B------:R-:W-:Y:S01]  /*46f30*/  BAR.SYNC.DEFER_BLOCKING 0x0 ;  /* 0x0000000000007b1d */ /* 0x000fe20000010000 */
[----:B------:R-:W-:-:S05]  /*46f40*/  F2FP.SATFINITE.E4M3.F32.PACK_AB_MERGE_C R188, R240, R7, R188 ;  /* 0x00000007f0bc723e */ /* 0x000fca00048070bc */
[----:B------:R-:W0:Y:S02]  /*46f50*/  LDS.128 R112, [R2] ;  /* 0x0000000002707984 */ /* 0x000e240000000c00 */
[----:B------:R-:W0:Y:S08]  /*46f60*/  LDC R7, c[0x0][0x278] ;  /* 0x00009e00ff077b82 */ /* 0x000e300000000800 */
[----:B------:R-:W-:Y:S01]  /*46f70*/  BAR.SYNC.DEFER_BLOCKING 0x0 ;  /* 0x0000000000007b1d */ /* 0x000fe20000010000 */
[----:B---3--:R-:W-:-:S05]  /*46f80*/  F2FP.SATFINITE.E4M3.F32.PACK_AB_MERGE_C R189, R243, R239, R174 ;  /* 0x000000eff3bd723e */ /* 0x008fca00048070ae */
[----:B------:R-:W-:Y:S01]  /*46f90*/  STSM.16.M88.4 [R0], R164 ;  /* 0x000000a400007844 */ /* 0x000fe20000000200 */
[----:B------:R-:W-:Y:S01]  /*46fa0*/  F2FP.SATFINITE.E4M3.F32.PACK_AB_MERGE_C R190, R244, R245, R38 ;  /* 0x000000f5f4be723e */ /* 0x000fe20004807026 */
[----:B------:R-:W-:Y:S01]  /*46fb0*/  BAR.SYNC.DEFER_BLOCKING 0x0 ;  /* 0x0000000000007b1d */ /* 0x000fe20000010000 */
[----:B------:R-:W-:Y:S02]  /*46fc0*/  F2FP.SATFINITE.E4M3.F32.PACK_AB_MERGE_C R191, R235, R252, R48 ;  /* 0x000000fcebbf723e */ /* 0x000fe40004807030 */
[----:B------:R-:W-:Y:S02]  /*46fd0*/  F2FP.SATFINITE.E4M3.F32.PACK_AB_MERGE_C R68, R246, R248, R249 ;  /* 0x000000f8f644723e */ /* 0x000fe400048070f9 */
[----:B------:R-:W-:Y:S01]  /*46fe0*/  F2FP.SATFINITE.E4M3.F32.PACK_AB_MERGE_C R69, R196, R251, R250 ;  /* 0x000000fbc445723e */ /* 0x000fe200048070fa */
[----:B------:R-:W3:Y:S01]  /*46ff0*/  LDS.128 R108, [R2] ;  /* 0x00000000026c7984 */ /* 0x000ee20000000c00 */
[----:B------:R-:W-:Y:S01]  /*47000*/  F2FP.SATFINITE.E4M3.F32.PACK_AB_MERGE_C R70, R204, R198, R49 ;  /* 0x000000c6cc46723e */ /* 0x000fe20004807031 */
[----:B------:R-:W-:Y:S01]  /*47010*/  BAR.SYNC.DEFER_BLOCKING 0x0 ;  /* 0x0000000000007b1d */ /* 0x000fe20000010000 */
[----:B------:R-:W-:-:S02]  /*47020*/  F2FP.SATFINITE.E4M3.F32.PACK_AB_MERGE_C R71, R212, R206, R50 ;  /* 0x000000ced447723e */ /* 0x000fc40004807032 */
[----:B--2---:R-:W-:-:S03]  /*47030*/  F2FP.SATFINITE.E4M3.F32.PACK_AB_MERGE_C R51, R229, R237, R24 ;  /* 0x000000ede533723e */ /* 0x004fc60004807018 */
[----:B------:R-:W-:Y:S01]  /*47040*/  STSM.16.M88.4 [R0], R188 ;  /* 0x000000bc00007844 */ /* 0x000fe20000000200 */
[----:B------:R-:W-:Y:S02]  /*47050*/  F2FP.SATFINITE.E4M3.F32.PACK_AB_MERGE_C R48, R227, R222, R182 ;  /* 0x000000dee330723e */ /* 0x000fe400048070b6 */
[----:B----4-:R-:W-:Y:S01]  /*47060*/  F2FP.SATFINITE.E4M3.F32.PACK_AB_MERGE_C R163, R205, R209, R8 ;  /* 0x000000d1cda3723e */ /* 0x010fe20004807008 */
[----:B------:R-:W-:Y:S01]  /*47070*/  BAR.SYNC.DEFER_BLOCKING 0x0 ;  /* 0x0000000000007b1d */ /* 0x000fe20000010000 */
[----:B------:R-:W-:Y:S02]  /*47080*/  F2FP.SATFINITE.E4M3.F32.PACK_AB_MERGE_C R49, R230, R228, R171 ;  /* 0x000000e4e631723e */ /* 0x000fe400048070ab */
[----:B------:R-:W-:-:S03]  /*47090*/  F2FP.SATFINITE.E4M3.F32.PACK_AB_MERGE_C R50, R238, R236, R11 ;  /* 0x000000ecee32723e */ /* 0x000fc6000480700b */
[----:B-1----:R1:W-:Y:S01]  /*470a0*/  STL [R1+0x2078], R117 ;  /* 0x0020787501007387 */ /* 0x0023e20000100800 */
[----:B------:R-:W-:Y:S02]  /*470b0*/  F2FP.SATFINITE.E4M3.F32.PACK_AB_MERGE_C R161, R220, R214, R6 ;  /* 0x000000d6dca1723e */ /* 0x000fe40004807006 */
[----:B------:R-:W-:Y:S02]  /*470c0*/  F2FP.SATFINITE.E4M3.F32.PACK_AB_MERGE_C R162, R213, R221, R37 ;  /* 0x000000ddd5a2723e */ /* 0x000fe40004807025 */
[----:B------:R-:W-:Y:S01]  /*470d0*/  F2FP.SATFINITE.E4M3.F32.PACK_AB_MERGE_C R160, R197, R201, R160 ;  /* 0x000000c9c5a0723e */ /* 0x000fe200048070a0 */
[----:B0-----:R-:W-:Y:S01]  /*470e0*/  IMAD R7, R7, 0x3, RZ ;  /* 0x0000000307077824 */ /* 0x001fe200078e02ff */
[----:B------:R-:W-:Y:S01]  /*470f0*/  PRMT R252, R22, 0x7770, RZ ;  /* 0x0000777016fc7816 */ /* 0x000fe200000000ff */
[----:B------:R-:W0:Y:S01]  /*47100*/  LDC R24, c[0x0][0x278] ;  /* 0x00009e00ff187b82 */ /* 0x000e220000000800 */
[----:B------:R-:W2:Y:S07]  /*47110*/  LDS.128 R104, [R2] ;  /* 0x0000000002687984 */ /* 0x000eae0000000c00 */
[----:B------:R-:W-:Y:S01]  /*47120*/  BAR.SYNC.DEFER_BLOCKING 0x0 ;  /* 0x0000000000007b1d */ /* 0x000fe20000010000 */
[----:B------:R-:W-:-:S07]  /*47130*/  IMAD R27, R27, 0x13, RZ ;  /* 0x000000131b1b7824 */ /* 0x000fce00078e02ff */
[----:B------:R-:W4:Y:S01]  /*47140*/  LDC R38, c[0x0][0x278] ;  /* 0x00009e00ff267b82 */ /* 0x000f220000000800 */
[----:B------:R3:W-:Y:S01]  /*47150*/  STL [R1+0x2068], R118 ;  /* 0x0020687601007387 */ /* 0x0007e20000100800 */
[----:B-1----:R-:W-:Y:S02]  /*47160*/  PRMT R117, R17, 0x7773, RZ ;  /* 0x0000777311757816 */ /* 0x002fe400000000ff */
[----:B------:R-:W-:-:S04]  /*47170*/  PRMT R6, R29, 0x7772, RZ ;  /* 0x000077721d067816 */ /* 0x000fc800000000ff */
[----:B------:R-:W1:Y:S01]  /*47180*/  LDC R37, c[0x0][0x278] ;  /* 0x00009e00ff257b82 */ /* 0x000e620000000800 */
[----:B------:R-:W-:Y:S02]  /*47190*/  IMAD R36, R36, 0x1c, RZ ;  /* 0x0000001c24247824 */ /* 0x000fe400078e02ff */
[----:B------:R-:W-:Y:S02]  /*471a0*/  IMAD R80, R80, 0x48, RZ ;  /* 0x0000004850507824 */ /* 0x000fe400078e02ff */
[----:B------:R-:W-:-:S03]  /*471b0*/  IMAD R82, R82, 0x4a, RZ ;  /* 0x0000004a52527824 */ /* 0x000fc600078e02ff */
[----:B------:R-:W2:Y:S01]  /*471c0*/  LDC R92, c[0x0][0x278] ;  /* 0x00009e00ff5c7b82 */ /* 0x000ea20000000800 */
[----:B------:R4:W-:Y:S07]  /*471d0*/  STSM.16.M88.4 [R0], R68 ;  /* 0x0000004400007844 */ /* 0x0009ee0000000200 */
[----:B------:R-:W-:Y:S08]  /*471e0*/  BAR.SYNC.DEFER_BLOCKING 0x0 ;  /* 0x0000000000007b1d */ /* 0x000ff00000010000 */
[----:B------:R-:W2:Y:S01]  /*471f0*/  LDC R93, c[0x0][0x278] ;  /* 0x00009e00ff5d7b82 */ /* 0x000ea20000000800 */
[----:B------:R2:W-:Y:S01]  /*47200*/  STL [R1+0x2058], R119 ;  /* 0x0020587701007387 */ /* 0x0005e20000100800 */
[----:B---3--:R-:W-:Y:S01]  /*47210*/  PRMT R118, R18, 0x7772, RZ ;  /* 0x0000777212767816 */ /* 0x008fe200000000ff */
[----:B0-----:R-:W-:-:S02]  /*47220*/  IMAD.SHL.U32 R24, R24, 0x10, RZ ;  /* 0x0000001018187824 */ /* 0x001fc400078e00ff */
[----:B-1----:R-:W-:Y:S02]  /*47230*/  IMAD R37, R37, 0x1d, RZ ;  /* 0x0000001d25257824 */ /* 0x002fe400078e02ff */
[----:B----4-:R-:W-:Y:S01]  /*47240*/  IMAD R38, R38, 0x1e, RZ ;  /* 0x0000001e26267824 */ /* 0x010fe200078e02ff */
[----:B------:R-:W0:Y:S08]  /*47250*/  LDC R68, c[0x0][0x278] ;  /* 0x00009e00ff447b82 */ /* 0x000e300000000800 */
[----:B------:R-:W1:Y:S01]  /*47260*/  LDC R69, c[0x0][0x278] ;  /* 0x00009e00ff457b82 */ /* 0x000e620000000800 */
[----:B------:R-:W3:Y:S07]  /*47270*/  LDS.128 R100, [R2] ;  /* 0x0000000002647984 */ /* 0x000eee0000000c00 */
[----:B------:R-:W-:Y:S08]  /*47280*/  BAR.SYNC.DEFER_BLOCKING 0x0 ;  /* 0x0000000000007b1d */ /* 0x000ff00000010000 */
[----:B------:R-:W4:Y:S08]  /*47290*/  LDC R70, c[0x0][0x278] ;  /* 0x00009e00ff467b82 */ /* 0x000f300000000800 */
[----:B------:R-:W4:Y:S08]  /*472a0*/  LDC R71, c[0x0][0x278] ;  /* 0x00009e00ff477b82 */ /* 0x000f300000000800 */
[----:B------:R-:W4:Y:S01]  /*472b0*/  LDC R94, c[0x0][0x278] ;  /* 0x00009e00ff5e7b82 */ /* 0x000f220000000800 */
[----:B------:R0:W-:Y:S07]  /*472c0*/  STSM.16.M88.4 [R0], R48 ;  /* 0x0000003000007844 */ /* 0x0001ee0000000200 */
[----:B------:R-:W-:Y:S08]  /*472d0*/  BAR.SYNC.DEFER_BLOCKING 0x0 ;  /* 0x0000000000007b1d */ /* 0x000ff00000010000 */
[----:B------:R-:W4:Y:S01]  /*472e0*/  LDC R95, c[0x0][0x278] ;  /* 0x00009e00ff5f7b82 */ /* 0x000f220000000800 */
[----:B------:R3:W-:Y:S01]  /*472f0*/  STL [R1+0x2054], R113 ;  /* 0x0020547101007387 */ /* 0x0007e20000100800 */
[----:B--2---:R-:W-:-:S06]  /*47300*/  PRMT R119, R18, 0x7773, RZ ;  /* 0x0000777312777816 */ /* 0x004fcc00000000ff */
[----:B0-----:R-:W0:Y:S08]  /*47310*/  LDC R48, c[0x0][0x278] ;  /* 0x00009e00ff307b82 */ /* 0x001e300000000800 */
[----:B------:R-:W2:Y:S01]  /*47320*/  LDC R50, c[0x0][0x278] ;  /* 0x00009e00ff327b82 */ /* 0x000ea20000000800 */
[----:B------:R-:W1:Y:S07]  /*47330*/  LDS.128 R8, [R2] ;  /* 0x0000000002087984 */ /* 0x000e6e0000000c00 */
[----:B------:R-:W-:Y:S01]  /*47340*/  BAR.SYNC.DEFER_BLOCKING 0x0 ;  /* 0x0000000000007b1d */ /* 0x000fe20000010000 */
[----:B---3--:R-:W-:-:S07]  /*47350*/  PRMT R113, R19, 0x7773, RZ ;  /* 0x0000777313717816 */ /* 0x008fce00000000ff */
[----:B------:R-:W3:Y:S01]  /*47360*/  LDC R18, c[0x0][0x278] ;  /* 0x00009e00ff127b82 */ /* 0x000ee20000000800 */
[----:B------:R-:W-:Y:S04]  /*47370*/  STL [R1+0x2050], R114 ;  /* 0x0020507201007387 */ /* 0x000fe80000100800 */
[----:B------:R-:W-:Y:S03]  /*47380*/  STL [R1+0x2044], R115 ;  /* 0x0020447301007387 */ /* 0x000fe60000100800 */
[----:B------:R-:W4:Y:S01]  /*47390*/  LDC R49, c[0x0][0x278] ;  /* 0x00009e00ff317b82 */ /* 0x000f220000000800 */
[----:B------:R-:W-:Y:S04]  /*473a0*/  STL [R1+0x2040], R108 ;  /* 0x0020406c01007387 */ /* 0x000fe80000100800 */
[----:B------:R-:W-:Y:S03]  /*473b0*/  STL [R1+0x2030], R109 ;  /* 0x0020306d01007387 */ /* 0x000fe60000100800 */
[----:B------:R-:W4:Y:S01]  /*473c0*/  LDC R51, c[0x0][0x278] ;  /* 0x00009e00ff337b82 */ /* 0x000f220000000800 */
[----:B------:R-:W-:Y:S04]  /*473d0*/  STL.64 [R1+0x2020], R110 ;  /* 0x0020206e01007387 */ /* 0x000fe80000100a00 */
[----:B------:R-:W-:Y:S01]  /*473e0*/  STL [R1+0x201c], R104 ;  /* 0x00201c6801007387 */ /* 0x000fe20000100800 */
[----:B------:R-:W-:-:S02]  /*473f0*/  IMAD R96, R96, 0x58, RZ ;  /* 0x0000005860607824 */ /* 0x000fc400078e02ff */
[----:B------:R-:W4:Y:S01]  /*47400*/  LDC R164, c[0x0][0x278] ;  /* 0x00009e00ffa47b82 */ /* 0x000f220000000800 */
[----:B------:R-:W-:Y:S04]  /*47410*/  STL [R1+0x2018], R105 ;  /* 0x0020186901007387 */ /* 0x000fe80000100800 */
[----:B------:R-:W-:Y:S01]  /*47420*/  STL [R1+0x2008], R106 ;  /* 0x0020086a01007387 */ /* 0x000fe20000100800 */
[----:B------:R-:W-:Y:S02]  /*47430*/  IMAD R97, R97, 0x59, RZ ;  /* 0x0000005961617824 */ /* 0x000fe400078e02ff */
[----:B------:R-:W4:Y:S01]  /*47440*/  LDC R165, c[0x0][0x278] ;  /* 0x00009e00ffa57b82 */ /* 0x000f220000000800 */
[----:B------:R-:W-:Y:S04]  /*47450*/  STL [R1+0x1ff8], R107 ;  /* 0x001ff86b01007387 */ /* 0x000fe80000100800 */
[----:B------:R-:W-:Y:S01]  /*47460*/  STL [R1+0x1ff4], R101 ;  /* 0x001ff46501007387 */ /* 0x000fe20000100800 */
[----:B------:R-:W-:-:S02]  /*47470*/  IMAD R98, R98, 0x5a, RZ ;  /* 0x0000005a62627824 */ /* 0x000fc400078e02ff */
[----:B------:R-:W4:Y:S01]  /*47480*/  LDC R166, c[0x0][0x278] ;  /* 0x00009e00ffa67b82 */ /* 0x000f220000000800 */
[----:B------:R-:W-:Y:S04]  /*47490*/  STL [R1+0x1ff0], R102 ;  /* 0x001ff06601007387 */ /* 0x000fe80000100800 */
[----:B------:R-:W-:Y:S01]  /*474a0*/  STL [R1+0x1fe4], R103 ;  /* 0x001fe46701007387 */ /* 0x000fe20000100800 */
[----:B------:R-:W-:Y:S02]  /*474b0*/  IMAD R99, R99, 0x5b, RZ ;  /* 0x0000005b63637824 */ /* 0x000fe400078e02ff */
[----:B------:R-:W4:Y:S01]  /*474c0*/  LDC R167, c[0x0][0x278] ;  /* 0x00009e00ffa77b82 */ /* 0x000f220000000800 */
[----:B-1----:R-:W-:Y:S04]  /*474d0*/  STL [R1+0x1fe0], R10 ;  /* 0x001fe00a01007387 */ /* 0x002fe80000100800 */
[----:B------:R-:W-:Y:S03]  /*474e0*/  STL.64 [R1+0x1fd8], R8 ;  /* 0x001fd80801007387 */ /* 0x000fe60000100a00 */
[----:B------:R-:W1:Y:S01]  /*474f0*/  LDC R171, c[0x0][0x278] ;  /* 0x00009e00ffab7b82 */ /* 0x000e620000000800 */
[----:B------:R-:W-:Y:S04]  /*47500*/  STL [R1+0x1fd0], R11 ;  /* 0x001fd00b01007387 */ /* 0x000fe80000100800 */
[----:B------:R0:W-:Y:S03]  /*47510*/  STL [R1+0x1acc], R2 ;  /* 0x001acc0201007387 */ /* 0x0001e60000100800 */
[----:B------:R-:W1:Y:S01]  /*47520*/  LDC R174, c[0x0][0x278] ;  /* 0x00009e00ffae7b82 */ /* 0x000e620000000800 */
[----:B------:R2:W-:Y:S04]  /*47530*/  STSM.16.M88.4 [R0], R160 ;  /* 0x000000a000007844 */ /* 0x0005e80000000200 */
[----:B------:R-:W-:Y:S01]  /*47540*/  STL.64 [R1+0x2140], R138 ;  /* 0x0021408a01007387 */ /* 0x000fe20000100a00 */
[----:B------:R-:W-:-:S02]  /*47550*/  IMAD R173, R173, 0x71, RZ ;  /* 0x00000071adad7824 */ /* 0x000fc400078e02ff */
[----:B------:R-:W1:Y:S01]  /*47560*/  LDC R182, c[0x0][0x278] ;  /* 0x00009e00ffb67b82 */ /* 0x000e620000000800 */
[----:B------:R-:W-:Y:S01]  /*47570*/  STL.64 [R1+0x2118], R132 ;  /* 0x0021188401007387 */ /* 0x000fe20000100a00 */
[----:B0-----:R-:W-:-:S03]  /*47580*/  PRMT R2, R17, 0x7772, RZ ;  /* 0x0000777211027816 */ /* 0x001fc600000000ff */
[----:B------:R-:W-:Y:S01]  /*47590*/  STL.64 [R1+0x2168], R140 ;  /* 0x0021688c01007387 */ /* 0x000fe20000100a00 */
[C---:B------:R-:W-:Y:S02]  /*475a0*/  PRMT R107, R20.reuse, 0x7773, RZ ;  /* 0x00007773146b7816 */ /* 0x040fe400000000ff */
[----:B------:R-:W0:Y:S01]  /*475b0*/  LDC R17, c[0x0][0x278] ;  /* 0x00009e00ff117b82 */ /* 0x000e220000000800 */
[----:B--2---:R-:W-:Y:S01]  /*475c0*/  PRMT R0, R15, 0x7772, RZ ;  /* 0x000077720f007816 */ /* 0x004fe200000000ff */
[----:B------:R-:W-:Y:S04]  /*475d0*/  STL.64 [R1+0x2128], R134 ;  /* 0x0021288601007387 */ /* 0x000fe80000100a00 */
[----:B------:R-:W-:Y:S01]  /*475e0*/  STL.64 [R1+0x20f0], R128 ;  /* 0x0020f08001007387 */ /* 0x000fe20000100a00 */
[C---:B------:R-:W-:Y:S01]  /*475f0*/  PRMT R106, R20.reuse, 0x7772, RZ ;  /* 0x00007772146a7816 */ /* 0x040fe200000000ff */
[----:B------:R-:W2:Y:S02]  /*47600*/  LDC R15, c[0x0][0x278] ;  /* 0x00009e00ff0f7b82 */ /* 0x000ea40000000800 */
[----:B------:R-:W-:Y:S04]  /*47610*/  STL [R1+0xd20], R0 ;  /* 0x000d200001007387 */ /* 0x000fe80000100800 */
[----:B------:R-:W-:Y:S01]  /*47620*/  STL.64 [R1+0x2150], R136 ;  /* 0x0021508801007387 */ /* 0x000fe20000100a00 */
[----:B------:R-:W-:Y:S01]  /*47630*/  PRMT R115, R20, 0x7771, RZ ;  /* 0x0000777114737816 */ /* 0x000fe200000000ff */
[----:B------:R-:W-:Y:S01]  /*47640*/  IMAD R180, R180, 0x78, RZ ;  /* 0x00000078b4b47824 */ /* 0x000fe200078e02ff */
[----:B------:R-:W-:Y:S01]  /*47650*/  PRMT R114, R20, 0x7770, RZ ;  /* 0x0000777014727816 */ /* 0x000fe200000000ff */
[----:B------:R-:W-:Y:S01]  /*47660*/  STL.64 [R1+0x20a8], R122 ;  /* 0x0020a87a01007387 */ /* 0x000fe20000100a00 */
[C---:B------:R-:W-:Y:S01]  /*47670*/  PRMT R101, R21.reuse, 0x7772, RZ ;  /* 0x0000777215657816 */ /* 0x040fe200000000ff */
[----:B------:R-:W1:Y:S02]  /*47680*/  LDC R20, c[0x0][0x278] ;  /* 0x00009e00ff147b82 */ /* 0x000e640000000800 */
[----:B------:R-:W-:Y:S04]  /*47690*/  STL.64 [R1+0x2080], R116 ;  /* 0x0020807401007387 */ /* 0x000fe80000100a00 */
[----:B------:R4:W-:Y:S01]  /*476a0*/  STL [R1+0xe00], R2 ;  /* 0x000e000201007387 */ /* 0x0009e20000100800 */
[----:B------:R-:W-:Y:S01]  /*476b0*/  PRMT R109, R21, 0x7771, RZ ;  /* 0x00007771156d7816 */ /* 0x000fe200000000ff */
[----:B------:R-:W-:Y:S01]  /*476c0*/  IMAD R181, R181, 0x79, RZ ;  /* 0x00000079b5b57824 */ /* 0x000fe200078e02ff */
[----:B------:R-:W-:Y:S01]  /*476d0*/  PRMT R108, R21, 0x7770, RZ ;  /* 0x00007770156c7816 */ /* 0x000fe200000000ff */
[----:B------:R-:W-:Y:S01]  /*476e0*/  STL.64 [R1+0x20d0], R124 ;  /* 0x0020d07c01007387 */ /* 0x000fe20000100a00 */
[----:B------:R-:W-:Y:S01]  /*476f0*/  PRMT R103, R22, 0x7773, RZ ;  /* 0x0000777316677816 */ /* 0x000fe200000000ff */
[----:B---3--:R-:W-:Y:S01]  /*47700*/  IMAD R18, R18, 0xa, RZ ;  /* 0x0000000a12127824 */ /* 0x008fe200078e02ff */
[----:B------:R-:W-:Y:S01]  /*47710*/  PRMT R102, R22, 0x7772, RZ ;  /* 0x0000777216667816 */ /* 0x000fe200000000ff */
[----:B------:R-:W-:Y:S01]  /*47720*/  STL.64 [R1+0x2090], R118 ;  /* 0x0020907601007387 */ /* 0x000fe20000100a00 */
[----:B------:R-:W-:Y:S01]  /*47730*/  PRMT R105, R23, 0x7771, RZ ;  /* 0x0000777117697816 */ /* 0x000fe200000000ff */
[----:B------:R-:W-:Y:S01]  /*47740*/  IMAD R48, R48, 0x28, RZ ;  /* 0x0000002830307824 */ /* 0x000fe200078e02ff */
[----:B----4-:R-:W-:Y:S01]  /*47750*/  PRMT R2, R19, 0x7772, RZ ;  /* 0x0000777213027816 */ /* 0x010fe200000000ff */
[----:B------:R-:W-:Y:S01]  /*47760*/  STL.64 [R1+0x20e0], R126 ;  /* 0x0020e07e01007387 */ /* 0x000fe20000100a00 */
[----:B------:R-:W-:Y:S01]  /*47770*/  PRMT R104, R23, 0x7770, RZ ;  /* 0x0000777017687816 */ /* 0x000fe200000000ff */
[----:B------:R-:W3:Y:S02]  /*47780*/  LDC R19, c[0x0][0x278] ;  /* 0x00009e00ff137b82 */ /* 0x000ee40000000800 */
[----:B------:R-:W-:Y:S04]  /*47790*/  STL.64 [R1+0x2060], R112 ;  /* 0x0020607001007387 */ /* 0x000fe80000100a00 */
[----:B------:R4:W-:Y:S01]  /*477a0*/  STL [R1+0xe50], R2 ;  /* 0x000e500201007387 */ /* 0x0009e20000100800 */
[----:B------:R-:W-:Y:S01]  /*477b0*/  PRMT R11, R28, 0x7771, RZ ;  /* 0x000077711c0b7816 */ /* 0x000fe200000000ff */
[----:B------:R-:W-:Y:S01]  /*477c0*/  IMAD R50, R50, 0x2a, RZ ;  /* 0x0000002a32327824 */ /* 0x000fe200078e02ff */
[----:B------:R-:W-:Y:S01]  /*477d0*/  PRMT R10, R28, 0x7770, RZ ;  /* 0x000077701c0a7816 */ /* 0x000fe200000000ff */
[----:B------:R-:W-:Y:S01]  /*477e0*/  STL.64 [R1+0x20b8], R120 ;  /* 0x0020b87801007387 */ /* 0x000fe20000100a00 */
[----:B------:R-:W-:Y:S01]  /*477f0*/  IMAD R49, R49, 0x29, RZ ;  /* 0x0000002931317824 */ /* 0x000fe200078e02ff */
[----:B------:R-:W1:Y:S02]  /*47800*/  LDC R160, c[0x0][0x278] ;  /* 0x00009e00ffa07b82 */ /* 0x000e640000000800 */
[----:B------:R-:W-:Y:S01]  /*47810*/  STL.64 [R1+0x2028], R106 ;  /* 0x0020286a01007387 */ /* 0x000fe20000100a00 */
[----:B----4-:R-:W-:-:S03]  /*47820*/  PRMT R2, R21, 0x7773, RZ ;  /* 0x0000777315027816 */ /* 0x010fc600000000ff */
[----:B------:R-:W-:Y:S01]  /*47830*/  STL.64 [R1+0x2070], R114 ;  /* 0x0020707201007387 */ /* 0x000fe20000100a00 */
[----:B------:R-:W-:Y:S01]  /*47840*/  PRMT R0, R16, 0x7770, RZ ;  /* 0x0000777010007816 */ /* 0x000fe200000000ff */
[----:B------:R-:W4:Y:S02]  /*47850*/  LDC R21, c[0x0][0x278] ;  /* 0x00009e00ff157b82 */ /* 0x000f240000000800 */
[----:B------:R-:W-:Y:S04]  /*47860*/  STL.64 [R1+0x2000], R100 ;  /* 0x0020006401007387 */ /* 0x000fe80000100a00 */
[----:B------:R0:W-:Y:S02]  /*47870*/  STL [R1+0x10b8], R2 ;  /* 0x0010b80201007387 */ /* 0x0001e40000100800 */
[----:B------:R-:W2:Y:S02]  /*47880*/  LDC R16, c[0x0][0x278] ;  /* 0x00009e00ff107b82 */ /* 0x000ea40000000800 */
[----:B------:R-:W-:Y:S01]  /*47890*/  STL.64 [R1+0x2048], R108 ;  /* 0x0020486c01007387 */ /* 0x000fe20000100a00 */
[----:B------:R-:W-:-:S02]  /*478a0*/  IMAD R51, R51, 0x2b, RZ ;  /* 0x0000002b33337824 */ /* 0x000fc400078e02ff */
[----:B------:R-:W-:-:S03]  /*478b0*/  IMAD R68, R68, 0x3c, RZ ;  /* 0x0000003c44447824 */ /* 0x000fc600078e02ff */
[----:B------:R-:W-:Y:S01]  /*478c0*/  BAR.SYNC.DEFER_BLOCKING 0x0 ;  /* 0x0000000000007b1d */ /* 0x000fe20000010000 */
[----:B0-----:R-:W-:-:S07]  /*478d0*/  PRMT R2, R22, 0x7771, RZ ;  /* 0x0000777116027816 */ /* 0x001fce00000000ff */
[----:B------:R-:W0:Y:S01]  /*478e0*/  LDC R22, c[0x0][0x278] ;  /* 0x00009e00ff167b82 */ /* 0x000e220000000800 */
[----:B------:R-:W-:Y:S04]  /*478f0*/  STL.64 [R1+0x2010], R102 ;  /* 0x0020106601007387 */ /* 0x000fe80000100a00 */
[----:B------:R3:W-:Y:S01]  /*47900*/  STL.64 [R1+0x2100], R2 ;  /* 0x0021000201007387 */ /* 0x0007e20000100a00 */
[----:B------:R-:W-:Y:S02]  /*47910*/  IMAD R69, R69, 0x3d, RZ ;  /* 0x0000003d45457824 */ /* 0x000fe400078e02ff */
[----:B------:R-:W0:Y:S01]  /*47920*/  LDC R161, c[0x0][0x278] ;  /* 0x00009e00ffa17b82 */ /* 0x000e220000000800 */
[----:B------:R-:W-:Y:S02]  /*47930*/  IMAD R70, R70, 0x3e, RZ ;  /* 0x0000003e46467824 */ /* 0x000fe400078e02ff */
[----:B------:R-:W-:-:S02]  /*47940*/  IMAD R71, R71, 0x3f, RZ ;  /* 0x0000003f47477824 */ /* 0x000fc400078e02ff */
[----:B------:R-:W-:Y:S02]  /*47950*/  IMAD R92, R92, 0x54, RZ ;  /* 0x000000545c5c7824 */ /* 0x000fe400078e02ff */
[----:B------:R-:W-:Y:S01]  /*47960*/  IMAD R93, R93, 0x55, RZ ;  /* 0x000000555d5d7824 */ /* 0x000fe200078e02ff */
[----:B------:R-:W0:Y:S01]  /*47970*/  LDC R162, c[0x0][0x278] ;  /* 0x00009e00ffa27b82 */ /* 0x000e220000000800 */
[C---:B---3--:R-:W-:Y:S02]  /*47980*/  PRMT R3, R23.reuse, 0x7773, RZ ;  /* 0x0000777317037816 */ /* 0x048fe400000000ff */
[----:B------:R-:W-:-:S03]  /*47990*/  PRMT R2, R23, 0x7772, RZ ;  /* 0x0000777217027816 */ /* 0x000fc600000000ff */
[----:B------:R3:W-:Y:S02]  /*479a0*/  STL [R1+0x11a8], R3 ;  /* 0x0011a80301007387 */ /* 0x0007e40000100800 */
[----:B------:R-:W0:Y:S02]  /*479b0*/  LDC R23, c[0x0][0x278] ;  /* 0x00009e00ff177b82 */ /* 0x000e240000000800 */
[----:B------:R1:W-:Y:S01]  /*479c0*/  STL [R1+0x11a4], R2 ;  /* 0x0011a40201007387 */ /* 0x0003e20000100800 */
[----:B------:R-:W-:Y:S02]  /*479d0*/  IMAD R94, R94, 0x56, RZ ;  /* 0x000000565e5e7824 */ /* 0x000fe400078e02ff */
[----:B------:R-:W-:-:S03]  /*479e0*/  IMAD R95, R95, 0x57, RZ ;  /* 0x000000575f5f7824 */ /* 0x000fc600078e02ff */
[----:B------:R-:W0:Y:S01]  /*479f0*/  LDC R163, c[0x0][0x278] ;  /* 0x00009e00ffa37b82 */ /* 0x000e220000000800 */
[C---:B---3--:R-:W-:Y:S01]  /*47a00*/  PRMT R3, R28.reuse, 0x7773, RZ ;  /* 0x000077731c037816 */ /* 0x048fe200000000ff */
[----:B------:R-:W-:Y:S01]  /*47a10*/  STL.64 [R1+0x2038], R104 ;  /* 0x0020386801007387 */ /* 0x000fe20000100a00 */
[----:B-1----:R-:W-:-:S03]  /*47a20*/  PRMT R2, R28, 0x7772, RZ ;  /* 0x000077721c027816 */ /* 0x002fc600000000ff */
[----:B------:R1:W-:Y:S01]  /*47a30*/  STL [R1+0x128c], R3 ;  /* 0x00128c0301007387 */ /* 0x0003e20000100800 */
[----:B--2---:R-:W-:Y:S01]  /*47a40*/  IMAD.SHL.U32 R16, R16, 0x8, RZ ;  /* 0x0000000810107824 */ /* 0x004fe200078e00ff */
[----:B------:R-:W2:Y:S02]  /*47a50*/  LDC R28, c[0x0][0x278] ;  /* 0x00009e00ff1c7b82 */ /* 0x000ea40000000800 */
[----:B------:R3:W-:Y:S01]  /*47a60*/  STL [R1+0x1288], R2 ;  /* 0x0012880201007387 */ /* 0x0007e20000100800 */
[----:B-1----:R-:W-:-:S03]  /*47a70*/  PRMT R3, R29, 0x7773, RZ ;  /* 0x000077731d037816 */ /* 0x002fc600000000ff */
[----:B------:R-:W-:Y:S02]  /*47a80*/  STL.64 [R1+0x1fe8], R10 ;  /* 0x001fe80a01007387 */ /* 0x000fe40000100a00 */
[----:B------:R-:W1:Y:S01]  /*47a90*/  LDC R188, c[0x0][0x278] ;  /* 0x00009e00ffbc7b82 */ /* 0x000e620000000800 */
[C---:B---3--:R-:W-:Y:S01]  /*47aa0*/  PRMT R2, R29.reuse, 0x7771, RZ ;  /* 0x000077711d027816 */ /* 0x048fe200000000ff */
[----:B------:R3:W-:Y:S04]  /*47ab0*/  STL [R1+0x1284], R3 ;  /* 0x0012840301007387 */ /* 0x0007e80000100800 */
[----:B------:R4:W-:Y:S02]  /*47ac0*/  STL [R1+0x1280], R6 ;  /* 0x0012800601007387 */ /* 0x0009e40000100800 */
[----:B------:R-:W1:Y:S01]  /*47ad0*/  LDC R189, c[0x0][0x278] ;  /* 0x00009e00ffbd7b82 */ /* 0x000e620000000800 */
[----:B---3--:R-:W-:Y:S01]  /*47ae0*/  PRMT R3, R29, 0x7770, RZ ;  /* 0x000077701d037816 */ /* 0x008fe200000000ff */
[----:B------:R3:W-:Y:S06]  /*47af0*/  STL [R1+0x127c], R2 ;  /* 0x00127c0201007387 */ /* 0x0007ec0000100800 */
[----:B------:R-:W1:Y:S01]  /*47b00*/  LDC R10, c[0x0][0x278] ;  /* 0x00009e00ff0a7b82 */ /* 0x000e620000000800 */
[C---:B----4-:R-:W-:Y:S01]  /*47b10*/  PRMT R6, R30.reuse, 0x7773, RZ ;  /* 0x000077731e067816 */ /* 0x050fe200000000ff */
[----:B------:R4:W-:Y:S04]  /*47b20*/  STL [R1+0x126c], R3 ;  /* 0x00126c0301007387 */ /* 0x0009e80000100800 */
[----:B------:R0:W-:Y:S01]  /*47b30*/  STL [R1+0x1278], R6 ;  /* 0x0012780601007387 */ /* 0x0001e20000100800 */
[C---:B---3--:R-:W-:Y:S01]  /*47b40*/  PRMT R2, R30.reuse, 0x7772, RZ ;  /* 0x000077721e027816 */ /* 0x048fe200000000ff */
[----:B------:R-:W-:Y:S01]  /*47b50*/  IMAD R15, R15, 0x7, RZ ;  /* 0x000000070f0f7824 */ /* 0x000fe200078e02ff */
[----:B------:R-:W3:Y:S01]  /*47b60*/  LDC R29, c[0x0][0x278] ;  /* 0x00009e00ff1d7b82 */ /* 0x000ee20000000800 */
[----:B----4-:R-:W-:-:S02]  /*47b70*/  PRMT R3, R30, 0x7771, RZ ;  /* 0x000077711e037816 */ /* 0x010fc400000000ff */
[----:B------:R4:W-:Y:S01]  /*47b80*/  STL [R1+0x1274], R2 ;  /* 0x0012740201007387 */ /* 0x0009e20000100800 */
[----:B0-----:R-:W-:-:S03]  /*47b90*/  PRMT R6, R30, 0x7770, RZ ;  /* 0x000077701e067816 */ /* 0x001fc600000000ff */
[----:B------:R0:W-:Y:S01]  /*47ba0*/  STL [R1+0x1270], R3 ;  /* 0x0012700301007387 */ /* 0x0001e20000100800 */
[----:B------:R-:W-:Y:S01]  /*47bb0*/  IMAD R19, R19, 0xb, RZ ;  /* 0x0000000b13137824 */ /* 0x000fe200078e02ff */
[----:B------:R-:W1:Y:S02]  /*47bc0*/  LDC R30, c[0x0][0x278] ;  /* 0x00009e00ff1e7b82 */ /* 0x000e640000000800 */
[----:B------:R2:W-:Y:S01]  /*47bd0*/  STL [R1+0x125c], R6 ;  /* 0x00125c0601007387 */ /* 0x0005e20000100800 */
[C---:B----4-:R-:W-:Y:S02]  /*47be0*/  PRMT R2, R31.reuse, 0x7773, RZ ;  /* 0x000077731f027816 */ /* 0x050fe400000000ff */
[----:B0-----:R-:W-:-:S03]  /*47bf0*/  PRMT R3, R31, 0x7772, RZ ;  /* 0x000077721f037816 */ /* 0x001fc600000000ff */
[----:B------:R0:W-:Y:S01]  /*47c00*/  STL [R1+0x1268], R2 ;  /* 0x0012680201007387 */ /* 0x0001e20000100800 */
[----:B------:R-:W4:Y:S01]  /*47c10*/  LDC R190, c[0x0][0x278] ;  /* 0x00009e00ffbe7b82 */ /* 0x000f220000000800 */
[C---:B--2---:R-:W-:Y:S02]  /*47c20*/  PRMT R6, R31.reuse, 0x7771, RZ ;  /* 0x000077711f067816 */ /* 0x044fe400000000ff */
[----:B------:R2:W-:Y:S04]  /*47c30*/  STL [R1+0x1264], R3 ;  /* 0x0012640301007387 */ /* 0x0005e80000100800 */
[----:B------:R2:W-:Y:S01]  /*47c40*/  STL [R1+0x1260], R6 ;  /* 0x0012600601007387 */ /* 0x0005e20000100800 */
[----:B------:R-:W4:Y:S01]  /*47c50*/  LDC R191, c[0x0][0x278] ;  /* 0x00009e00ffbf7b82 */ /* 0x000f220000000800 */
[----:B0-----:R-:W-:-:S02]  /*47c60*/  PRMT R2, R31, 0x7770, RZ ;  /* 0x000077701f027816 */ /* 0x001fc400000000ff */
[----:B--2---:R-:W-:-:S03]  /*47c70*/  PRMT R3, R32, 0x7773, RZ ;  /* 0x0000777320037816 */ /* 0x004fc600000000ff */
[----:B------:R0:W-:Y:S01]  /*47c80*/  STL [R1+0x1258], R2 ;  /* 0x0012580201007387 */ /* 0x0001e20000100800 */
[----:B------:R-:W-:Y:S01]  /*47c90*/  IMAD R17, R17, 0x9, RZ ;  /* 0x0000000911117824 */ /* 0x000fe200078e02ff */
[----:B------:R-:W2:Y:S01]  /*47ca0*/  LDC R31, c[0x0][0x278] ;  /* 0x00009e00ff1f7b82 */ /* 0x000ea20000000800 */
[C---:B------:R-:W-:Y:S01]  /*47cb0*/  PRMT R6, R32.reuse, 0x7772, RZ ;  /* 0x0000777220067816 */ /* 0x040fe200000000ff */
[----:B------:R3:W-:Y:S04]  /*47cc0*/  STL [R1+0x1254], R3 ;  /* 0x0012540301007387 */ /* 0x0007e80000100800 */
[----:B------:R3:W-:Y:S01]  /*47cd0*/  STL [R1+0x1250], R6 ;  /* 0x0012500601007387 */ /* 0x0007e20000100800 */
[----:B0-----:R-:W-:Y:S01]  /*47ce0*/  PRMT R2, R32, 0x7771, RZ ;  /* 0x0000777120027816 */ /* 0x001fe200000000ff */
[----:B------:R-:W-:Y:S01]  /*47cf0*/  IMAD R186, R186, 0x7e, RZ ;  /* 0x0000007ebaba7824 */ /* 0x000fe200078e02ff */
[----:B------:R-:W0:Y:S01]  /*47d00*/  LDC R196, c[0x0][0x278] ;  /* 0x00009e00ffc47b82 */ /* 0x000e220000000800 */
[----:B---3--:R-:W-:-:S02]  /*47d10*/  PRMT R3, R32, 0x7770, RZ ;  /* 0x0000777020037816 */ /* 0x008fc400000000ff */
[----:B------:R3:W-:Y:S01]  /*47d20*/  STL [R1+0x124c], R2 ;  /* 0x00124c0201007387 */ /* 0x0007e20000100800 */
[----:B------:R-:W-:-:S03]  /*47d30*/  PRMT R6, R33, 0x7773, RZ ;  /* 0x0000777321067816 */ /* 0x000fc600000000ff */
[----:B------:R1:W-:Y:S01]  /*47d40*/  STL [R1+0x123c], R3 ;  /* 0x00123c0301007387 */ /* 0x0003e20000100800 */
[----:B------:R-:W-:Y:S01]  /*47d50*/  IMAD R20, R20, 0xc, RZ ;  /* 0x0000000c14147824 */ /* 0x000fe200078e02ff */
[----:B------:R-:W4:Y:S02]  /*47d60*/  LDC R32, c[0x0][0x278] ;  /* 0x00009e00ff207b82 */ /* 0x000f240000000800 */
[----:B------:R1:W-:Y:S01]  /*47d70*/  STL [R1+0x1248], R6 ;  /* 0x0012480601007387 */ /* 0x0003e20000100800 */
[C---:B---3--:R-:W-:Y:S02]  /*47d80*/  PRMT R2, R33.reuse, 0x7772, RZ ;  /* 0x0000777221027816 */ /* 0x048fe400000000ff */
[----:B-1----:R-:W-:-:S03]  /*47d90*/  PRMT R3, R33, 0x7771, RZ ;  /* 0x0000777121037816 */ /* 0x002fc600000000ff */
[----:B------:R1:W-:Y:S01]  /*47da0*/  STL [R1+0x1244], R2 ;  /* 0x0012440201007387 */ /* 0x0003e20000100800 */
[----:B------:R-:W-:Y:S01]  /*47db0*/  IMAD R187, R187, 0x7f, RZ ;  /* 0x0000007fbbbb7824 */ /* 0x000fe200078e02ff */
[----:B------:R-:W3:Y:S01]  /*47dc0*/  LDC R197, c[0x0][0x278] ;  /* 0x00009e00ffc57b82 */ /* 0x000ee20000000800 */
[----:B------:R-:W-:Y:S01]  /*47dd0*/  PRMT R6, R33, 0x7770, RZ ;  /* 0x0000777021067816 */ /* 0x000fe200000000ff */
[----:B------:R1:W-:Y:S04]  /*47de0*/  STL [R1+0x1240], R3 ;  /* 0x0012400301007387 */ /* 0x0003e80000100800 */
[----:B------:R2:W-:Y:S01]  /*47df0*/  STL [R1+0x122c], R6 ;  /* 0x00122c0601007387 */ /* 0x0005e20000100800 */
[C---:B-1----:R-:W-:Y:S01]  /*47e00*/  PRMT R2, R34.reuse, 0x7773, RZ ;  /* 0x0000777322027816 */ /* 0x042fe200000000ff */
[----:B------:R-:W-:Y:S01]  /*47e10*/  IMAD R21, R21, 0xd, RZ ;  /* 0x0000000d15157824 */ /* 0x000fe200078e02ff */
[----:B------:R-:W1:Y:S01]  /*47e20*/  LDC R33, c[0x0][0x278] ;  /* 0x00009e00ff217b82 */ /* 0x000e620000000800 */
[----:B------:R-:W-:-:S02]  /*47e30*/  PRMT R3, R34, 0x7772, RZ ;  /* 0x0000777222037816 */ /* 0x000fc400000000ff */
[----:B------:R0:W-:Y:S01]  /*47e40*/  STL [R1+0x1238], R2 ;  /* 0x0012380201007387 */ /* 0x0001e20000100800 */
[----:B--2---:R-:W-:-:S03]  /*47e50*/  PRMT R6, R34, 0x7771, RZ ;  /* 0x0000777122067816 */ /* 0x004fc600000000ff */
[----:B------:R2:W-:Y:S01]  /*47e60*/  STL [R1+0x1234], R3 ;  /* 0x0012340301007387 */ /* 0x0005e20000100800 */
[----:B------:R-:W3:Y:S03]  /*47e70*/  LDC R198, c[0x0][0x278] ;  /* 0x00009e00ffc67b82 */ /* 0x000ee60000000800 */
[----:B------:R2:W-:Y:S01]  /*47e80*/  STL [R1+0x1230], R6 ;  /* 0x0012300601007387 */ /* 0x0005e20000100800 */
[----:B0-----:R-:W-:Y:S01]  /*47e90*/  PRMT R2, R34, 0x7770, RZ ;  /* 0x0000777022027816 */ /* 0x001fe200000000ff */
[----:B------:R-:W-:Y:S02]  /*47ea0*/  IMAD R22, R22, 0xe, RZ ;  /* 0x0000000e16167824 */ /* 0x000fe400078e02ff */
[----:B------:R-:W-:Y:S01]  /*47eb0*/  IMAD R23, R23, 0xf, RZ ;  /* 0x0000000f17177824 */ /* 0x000fe200078e02ff */
[C---:B--2---:R-:W-:Y:S01]  /*47ec0*/  PRMT R3, R35.reuse, 0x7773, RZ ;  /* 0x0000777323037816 */ /* 0x044fe200000000ff */
[----:B------:R0:W-:Y:S01]  /*47ed0*/  STL [R1+0x121c], R2 ;  /* 0x00121c0201007387 */ /* 0x0001e20000100800 */
[----:B------:R-:W2:Y:S01]  /*47ee0*/  LDC R34, c[0x0][0x278] ;  /* 0x00009e00ff227b82 */ /* 0x000ea20000000800 */
[----:B------:R-:W-:-:S02]  /*47ef0*/  PRMT R6, R35, 0x7772, RZ ;  /* 0x0000777223067816 */ /* 0x000fc400000000ff */
[----:B------:R4:W-:Y:S04]  /*47f00*/  STL [R1+0x1228], R3 ;  /* 0x0012280301007387 */ /* 0x0009e80000100800 */
[----:B------:R4:W-:Y:S01]  /*47f10*/  STL [R1+0x1224], R6 ;  /* 0x0012240601007387 */ /* 0x0009e20000100800 */
[----:B------:R-:W-:Y:S01]  /*47f20*/  IMAD R192, R192, 0x84, RZ ;  /* 0x00000084c0c07824 */ /* 0x000fe200078e02ff */
[----:B0-----:R-:W-:Y:S01]  /*47f30*/  PRMT R2, R35, 0x7771, RZ ;  /* 0x0000777123027816 */ /* 0x001fe200000000ff */
[----:B------:R-:W-:Y:S01]  /*47f40*/  IMAD R193, R193, 0x85, RZ ;  /* 0x00000085c1c17824 */ /* 0x000fe200078e02ff */
[----:B------:R-:W0:Y:S01]  /*47f50*/  LDC R201, c[0x0][0x278] ;  /* 0x00009e00ffc97b82 */ /* 0x000e220000000800 */
[----:B----4-:R-:W-:Y:S02]  /*47f60*/  PRMT R3, R35, 0x7770, RZ ;  /* 0x0000777023037816 */ /* 0x010fe400000000ff */
[----:B------:R4:W-:Y:S01]  /*47f70*/  STL [R1+0x1220], R2 ;  /* 0x0012200201007387 */ /* 0x0009e20000100800 */
[----:B------:R-:W-:-:S03]  /*47f80*/  PRMT R6, R40, 0x7773, RZ ;  /* 0x0000777328067816 */ /* 0x000fc600000000ff */
[----:B------:R1:W-:Y:S01]  /*47f90*/  STL [R1+0x1218], R3 ;  /* 0x0012180301007387 */ /* 0x0003e20000100800 */
[----:B------:R-:W3:Y:S03]  /*47fa0*/  LDC R35, c[0x0][0x278] ;  /* 0x00009e00ff237b82 */ /* 0x000ee60000000800 */
[----:B------:R1:W-:Y:S01]  /*47fb0*/  STL [R1+0x1214], R6 ;  /* 0x0012140601007387 */ /* 0x0003e20000100800 */
[----:B----4-:R-:W-:Y:S01]  /*47fc0*/  PRMT R2, R40, 0x7772, RZ ;  /* 0x0000777228027816 */ /* 0x010fe200000000ff */
[----:B------:R-:W-:-:S03]  /*47fd0*/  IMAD R194, R194, 0x86, RZ ;  /* 0x00000086c2c27824 */ /* 0x000fc600078e02ff */
[----:B------:R-:W4:Y:S01]  /*47fe0*/  LDC R204, c[0x0][0x278] ;  /* 0x00009e00ffcc7b82 */ /* 0x000f220000000800 */
[C---:B-1----:R-:W-:Y:S01]  /*47ff0*/  PRMT R3, R40.reuse, 0x7771, RZ ;  /* 0x0000777128037816 */ /* 0x042fe200000000ff */
[----:B------:R1:W-:Y:S01]  /*48000*/  STL [R1+0x1210], R2 ;  /* 0x0012100201007387 */ /* 0x0003e20000100800 */
[----:B------:R-:W-:-:S03]  /*48010*/  PRMT R6, R40, 0x7770, RZ ;  /* 0x0000777028067816 */ /* 0x000fc600000000ff */
[----:B------:R2:W-:Y:S01]  /*48020*/  STL [R1+0x120c], R3 ;  /* 0x00120c0301007387 */ /* 0x0005e20000100800 */
[----:B------:R-:W-:Y:S01]  /*48030*/  IMAD R28, R28, 0x14, RZ ;  /* 0x000000141c1c7824 */ /* 0x000fe200078e02ff */
[----:B------:R-:W0:Y:S02]  /*48040*/  LDC R40, c[0x0][0x278] ;  /* 0x00009e00ff287b82 */ /* 0x000e240000000800 */
[----:B------:R2:W-:Y:S01]  /*48050*/  STL [R1+0x11fc], R6 ;  /* 0x0011fc0601007387 */ /* 0x0005e20000100800 */
[C---:B-1----:R-:W-:Y:S02]  /*48060*/  PRMT R2, R41.reuse, 0x7773, RZ ;  /* 0x0000777329027816 */ /* 0x042fe400000000ff */
[----:B--2---:R-:W-:-:S03]  /*48070*/  PRMT R3, R41, 0x7772, RZ ;  /* 0x0000777229037816 */ /* 0x004fc600000000ff */
[----:B------:R1:W-:Y:S01]  /*48080*/  STL [R1+0x1208], R2 ;  /* 0x0012080201007387 */ /* 0x0003e20000100800 */
[----:B------:R-:W2:Y:S01]  /*48090*/  LDC R205, c[0x0][0x278] ;  /* 0x00009e00ffcd7b82 */ /* 0x000ea20000000800 */
[C---:B------:R-:W-:Y:S02]  /*480a0*/  PRMT R6, R41.reuse, 0x7771, RZ ;  /* 0x0000777129067816 */ /* 0x040fe400000000ff */
[----:B------:R1:W-:Y:S04]  /*480b0*/  STL [R1+0x1204], R3 ;  /* 0x0012040301007387 */ /* 0x0003e80000100800 */
[----:B------:R3:W-:Y:S01]  /*480c0*/  STL [R1+0x1200], R6 ;  /* 0x0012000601007387 */ /* 0x0007e20000100800 */
[----:B------:R-:W2:Y:S01]  /*480d0*/  LDC R206, c[0x0][0x278] ;  /* 0x00009e00ffce7b82 */ /* 0x000ea20000000800 */
[----:B-1----:R-:W-:-:S02]  /*480e0*/  PRMT R2, R41, 0x7770, RZ ;  /* 0x0000777029027816 */ /* 0x002fc400000000ff */
[----:B------:R-:W-:-:S03]  /*480f0*/  PRMT R3, R42, 0x7773, RZ ;  /* 0x000077732a037816 */ /* 0x000fc600000000ff */
[----:B------:R1:W-:Y:S01]  /*48100*/  STL [R1+0x11ec], R2 ;  /* 0x0011ec0201007387 */ /* 0x0003e20000100800 */
[----:B------:R-:W-:Y:S01]  /*48110*/  IMAD R30, R30, 0x16, RZ ;  /* 0x000000161e1e7824 */ /* 0x000fe200078e02ff */
[----:B------:R-:W4:Y:S01]  /*48120*/  LDC R41, c[0x0][0x278] ;  /* 0x00009e00ff297b82 */ /* 0x000f220000000800 */
[C---:B---3--:R-:W-:Y:S01]  /*48130*/  PRMT R6, R42.reuse, 0x7772, RZ ;  /* 0x000077722a067816 */ /* 0x048fe200000000ff */
[----:B------:R3:W-:Y:S04]  /*48140*/  STL [R1+0x11f8], R3 ;  /* 0x0011f80301007387 */ /* 0x0007e80000100800 */
[----:B------:R3:W-:Y:S01]  /*48150*/  STL [R1+0x11f4], R6 ;  /* 0x0011f40601007387 */ /* 0x0007e20000100800 */
[C---:B-1----:R-:W-:Y:S01]  /*48160*/  PRMT R2, R42.reuse, 0x7771, RZ ;  /* 0x000077712a027816 */ /* 0x042fe200000000ff */
[----:B------:R-:W1:Y:S01]  /*48170*/  LDC R209, c[0x0][0x278] ;  /* 0x00009e00ffd17b82 */ /* 0x000e620000000800 */
[----:B---3--:R-:W-:-:S03]  /*48180*/  PRMT R3, R42, 0x7770, RZ ;  /* 0x000077702a037816 */ /* 0x008fc600000000ff */
[----:B------:R3:W-:Y:S01]  /*48190*/  STL [R1+0x11f0], R2 ;  /* 0x0011f00201007387 */ /* 0x0007e20000100800 */
[----:B------:R-:W-:-:S03]  /*481a0*/  PRMT R6, R43, 0x7773, RZ ;  /* 0x000077732b067816 */ /* 0x000fc600000000ff */
[----:B------:R0:W-:Y:S01]  /*481b0*/  STL [R1+0x11dc], R3 ;  /* 0x0011dc0301007387 */ /* 0x0001e20000100800 */
[----:B------:R-:W-:Y:S01]  /*481c0*/  IMAD R29, R29, 0x15, RZ ;  /* 0x000000151d1d7824 */ /* 0x000fe200078e02ff */
[----:B------:R-:W2:Y:S02]  /*481d0*/  LDC R42, c[0x0][0x278] ;  /* 0x00009e00ff2a7b82 */ /* 0x000ea40000000800 */
[----:B------:R0:W-:Y:S01]  /*481e0*/  STL [R1+0x11e8], R6 ;  /* 0x0011e80601007387 */ /* 0x0001e20000100800 */
[C---:B---3--:R-:W-:Y:S02]  /*481f0*/  PRMT R2, R43.reuse, 0x7772, RZ ;  /* 0x000077722b027816 */ /* 0x048fe400000000ff */
[----:B0-----:R-:W-:-:S03]  /*48200*/  PRMT R3, R43, 0x7771, RZ ;  /* 0x000077712b037816 */ /* 0x001fc600000000ff */
[----:B------:R0:W-:Y:S01]  /*48210*/  STL [R1+0x11e4], R2 ;  /* 0x0011e40201007387 */ /* 0x0001e20000100800 */
[----:B------:R-:W3:Y:S01]  /*48220*/  LDC R212, c[0x0][0x278] ;  /* 0x00009e00ffd47b82 */ /* 0x000ee20000000800 */
[----:B------:R-:W-:Y:S02]  /*48230*/  PRMT R6, R43, 0x7770, RZ ;  /* 0x000077702b067816 */ /* 0x000fe400000000ff */
[----:B------:R4:W-:Y:S04]  /*48240*/  STL [R1+0x11e0], R3 ;  /* 0x0011e00301007387 */ /* 0x0009e80000100800 */
[----:B------:R4:W-:Y:S01]  /*48250*/  STL [R1+0x11d8], R6 ;  /* 0x0011d80601007387 */ /* 0x0009e20000100800 */
[----:B------:R-:W-:Y:S01]  /*48260*/  IMAD R31, R31, 0x17, RZ ;  /* 0x000000171f1f7824 */ /* 0x000fe200078e02ff */
[----:B0-----:R-:W-:Y:S01]  /*48270*/  PRMT R2, R44, 0x7773, RZ ;  /* 0x000077732c027816 */ /* 0x001fe200000000ff */
[----:B------:R-:W-:Y:S01]  /*48280*/  IMAD R32, R32, 0x18, RZ ;  /* 0x0000001820207824 */ /* 0x000fe200078e02ff */
[----:B------:R-:W0:Y:S01]  /*48290*/  LDC R43, c[0x0][0x278] ;  /* 0x00009e00ff2b7b82 */ /* 0x000e220000000800 */
[----:B----4-:R-:W-:-:S02]  /*482a0*/  PRMT R3, R44, 0x7772, RZ ;  /* 0x000077722c037816 */ /* 0x010fc400000000ff */
[----:B------:R4:W-:Y:S01]  /*482b0*/  STL [R1+0x11d4], R2 ;  /* 0x0011d40201007387 */ /* 0x0009e20000100800 */
[----:B------:R-:W-:-:S03]  /*482c0*/  PRMT R6, R44, 0x7771, RZ ;  /* 0x000077712c067816 */ /* 0x000fc600000000ff */
[----:B------:R1:W-:Y:S01]  /*482d0*/  STL [R1+0x11d0], R3 ;  /* 0x0011d00301007387 */ /* 0x0003e20000100800 */
[----:B------:R-:W3:Y:S03]  /*482e0*/  LDC R213, c[0x0][0x278] ;  /* 0x00009e00ffd57b82 */ /* 0x000ee60000000800 */
[----:B------:R2:W-:Y:S01]  /*482f0*/  STL [R1+0x11cc], R6 ;  /* 0x0011cc0601007387 */ /* 0x0005e20000100800 */
[----:B----4-:R-:W-:Y:S01]  /*48300*/  PRMT R2, R44, 0x7770, RZ ;  /* 0x000077702c027816 */ /* 0x010fe200000000ff */
[----:B------:R-:W-:Y:S02]  /*48310*/  IMAD R34, R34, 0x1a, RZ ;  /* 0x0000001a22227824 */ /* 0x000fe400078e02ff */
[----:B------:R-:W-:Y:S01]  /*48320*/  IMAD R33, R33, 0x19, RZ ;  /* 0x0000001921217824 */ /* 0x000fe200078e02ff */
[----:B-1----:R-:W-:Y:S01]  /*48330*/  PRMT R3, R45, 0x7773, RZ ;  /* 0x000077732d037816 */ /* 0x002fe200000000ff */
[----:B------:R1:W-:Y:S01]  /*48340*/  STL [R1+0x11bc], R2 ;  /* 0x0011bc0201007387 */ /* 0x0003e20000100800 */
[----:B------:R-:W-:Y:S01]  /*48350*/  IMAD R35, R35, 0x1b, RZ ;  /* 0x0000001b23237824 */ /* 0x000fe200078e02ff */
[----:B------:R-:W4:Y:S01]  /*48360*/  LDC R44, c[0x0][0x278] ;  /* 0x00009e00ff2c7b82 */ /* 0x000f220000000800 */
[C---:B--2---:R-:W-:Y:S01]  /*48370*/  PRMT R6, R45.reuse, 0x7772, RZ ;  /* 0x000077722d067816 */ /* 0x044fe200000000ff */
[----:B------:R2:W-:Y:S04]  /*48380*/  STL [R1+0x11c8], R3 ;  /* 0x0011c80301007387 */ /* 0x0005e80000100800 */
[----:B------:R2:W-:Y:S01]  /*48390*/  STL [R1+0x11c4], R6 ;  /* 0x0011c40601007387 */ /* 0x0005e20000100800 */
[C---:B-1----:R-:W-:Y:S01]  /*483a0*/  PRMT R2, R45.reuse, 0x7771, RZ ;  /* 0x000077712d027816 */ /* 0x042fe200000000ff */
[----:B------:R-:W1:Y:S01]  /*483b0*/  LDC R214, c[0x0][0x278] ;  /* 0x00009e00ffd67b82 */ /* 0x000e620000000800 */
[----:B--2---:R-:W-:-:S03]  /*483c0*/  PRMT R3, R45, 0x7770, RZ ;  /* 0x000077702d037816 */ /* 0x004fc600000000ff */
[----:B------:R2:W-:Y:S01]  /*483d0*/  STL [R1+0x11c0], R2 ;  /* 0x0011c00201007387 */ /* 0x0005e20000100800 */
[----:B------:R-:W-:-:S03]  /*483e0*/  PRMT R6, R46, 0x7773, RZ ;  /* 0x000077732e067816 */ /* 0x000fc600000000ff */
[----:B------:R0:W-:Y:S01]  /*483f0*/  STL [R1+0x11ac], R3 ;  /* 0x0011ac0301007387 */ /* 0x0001e20000100800 */
[----:B------:R-:W3:Y:S03]  /*48400*/  LDC R45, c[0x0][0x278] ;  /* 0x00009e00ff2d7b82 */ /* 0x000ee60000000800 */
[----:B------:R0:W-:Y:S01]  /*48410*/  STL [R1+0x11b8], R6 ;  /* 0x0011b80601007387 */ /* 0x0001e20000100800 */
[----:B--2---:R-:W-:-:S04]  /*48420*/  PRMT R2, R46, 0x7772, RZ ;  /* 0x000077722e027816 */ /* 0x004fc800000000ff */
[----:B------:R-:W2:Y:S01]  /*48430*/  LDC R220, c[0x0][0x278] ;  /* 0x00009e00ffdc7b82 */ /* 0x000ea20000000800 */
[C---:B0-----:R-:W-:Y:S01]  /*48440*/  PRMT R3, R46.reuse, 0x7771, RZ ;  /* 0x000077712e037816 */ /* 0x041fe200000000ff */
[----:B------:R0:W-:Y:S01]  /*48450*/  STL [R1+0x11b4], R2 ;  /* 0x0011b40201007387 */ /* 0x0001e20000100800 */
[----:B------:R-:W-:-:S03]  /*48460*/  PRMT R6, R46, 0x7770, RZ ;  /* 0x000077702e067816 */ /* 0x000fc600000000ff */
[----:B------:R4:W-:Y:S02]  /*48470*/  STL [R1+0x11b0], R3 ;  /* 0x0011b00301007387 */ /* 0x0009e40000100800 */
[----:B------:R-:W1:Y:S02]  /*48480*/  LDC R46, c[0x0][0x278] ;  /* 0x00009e00ff2e7b82 */ /* 0x000e640000000800 */
[----:B------:R4:W-:Y:S01]  /*48490*/  STL [R1+0x1194], R6 ;  /* 0x0011940601007387 */ /* 0x0009e20000100800 */
[C---:B0-----:R-:W-:Y:S02]  /*484a0*/  PRMT R2, R47.reuse, 0x7773, RZ ;  /* 0x000077732f027816 */ /* 0x041fe400000000ff */
[----:B----4-:R-:W-:-:S03]  /*484b0*/  PRMT R3, R47, 0x7772, RZ ;  /* 0x000077722f037816 */ /* 0x010fc600000000ff */
[----:B------:R0:W-:Y:S01]  /*484c0*/  STL [R1+0x11a0], R2 ;  /* 0x0011a00201007387 */ /* 0x0001e20000100800 */
[----:B------:R-:W4:Y:S01]  /*484d0*/  LDC R221, c[0x0][0x278] ;  /* 0x00009e00ffdd7b82 */ /* 0x000f220000000800 */
[C---:B------:R-:W-:Y:S02]  /*484e0*/  PRMT R6, R47.reuse, 0x7771, RZ ;  /* 0x000077712f067816 */ /* 0x040fe400000000ff */
[----:B------:R0:W-:Y:S04]  /*484f0*/  STL [R1+0x119c], R3 ;  /* 0x00119c0301007387 */ /* 0x0001e80000100800 */
[----:B------:R3:W-:Y:S01]  /*48500*/  STL [R1+0x1198], R6 ;  /* 0x0011980601007387 */ /* 0x0007e20000100800 */
[----:B------:R-:W4:Y:S01]  /*48510*/  LDC R222, c[0x0][0x278] ;  /* 0x00009e00ffde7b82 */ /* 0x000f220000000800 */
[----:B0-----:R-:W-:-:S02]  /*48520*/  PRMT R2, R47, 0x7770, RZ ;  /* 0x000077702f027816 */ /* 0x001fc400000000ff */
[----:B------:R-:W-:-:S03]  /*48530*/  PRMT R3, R52, 0x7773, RZ ;  /* 0x0000777334037816 */ /* 0x000fc600000000ff */
[----:B------:R0:W-:Y:S02]  /*48540*/  STL [R1+0x118c], R2 ;  /* 0x00118c0201007387 */ /* 0x0001e40000100800 */
[----:B------:R-:W2:Y:S01]  /*48550*/  LDC R47, c[0x0][0x278] ;  /* 0x00009e00ff2f7b82 */ /* 0x000ea20000000800 */
[C---:B---3--:R-:W-:Y:S01]  /*48560*/  PRMT R6, R52.reuse, 0x7772, RZ ;  /* 0x0000777234067816 */ /* 0x048fe200000000ff */
        /* <DEDUP_REMOVED lines=9> */
[----:B------:R-:W-:Y:S01]  /*48600*/  IMAD.SHL.U32 R40, R40, 0x20, RZ ;  /* 0x0000002028287824 */ /* 0x000fe200078e00ff */
        /* <DEDUP_REMOVED lines=29> */
[C---:B0-----:R-:W-:Y:S01]  /*487e0*/  PRMT R2, R55.reuse, 0x7771, RZ ;  /* 0x0000777137027816 */ /* 0x041fe200000000ff */
[----:B------:R-:W0:Y:S01]  /*487f0*/  LDC R230, c[0x0][0x278] ;  /* 0x00009e00ffe67b82 */ /* 0x000e220000000800 */
[----:B----4-:R-:W-:-:S03]  /*48800*/  PRMT R3, R55, 0x7770, RZ ;  /* 0x0000777037037816 */ /* 0x010fc600000000ff */
[----:B------:R4:W-:Y:S01]  /*48810*/  STL [R1+0x1150], R2 ;  /* 0x0011500201007387 */ /* 0x0009e20000100800 */
[----:B------:R-:W-:-:S03]  /*48820*/  PRMT R6, R56, 0x7773, RZ ;  /* 0x0000777338067816 */ /* 0x000fc600000000ff */
[----:B------:R1:W-:Y:S01]  /*48830*/  STL [R1+0x1148], R3 ;  /* 0x0011480301007387 */ /* 0x0003e20000100800 */
[----:B------:R-:W-:Y:S01]  /*48840*/  IMAD R44, R44, 0x24, RZ ;  /* 0x000000242c2c7824 */ /* 0x000fe200078e02ff */
[----:B------:R-:W3:Y:S02]  /*48850*/  LDC R55, c[0x0][0x278] ;  /* 0x00009e00ff377b82 */ /* 0x000ee40000000800 */
[----:B------:R1:W-:Y:S01]  /*48860*/  STL [R1+0x1144], R6 ;  /* 0x0011440601007387 */ /* 0x0003e20000100800 */
[C---:B----4-:R-:W-:Y:S02]  /*48870*/  PRMT R2, R56.reuse, 0x7772, RZ ;  /* 0x0000777238027816 */ /* 0x050fe400000000ff */
[----:B-1----:R-:W-:-:S03]  /*48880*/  PRMT R3, R56, 0x7771, RZ ;  /* 0x0000777138037816 */ /* 0x002fc600000000ff */
[----:B------:R1:W-:Y:S01]  /*48890*/  STL [R1+0x1140], R2 ;  /* 0x0011400201007387 */ /* 0x0003e20000100800 */
[----:B------:R-:W-:Y:S01]  /*488a0*/  IMAD R224, R224, 0xa4, RZ ;  /* 0x000000a4e0e07824 */ /* 0x000fe200078e02ff */
[----:B------:R-:W4:Y:S01]  /*488b0*/  LDC R235, c[0x0][0x278] ;  /* 0x00009e00ffeb7b82 */ /* 0x000f220000000800 */
[----:B------:R-:W-:Y:S01]  /*488c0*/  PRMT R6, R56, 0x7770, RZ ;  /* 0x0000777038067816 */ /* 0x000fe200000000ff */
[----:B------:R2:W-:Y:S04]  /*488d0*/  STL [R1+0x113c], R3 ;  /* 0x00113c0301007387 */ /* 0x0005e80000100800 */
[----:B------:R2:W-:Y:S01]  /*488e0*/  STL [R1+0x112c], R6 ;  /* 0x00112c0601007387 */ /* 0x0005e20000100800 */
[----:B-1----:R-:W-:Y:S01]  /*488f0*/  PRMT R2, R57, 0x7773, RZ ;  /* 0x0000777339027816 */ /* 0x002fe200000000ff */
[----:B------:R-:W-:Y:S01]  /*48900*/  IMAD R45, R45, 0x25, RZ ;  /* 0x000000252d2d7824 */ /* 0x000fe200078e02ff */
[----:B------:R-:W1:Y:S01]  /*48910*/  LDC R56, c[0x0][0x278] ;  /* 0x00009e00ff387b82 */ /* 0x000e620000000800 */
[----:B--2---:R-:W-:-:S02]  /*48920*/  PRMT R3, R57, 0x7772, RZ ;  /* 0x0000777239037816 */ /* 0x004fc400000000ff */
[----:B------:R2:W-:Y:S01]  /*48930*/  STL [R1+0x1138], R2 ;  /* 0x0011380201007387 */ /* 0x0005e20000100800 */
[----:B------:R-:W-:-:S03]  /*48940*/  PRMT R6, R57, 0x7771, RZ ;  /* 0x0000777139067816 */ /* 0x000fc600000000ff */
[----:B------:R0:W-:Y:S01]  /*48950*/  STL [R1+0x1134], R3 ;  /* 0x0011340301007387 */ /* 0x0001e20000100800 */
[----:B------:R-:W-:Y:S01]  /*48960*/  IMAD R225, R225, 0xa5, RZ ;  /* 0x000000a5e1e17824 */ /* 0x000fe200078e02ff */
[----:B------:R-:W4:Y:S02]  /*48970*/  LDC R236, c[0x0][0x278] ;  /* 0x00009e00ffec7b82 */ /* 0x000f240000000800 */
[----:B------:R0:W-:Y:S01]  /*48980*/  STL [R1+0x1130], R6 ;  /* 0x0011300601007387 */ /* 0x0001e20000100800 */
[----:B--2---:R-:W-:Y:S02]  /*48990*/  PRMT R2, R57, 0x7770, RZ ;  /* 0x0000777039027816 */ /* 0x004fe400000000ff */
[----:B0-----:R-:W-:-:S03]  /*489a0*/  PRMT R3, R58, 0x7773, RZ ;  /* 0x000077733a037816 */ /* 0x001fc600000000ff */
        /* <DEDUP_REMOVED lines=19> */
[----:B------:R-:W3:Y:S01]  /*48ae0*/  LDC R238, c[0x0][0x278] ;  /* 0x00009e00ffee7b82 */ /* 0x000ee20000000800 */
[----:B------:R-:W-:Y:S02]  /*48af0*/  PRMT R6, R59, 0x7770, RZ ;  /* 0x000077703b067816 */ /* 0x000fe400000000ff */
[----:B------:R2:W-:Y:S04]  /*48b00*/  STL [R1+0x1110], R3 ;  /* 0x0011100301007387 */ /* 0x0005e80000100800 */
[----:B------:R2:W-:Y:S01]  /*48b10*/  STL [R1+0x1108], R6 ;  /* 0x0011080601007387 */ /* 0x0005e20000100800 */
[----:B------:R-:W0:Y:S01]  /*48b20*/  LDC R59, c[0x0][0x278] ;  /* 0x00009e00ff3b7b82 */ /* 0x000e220000000800 */
[----:B-1----:R-:W-:-:S02]  /*48b30*/  PRMT R2, R60, 0x7773, RZ ;  /* 0x000077733c027816 */ /* 0x002fc400000000ff */
[----:B--2---:R-:W-:-:S03]  /*48b40*/  PRMT R3, R60, 0x7772, RZ ;  /* 0x000077723c037816 */ /* 0x004fc600000000ff */
[----:B------:R1:W-:Y:S01]  /*48b50*/  STL [R1+0x1104], R2 ;  /* 0x0011040201007387 */ /* 0x0003e20000100800 */
[----:B------:R-:W-:Y:S01]  /*48b60*/  IMAD R231, R231, 0xab, RZ ;  /* 0x000000abe7e77824 */ /* 0x000fe200078e02ff */
[----:B------:R-:W2:Y:S01]  /*48b70*/  LDC R239, c[0x0][0x278] ;  /* 0x00009e00ffef7b82 */ /* 0x000ea20000000800 */
[C---:B------:R-:W-:Y:S01]  /*48b80*/  PRMT R6, R60.reuse, 0x7771, RZ ;  /* 0x000077713c067816 */ /* 0x040fe200000000ff */
[----:B------:R1:W-:Y:S04]  /*48b90*/  STL [R1+0x1100], R3 ;  /* 0x0011000301007387 */ /* 0x0003e80000100800 */
[----:B------:R4:W-:Y:S01]  /*48ba0*/  STL [R1+0x10fc], R6 ;  /* 0x0010fc0601007387 */ /* 0x0009e20000100800 */
[----:B-1----:R-:W-:Y:S01]  /*48bb0*/  PRMT R2, R60, 0x7770, RZ ;  /* 0x000077703c027816 */ /* 0x002fe200000000ff */
[----:B------:R-:W-:Y:S01]  /*48bc0*/  IMAD R232, R232, 0xac, RZ ;  /* 0x000000ace8e87824 */ /* 0x000fe200078e02ff */
[----:B------:R-:W1:Y:S01]  /*48bd0*/  LDC R60, c[0x0][0x278] ;  /* 0x00009e00ff3c7b82 */ /* 0x000e620000000800 */
[----:B------:R-:W-:-:S02]  /*48be0*/  PRMT R3, R61, 0x7773, RZ ;  /* 0x000077733d037816 */ /* 0x000fc400000000ff */
[----:B------:R3:W-:Y:S01]  /*48bf0*/  STL [R1+0x10ec], R2 ;  /* 0x0010ec0201007387 */ /* 0x0007e20000100800 */
[----:B----4-:R-:W-:-:S03]  /*48c00*/  PRMT R6, R61, 0x7772, RZ ;  /* 0x000077723d067816 */ /* 0x010fc600000000ff */
[----:B------:R4:W-:Y:S01]  /*48c10*/  STL [R1+0x10f8], R3 ;  /* 0x0010f80301007387 */ /* 0x0009e20000100800 */
[----:B------:R-:W2:Y:S03]  /*48c20*/  LDC R240, c[0x0][0x278] ;  /* 0x00009e00fff07b82 */ /* 0x000ea60000000800 */
[----:B------:R4:W-:Y:S01]  /*48c30*/  STL [R1+0x10f4], R6 ;  /* 0x0010f40601007387 */ /* 0x0009e20000100800 */
[----:B---3--:R-:W-:Y:S01]  /*48c40*/  PRMT R2, R61, 0x7771, RZ ;  /* 0x000077713d027816 */ /* 0x008fe200000000ff */
[----:B------:R-:W-:Y:S02]  /*48c50*/  IMAD R233, R233, 0xad, RZ ;  /* 0x000000ade9e97824 */ /* 0x000fe400078e02ff */
[----:B------:R-:W-:Y:S01]  /*48c60*/  IMAD R234, R234, 0xae, RZ ;  /* 0x000000aeeaea7824 */ /* 0x000fe200078e02ff */
[----:B----4-:R-:W-:Y:S01]  /*48c70*/  PRMT R3, R61, 0x7770, RZ ;  /* 0x000077703d037816 */ /* 0x010fe200000000ff */
[----:B------:R3:W-:Y:S01]  /*48c80*/  STL [R1+0x10f0], R2 ;  /* 0x0010f00201007387 */ /* 0x0007e20000100800 */
[----:B------:R-:W-:Y:S01]  /*48c90*/  IMAD R52, R52, 0x2c, RZ ;  /* 0x0000002c34347824 */ /* 0x000fe200078e02ff */
[----:B------:R-:W4:Y:S01]  /*48ca0*/  LDC R61, c[0x0][0x278] ;  /* 0x00009e00ff3d7b82 */ /* 0x000f220000000800 */
[C---:B------:R-:W-:Y:S01]  /*48cb0*/  PRMT R6, R62.reuse, 0x7773, RZ ;  /* 0x000077733e067816 */ /* 0x040fe200000000ff */
[----:B------:R0:W-:Y:S04]  /*48cc0*/  STL [R1+0x10dc], R3 ;  /* 0x0010dc0301007387 */ /* 0x0001e80000100800 */
[----:B------:R0:W-:Y:S01]  /*48cd0*/  STL [R1+0x10e8], R6 ;  /* 0x0010e80601007387 */ /* 0x0001e20000100800 */
[C---:B---3--:R-:W-:Y:S01]  /*48ce0*/  PRMT R2, R62.reuse, 0x7772, RZ ;  /* 0x000077723e027816 */ /* 0x048fe200000000ff */
[----:B------:R-:W3:Y:S01]  /*48cf0*/  LDC R243, c[0x0][0x278] ;  /* 0x00009e00fff37b82 */ /* 0x000ee20000000800 */
[----:B0-----:R-:W-:-:S03]  /*48d00*/  PRMT R3, R62, 0x7771, RZ ;  /* 0x000077713e037816 */ /* 0x001fc600000000ff */
[----:B------:R0:W-:Y:S01]  /*48d10*/  STL [R1+0x10e4], R2 ;  /* 0x0010e40201007387 */ /* 0x0001e20000100800 */
[----:B------:R-:W-:-:S03]  /*48d20*/  PRMT R6, R62, 0x7770, RZ ;  /* 0x000077703e067816 */ /* 0x000fc600000000ff */
[----:B------:R1:W-:Y:S01]  /*48d30*/  STL [R1+0x10e0], R3 ;  /* 0x0010e00301007387 */ /* 0x0003e20000100800 */
[----:B------:R-:W2:Y:S03]  /*48d40*/  LDC R62, c[0x0][0x278] ;  /* 0x00009e00ff3e7b82 */ /* 0x000ea60000000800 */
[----:B------:R1:W-:Y:S01]  /*48d50*/  STL [R1+0x10cc], R6 ;  /* 0x0010cc0601007387 */ /* 0x0003e20000100800 */
[----:B0-----:R-:W-:-:S04]  /*48d60*/  PRMT R2, R63, 0x7773, RZ ;  /* 0x000077733f027816 */ /* 0x001fc800000000ff */
[----:B------:R-:W0:Y:S01]  /*48d70*/  LDC R244, c[0x0][0x278] ;  /* 0x00009e00fff47b82 */ /* 0x000e220000000800 */
[C---:B-1----:R-:W-:Y:S01]  /*48d80*/  PRMT R3, R63.reuse, 0x7772, RZ ;  /* 0x000077723f037816 */ /* 0x042fe200000000ff */
[----:B------:R1:W-:Y:S01]  /*48d90*/  STL [R1+0x10d8], R2 ;  /* 0x0010d80201007387 */ /* 0x0003e20000100800 */
[----:B------:R-:W-:-:S03]  /*48da0*/  PRMT R6, R63, 0x7771, RZ ;  /* 0x000077713f067816 */ /* 0x000fc600000000ff */
[----:B------:R4:W-:Y:S02]  /*48db0*/  STL [R1+0x10d4], R3 ;  /* 0x0010d40301007387 */ /* 0x0009e40000100800 */
[----:B------:R-:W0:Y:S02]  /*48dc0*/  LDC R245, c[0x0][0x278] ;  /* 0x00009e00fff57b82 */ /* 0x000e240000000800 */
[----:B------:R4:W-:Y:S01]  /*48dd0*/  STL [R1+0x10d0], R6 ;  /* 0x0010d00601007387 */ /* 0x0009e20000100800 */
[----:B-1----:R-:W-:Y:S02]  /*48de0*/  PRMT R2, R63, 0x7770, RZ ;  /* 0x000077703f027816 */ /* 0x002fe400000000ff */
[----:B----4-:R-:W-:-:S03]  /*48df0*/  PRMT R3, R64, 0x7773, RZ ;  /* 0x0000777340037816 */ /* 0x010fc600000000ff */
[----:B------:R1:W-:Y:S01]  /*48e00*/  STL [R1+0x10c8], R2 ;  /* 0x0010c80201007387 */ /* 0x0003e20000100800 */
[----:B------:R-:W-:Y:S01]  /*48e10*/  IMAD R53, R53, 0x2d, RZ ;  /* 0x0000002d35357824 */ /* 0x000fe200078e02ff */
[----:B------:R-:W4:Y:S01]  /*48e20*/  LDC R63, c[0x0][0x278] ;  /* 0x00009e00ff3f7b82 */ /* 0x000f220000000800 */
[C---:B------:R-:W-:Y:S01]  /*48e30*/  PRMT R6, R64.reuse, 0x7772, RZ ;  /* 0x0000777240067816 */ /* 0x040fe200000000ff */
[----:B------:R3:W-:Y:S04]  /*48e40*/  STL [R1+0x10c4], R3 ;  /* 0x0010c40301007387 */ /* 0x0007e80000100800 */
[----:B------:R2:W-:Y:S01]  /*48e50*/  STL [R1+0x10c0], R6 ;  /* 0x0010c00601007387 */ /* 0x0005e20000100800 */
[C---:B-1----:R-:W-:Y:S01]  /*48e60*/  PRMT R2, R64.reuse, 0x7771, RZ ;  /* 0x0000777140027816 */ /* 0x042fe200000000ff */
[----:B------:R-:W1:Y:S01]  /*48e70*/  LDC R246, c[0x0][0x278] ;  /* 0x00009e00fff67b82 */ /* 0x000e620000000800 */
[----:B---3--:R-:W-:-:S03]  /*48e80*/  PRMT R3, R64, 0x7770, RZ ;  /* 0x0000777040037816 */ /* 0x008fc600000000ff */
[----:B------:R3:W-:Y:S01]  /*48e90*/  STL [R1+0x10bc], R2 ;  /* 0x0010bc0201007387 */ /* 0x0007e20000100800 */
[----:B--2---:R-:W-:-:S03]  /*48ea0*/  PRMT R6, R65, 0x7773, RZ ;  /* 0x0000777341067816 */ /* 0x004fc600000000ff */
[----:B------:R2:W-:Y:S01]  /*48eb0*/  STL [R1+0x10a4], R3 ;  /* 0x0010a40301007387 */ /* 0x0005e20000100800 */
[----:B------:R-:W-:Y:S01]  /*48ec0*/  IMAD R54, R54, 0x2e, RZ ;  /* 0x0000002e36367824 */ /* 0x000fe200078e02ff */
[----:B------:R-:W0:Y:S02]  /*48ed0*/  LDC R64, c[0x0][0x278] ;  /* 0x00009e00ff407b82 */ /* 0x000e240000000800 */
[----:B------:R2:W-:Y:S01]  /*48ee0*/  STL [R1+0x10b0], R6 ;  /* 0x0010b00601007387 */ /* 0x0005e20000100800 */
[C---:B---3--:R-:W-:Y:S02]  /*48ef0*/  PRMT R2, R65.reuse, 0x7772, RZ ;  /* 0x0000777241027816 */ /* 0x048fe400000000ff */
[----:B--2---:R-:W-:-:S03]  /*48f00*/  PRMT R3, R65, 0x7771, RZ ;  /* 0x0000777141037816 */ /* 0x004fc600000000ff */
[----:B------:R2:W-:Y:S01]  /*48f10*/  STL [R1+0x10ac], R2 ;  /* 0x0010ac0201007387 */ /* 0x0005e20000100800 */
[----:B------:R-:W-:Y:S01]  /*48f20*/  IMAD R241, R241, 0xb5, RZ ;  /* 0x000000b5f1f17824 */ /* 0x000fe200078e02ff */
[----:B------:R-:W3:Y:S01]  /*48f30*/  LDC R248, c[0x0][0x278] ;  /* 0x00009e00fff87b82 */ /* 0x000ee20000000800 */
[----:B------:R-:W-:Y:S01]  /*48f40*/  PRMT R6, R65, 0x7770, RZ ;  /* 0x0000777041067816 */ /* 0x000fe200000000ff */
[----:B------:R2:W-:Y:S04]  /*48f50*/  STL [R1+0x10a8], R3 ;  /* 0x0010a80301007387 */ /* 0x0005e80000100800 */
[----:B------:R4:W-:Y:S01]  /*48f60*/  STL [R1+0x108c], R6 ;  /* 0x00108c0601007387 */ /* 0x0009e20000100800 */
[C---:B--2---:R-:W-:Y:S01]  /*48f70*/  PRMT R2, R66.reuse, 0x7773, RZ ;  /* 0x0000777342027816 */ /* 0x044fe200000000ff */
[----:B------:R-:W-:Y:S01]  /*48f80*/  IMAD R55, R55, 0x2f, RZ ;  /* 0x0000002f37377824 */ /* 0x000fe200078e02ff */
[----:B------:R-:W2:Y:S01]  /*48f90*/  LDC R65, c[0x0][0x278] ;  /* 0x00009e00ff417b82 */ /* 0x000ea20000000800 */
[----:B------:R-:W-:-:S02]  /*48fa0*/  PRMT R3, R66, 0x7772, RZ ;  /* 0x0000777242037816 */ /* 0x000fc400000000ff */
[----:B------:R1:W-:Y:S01]  /*48fb0*/  STL [R1+0x1098], R2 ;  /* 0x0010980201007387 */ /* 0x0003e20000100800 */
[----:B----4-:R-:W-:-:S03]  /*48fc0*/  PRMT R6, R66, 0x7771, RZ ;  /* 0x0000777142067816 */ /* 0x010fc600000000ff */
[----:B------:R4:W-:Y:S01]  /*48fd0*/  STL [R1+0x1094], R3 ;  /* 0x0010940301007387 */ /* 0x0009e20000100800 */
[----:B------:R-:W-:Y:S01]  /*48fe0*/  IMAD R242, R242, 0xb6, RZ ;  /* 0x000000b6f2f27824 */ /* 0x000fe200078e02ff */
[----:B------:R-:W3:Y:S02]  /*48ff0*/  LDC R249, c[0x0][0x278] ;  /* 0x00009e00fff97b82 */ /* 0x000ee40000000800 */
[----:B------:R0:W-:Y:S01]  /*49000*/  STL [R1+0x1090], R6 ;  /* 0x0010900601007387 */ /* 0x0001e20000100800 */
[----:B-1----:R-:W-:Y:S02]  /*49010*/  PRMT R2, R66, 0x7770, RZ ;  /* 0x0000777042027816 */ /* 0x002fe400000000ff */
[----:B----4-:R-:W-:-:S03]  /*49020*/  PRMT R3, R67, 0x7773, RZ ;  /* 0x0000777343037816 */ /* 0x010fc600000000ff */
[----:B------:R1:W-:Y:S01]  /*49030*/  STL [R1+0x107c], R2 ;  /* 0x00107c0201007387 */ /* 0x0003e20000100800 */
[----:B------:R-:W-:Y:S01]  /*49040*/  IMAD R56, R56, 0x30, RZ ;  /* 0x0000003038387824 */ /* 0x000fe200078e02ff */
[----:B------:R-:W4:Y:S01]  /*49050*/  LDC R66, c[0x0][0x278] ;  /* 0x00009e00ff427b82 */ /* 0x000f220000000800 */
[C---:B0-----:R-:W-:Y:S01]  /*49060*/  PRMT R6, R67.reuse, 0x7772, RZ ;  /* 0x0000777243067816 */ /* 0x041fe200000000ff */
[----:B------:R0:W-:Y:S04]  /*49070*/  STL [R1+0x1088], R3 ;  /* 0x0010880301007387 */ /* 0x0001e80000100800 */
[----:B------:R0:W-:Y:S01]  /*49080*/  STL [R1+0x1084], R6 ;  /* 0x0010840601007387 */ /* 0x0001e20000100800 */
[----:B-1----:R-:W-:Y:S01]  /*49090*/  PRMT R2, R67, 0x7771, RZ ;  /* 0x0000777143027816 */ /* 0x002fe200000000ff */
[----:B------:R-:W-:Y:S01]  /*490a0*/  IMAD R247, R247, 0xbb, RZ ;  /* 0x000000bbf7f77824 */ /* 0x000fe200078e02ff */
[----:B------:R-:W1:Y:S01]  /*490b0*/  LDC R250, c[0x0][0x278] ;  /* 0x00009e00fffa7b82 */ /* 0x000e620000000800 */
[----:B0-----:R-:W-:-:S02]  /*490c0*/  PRMT R3, R67, 0x7770, RZ ;  /* 0x0000777043037816 */ /* 0x001fc400000000ff */
[----:B------:R0:W-:Y:S01]  /*490d0*/  STL [R1+0x1080], R2 ;  /* 0x0010800201007387 */ /* 0x0001e20000100800 */
[----:B------:R-:W-:-:S03]  /*490e0*/  PRMT R6, R72, 0x7773, RZ ;  /* 0x0000777348067816 */ /* 0x000fc600000000ff */
[----:B------:R2:W-:Y:S01]  /*490f0*/  STL [R1+0x1078], R3 ;  /* 0x0010780301007387 */ /* 0x0005e20000100800 */
[----:B------:R-:W-:Y:S01]  /*49100*/  IMAD R57, R57, 0x31, RZ ;  /* 0x0000003139397824 */ /* 0x000fe200078e02ff */
[----:B------:R-:W3:Y:S02]  /*49110*/  LDC R67, c[0x0][0x278] ;  /* 0x00009e00ff437b82 */ /* 0x000ee40000000800 */
[----:B------:R2:W-:Y:S01]  /*49120*/  STL [R1+0x1074], R6 ;  /* 0x0010740601007387 */ /* 0x0005e20000100800 */
[C---:B0-----:R-:W-:Y:S02]  /*49130*/  PRMT R2, R72.reuse, 0x7772, RZ ;  /* 0x0000777248027816 */ /* 0x041fe400000000ff */
[----:B--2---:R-:W-:-:S03]  /*49140*/  PRMT R3, R72, 0x7771, RZ ;  /* 0x0000777148037816 */ /* 0x004fc600000000ff */
[----:B------:R0:W-:Y:S01]  /*49150*/  STL [R1+0x1070], R2 ;  /* 0x0010700201007387 */ /* 0x0001e20000100800 */
[----:B------:R-:W2:Y:S01]  /*49160*/  LDC R251, c[0x0][0x278] ;  /* 0x00009e00fffb7b82 */ /* 0x000ea20000000800 */
        /* <DEDUP_REMOVED lines=10> */
[----:B------:R1:W-:Y:S04]  /*49210*/  STL [R1+0x1064], R3 ;  /* 0x0010640301007387 */ /* 0x0003e80000100800 */
[----:B------:R3:W-:Y:S01]  /*49220*/  STL [R1+0x1060], R6 ;  /* 0x0010600601007387 */ /* 0x0007e20000100800 */
[----:B----4-:R-:W-:Y:S01]  /*49230*/  PRMT R2, R73, 0x7770, RZ ;  /* 0x0000777049027816 */ /* 0x010fe200000000ff */
[----:B------:R-:W-:Y:S01]  /*49240*/  IMAD R60, R60, 0x34, RZ ;  /* 0x000000343c3c7824 */ /* 0x000fe200078e02ff */
[----:B------:R-:W4:Y:S01]  /*49250*/  LDC R73, c[0x0][0x278] ;  /* 0x00009e00ff497b82 */ /* 0x000f220000000800 */
[C---:B-1----:R-:W-:Y:S02]  /*49260*/  PRMT R3, R74.reuse, 0x7773, RZ ;  /* 0x000077734a037816 */ /* 0x042fe400000000ff */
[----:B------:R1:W-:Y:S01]  /*49270*/  STL [R1+0x104c], R2 ;  /* 0x00104c0201007387 */ /* 0x0003e20000100800 */
[----:B---3--:R-:W-:-:S03]  /*49280*/  PRMT R6, R74, 0x7772, RZ ;  /* 0x000077724a067816 */ /* 0x008fc600000000ff */
[----:B------:R3:W-:Y:S04]  /*49290*/  STL [R1+0x1058], R3 ;  /* 0x0010580301007387 */ /* 0x0007e80000100800 */
[----:B------:R2:W-:Y:S01]  /*492a0*/  STL [R1+0x1054], R6 ;  /* 0x0010540601007387 */ /* 0x0005e20000100800 */
[C---:B-1----:R-:W-:Y:S02]  /*492b0*/  PRMT R2, R74.reuse, 0x7771, RZ ;  /* 0x000077714a027816 */ /* 0x042fe400000000ff */
[----:B---3--:R-:W-:-:S03]  /*492c0*/  PRMT R3, R74, 0x7770, RZ ;  /* 0x000077704a037816 */ /* 0x008fc600000000ff */
[----:B------:R1:W-:Y:S01]  /*492d0*/  STL [R1+0x1050], R2 ;  /* 0x0010500201007387 */ /* 0x0003e20000100800 */
[----:B------:R-:W-:Y:S01]  /*492e0*/  IMAD R61, R61, 0x35, RZ ;  /* 0x000000353d3d7824 */ /* 0x000fe200078e02ff */
[----:B------:R-:W3:Y:S01]  /*492f0*/  LDC R74, c[0x0][0x278] ;  /* 0x00009e00ff4a7b82 */ /* 0x000ee20000000800 */
[C---:B--2---:R-:W-:Y:S01]  /*49300*/  PRMT R6, R75.reuse, 0x7773, RZ ;  /* 0x000077734b067816 */ /* 0x044fe200000000ff */
[----:B------:R2:W-:Y:S04]  /*49310*/  STL [R1+0x103c], R3 ;  /* 0x00103c0301007387 */ /* 0x0005e80000100800 */
[----:B------:R0:W-:Y:S01]  /*49320*/  STL [R1+0x1048], R6 ;  /* 0x0010480601007387 */ /* 0x0001e20000100800 */
[C---:B-1----:R-:W-:Y:S02]  /*49330*/  PRMT R2, R75.reuse, 0x7772, RZ ;  /* 0x000077724b027816 */ /* 0x042fe400000000ff */
[----:B--2---:R-:W-:-:S03]  /*49340*/  PRMT R3, R75, 0x7771, RZ ;  /* 0x000077714b037816 */ /* 0x004fc600000000ff */
[----:B------:R1:W-:Y:S01]  /*49350*/  STL [R1+0x1044], R2 ;  /* 0x0010440201007387 */ /* 0x0003e20000100800 */
[----:B0-----:R-:W-:-:S03]  /*49360*/  PRMT R6, R75, 0x7770, RZ ;  /* 0x000077704b067816 */ /* 0x001fc600000000ff */
[----:B------:R0:W-:Y:S01]  /*49370*/  STL [R1+0x1040], R3 ;  /* 0x0010400301007387 */ /* 0x0001e20000100800 */
[----:B------:R-:W-:Y:S01]  /*49380*/  IMAD R62, R62, 0x36, RZ ;  /* 0x000000363e3e7824 */ /* 0x000fe200078e02ff */
[----:B------:R-:W2:Y:S02]  /*49390*/  LDC R75, c[0x0][0x278] ;  /* 0x00009e00ff4b7b82 */ /* 0x000ea40000000800 */
[----:B------:R4:W-:Y:S01]  /*493a0*/  STL [R1+0x1038], R6 ;  /* 0x0010380601007387 */ /* 0x0009e20000100800 */
[C---:B-1----:R-:W-:Y:S02]  /*493b0*/  PRMT R2, R76.reuse, 0x7773, RZ ;  /* 0x000077734c027816 */ /* 0x042fe400000000ff */
[----:B0-----:R-:W-:-:S03]  /*493c0*/  PRMT R3, R76, 0x7772, RZ ;  /* 0x000077724c037816 */ /* 0x001fc600000000ff */
[----:B------:R0:W-:Y:S01]  /*493d0*/  STL [R1+0x1034], R2 ;  /* 0x0010340201007387 */ /* 0x0001e20000100800 */
[----:B----4-:R-:W-:-:S03]  /*493e0*/  PRMT R6, R76, 0x7771, RZ ;  /* 0x000077714c067816 */ /* 0x010fc600000000ff */
[----:B------:R1:W-:Y:S04]  /*493f0*/  STL [R1+0x1030], R3 ;  /* 0x0010300301007387 */ /* 0x0003e80000100800 */
[----:B------:R4:W-:Y:S01]  /*49400*/  STL [R1+0x102c], R6 ;  /* 0x00102c0601007387 */ /* 0x0009e20000100800 */
[----:B0-----:R-:W-:Y:S01]  /*49410*/  PRMT R2, R76, 0x7770, RZ ;  /* 0x000077704c027816 */ /* 0x001fe200000000ff */
[----:B------:R-:W-:Y:S01]  /*49420*/  IMAD R63, R63, 0x37, RZ ;  /* 0x000000373f3f7824 */ /* 0x000fe200078e02ff */
[----:B------:R-:W0:Y:S01]  /*49430*/  LDC R76, c[0x0][0x278] ;  /* 0x00009e00ff4c7b82 */ /* 0x000e220000000800 */
[C---:B-1----:R-:W-:Y:S02]  /*49440*/  PRMT R3, R77.reuse, 0x7773, RZ ;  /* 0x000077734d037816 */ /* 0x042fe400000000ff */
[----:B------:R1:W-:Y:S01]  /*49450*/  STL [R1+0x101c], R2 ;  /* 0x00101c0201007387 */ /* 0x0003e20000100800 */
[----:B----4-:R-:W-:-:S03]  /*49460*/  PRMT R6, R77, 0x7772, RZ ;  /* 0x000077724d067816 */ /* 0x010fc600000000ff */
[----:B------:R4:W-:Y:S04]  /*49470*/  STL [R1+0x1028], R3 ;  /* 0x0010280301007387 */ /* 0x0009e80000100800 */
[----:B------:R3:W-:Y:S01]  /*49480*/  STL [R1+0x1024], R6 ;  /* 0x0010240601007387 */ /* 0x0007e20000100800 */
[C---:B-1----:R-:W-:Y:S02]  /*49490*/  PRMT R2, R77.reuse, 0x7771, RZ ;  /* 0x000077714d027816 */ /* 0x042fe400000000ff */
[----:B----4-:R-:W-:-:S03]  /*494a0*/  PRMT R3, R77, 0x7770, RZ ;  /* 0x000077704d037816 */ /* 0x010fc600000000ff */
[----:B------:R1:W-:Y:S01]  /*494b0*/  STL [R1+0x1020], R2 ;  /* 0x0010200201007387 */ /* 0x0003e20000100800 */
[----:B------:R-:W-:Y:S01]  /*494c0*/  IMAD R64, R64, 0x38, RZ ;  /* 0x0000003840407824 */ /* 0x000fe200078e02ff */
[----:B------:R-:W4:Y:S01]  /*494d0*/  LDC R77, c[0x0][0x278] ;  /* 0x00009e00ff4d7b82 */ /* 0x000f220000000800 */
[C---:B---3--:R-:W-:Y:S01]  /*494e0*/  PRMT R6, R78.reuse, 0x7773, RZ ;  /* 0x000077734e067816 */ /* 0x048fe200000000ff */
[----:B------:R3:W-:Y:S04]  /*494f0*/  STL [R1+0x100c], R3 ;  /* 0x00100c0301007387 */ /* 0x0007e80000100800 */
[----:B------:R2:W-:Y:S01]  /*49500*/  STL [R1+0x1018], R6 ;  /* 0x0010180601007387 */ /* 0x0005e20000100800 */
[C---:B-1----:R-:W-:Y:S02]  /*49510*/  PRMT R2, R78.reuse, 0x7772, RZ ;  /* 0x000077724e027816 */ /* 0x042fe400000000ff */
[----:B---3--:R-:W-:-:S03]  /*49520*/  PRMT R3, R78, 0x7771, RZ ;  /* 0x000077714e037816 */ /* 0x008fc600000000ff */
[----:B------:R1:W-:Y:S01]  /*49530*/  STL [R1+0x1014], R2 ;  /* 0x0010140201007387 */ /* 0x0003e20000100800 */
[----:B--2---:R-:W-:-:S03]  /*49540*/  PRMT R6, R78, 0x7770, RZ ;  /* 0x000077704e067816 */ /* 0x004fc600000000ff */
[----:B------:R2:W-:Y:S01]  /*49550*/  STL [R1+0x1010], R3 ;  /* 0x0010100301007387 */ /* 0x0005e20000100800 */
[----:B------:R-:W-:Y:S01]  /*49560*/  IMAD R65, R65, 0x39, RZ ;  /* 0x0000003941417824 */ /* 0x000fe200078e02ff */
[----:B------:R-:W3:Y:S02]  /*49570*/  LDC R78, c[0x0][0x278] ;  /* 0x00009e00ff4e7b82 */ /* 0x000ee40000000800 */
[----:B------:R0:W-:Y:S01]  /*49580*/  STL [R1+0xffc], R6 ;  /* 0x000ffc0601007387 */ /* 0x0001e20000100800 */
[C---:B-1----:R-:W-:Y:S02]  /*49590*/  PRMT R2, R79.reuse, 0x7773, RZ ;  /* 0x000077734f027816 */ /* 0x042fe400000000ff */
[----:B--2---:R-:W-:-:S03]  /*495a0*/  PRMT R3, R79, 0x7772, RZ ;  /* 0x000077724f037816 */ /* 0x004fc600000000ff */
[----:B------:R1:W-:Y:S01]  /*495b0*/  STL [R1+0x1008], R2 ;  /* 0x0010080201007387 */ /* 0x0003e20000100800 */
[----:B0-----:R-:W-:-:S03]  /*495c0*/  PRMT R6, R79, 0x7771, RZ ;  /* 0x000077714f067816 */ /* 0x001fc600000000ff */
[----:B------:R0:W-:Y:S04]  /*495d0*/  STL [R1+0x1004], R3 ;  /* 0x0010040301007387 */ /* 0x0001e80000100800 */
[----:B------:R2:W-:Y:S01]  /*495e0*/  STL [R1+0x1000], R6 ;  /* 0x0010000601007387 */ /* 0x0005e20000100800 */
[----:B-1----:R-:W-:Y:S01]  /*495f0*/  PRMT R2, R79, 0x7770, RZ ;  /* 0x000077704f027816 */ /* 0x002fe200000000ff */
[----:B------:R-:W-:Y:S01]  /*49600*/  IMAD R66, R66, 0x3a, RZ ;  /* 0x0000003a42427824 */ /* 0x000fe200078e02ff */
[----:B------:R-:W1:Y:S01]  /*49610*/  LDC R79, c[0x0][0x278] ;  /* 0x00009e00ff4f7b82 */ /* 0x000e620000000800 */
[C---:B0-----:R-:W-:Y:S02]  /*49620*/  PRMT R3, R84.reuse, 0x7773, RZ ;  /* 0x0000777354037816 */ /* 0x041fe400000000ff */
[----:B------:R0:W-:Y:S01]  /*49630*/  STL [R1+0xff8], R2 ;  /* 0x000ff80201007387 */ /* 0x0001e20000100800 */
[----:B--2---:R-:W-:-:S03]  /*49640*/  PRMT R6, R84, 0x7772, RZ ;  /* 0x0000777254067816 */ /* 0x004fc600000000ff */
[----:B------:R2:W-:Y:S04]  /*49650*/  STL [R1+0xff4], R3 ;  /* 0x000ff40301007387 */ /* 0x0005e80000100800 */
[----:B------:R4:W-:Y:S01]  /*49660*/  STL [R1+0xff0], R6 ;  /* 0x000ff00601007387 */ /* 0x0009e20000100800 */
[C---:B0-----:R-:W-:Y:S02]  /*49670*/  PRMT R2, R84.reuse, 0x7771, RZ ;  /* 0x0000777154027816 */ /* 0x041fe400000000ff */
[----:B--2---:R-:W-:-:S03]  /*49680*/  PRMT R3, R84, 0x7770, RZ ;  /* 0x0000777054037816 */ /* 0x004fc600000000ff */
[----:B------:R0:W-:Y:S01]  /*49690*/  STL [R1+0xfec], R2 ;  /* 0x000fec0201007387 */ /* 0x0001e20000100800 */
[----:B------:R-:W-:Y:S01]  /*496a0*/  IMAD R67, R67, 0x3b, RZ ;  /* 0x0000003b43437824 */ /* 0x000fe200078e02ff */
[----:B------:R-:W2:Y:S01]  /*496b0*/  LDC R84, c[0x0][0x278] ;  /* 0x00009e00ff547b82 */ /* 0x000ea20000000800 */
[C---:B----4-:R-:W-:Y:S01]  /*496c0*/  PRMT R6, R85.reuse, 0x7773, RZ ;  /* 0x0000777355067816 */ /* 0x050fe200000000ff */
[----:B------:R4:W-:Y:S04]  /*496d0*/  STL [R1+0xfdc], R3 ;  /* 0x000fdc0301007387 */ /* 0x0009e80000100800 */
[----:B------:R3:W-:Y:S01]  /*496e0*/  STL [R1+0xfe8], R6 ;  /* 0x000fe80601007387 */ /* 0x0007e20000100800 */
[C---:B0-----:R-:W-:Y:S02]  /*496f0*/  PRMT R2, R85.reuse, 0x7772, RZ ;  /* 0x0000777255027816 */ /* 0x041fe400000000ff */
[----:B----4-:R-:W-:-:S03]  /*49700*/  PRMT R3, R85, 0x7771, RZ ;  /* 0x0000777155037816 */ /* 0x010fc600000000ff */
[----:B------:R0:W-:Y:S01]  /*49710*/  STL [R1+0xfe4], R2 ;  /* 0x000fe40201007387 */ /* 0x0001e20000100800 */
[----:B---3--:R-:W-:-:S03]  /*49720*/  PRMT R6, R85, 0x7770, RZ ;  /* 0x0000777055067816 */ /* 0x008fc600000000ff */
[----:B------:R3:W-:Y:S01]  /*49730*/  STL [R1+0xfe0], R3 ;  /* 0x000fe00301007387 */ /* 0x0007e20000100800 */
[----:B------:R-:W-:Y:S01]  /*49740*/  IMAD.SHL.U32 R72, R72, 0x40, RZ ;  /* 0x0000004048487824 */ /* 0x000fe200078e00ff */
[----:B------:R-:W4:Y:S02]  /*49750*/  LDC R85, c[0x0][0x278] ;  /* 0x00009e00ff557b82 */ /* 0x000f240000000800 */
[----:B------:R1:W-:Y:S01]  /*49760*/  STL [R1+0xfcc], R6 ;  /* 0x000fcc0601007387 */ /* 0x0003e20000100800 */
[C---:B0-----:R-:W-:Y:S02]  /*49770*/  PRMT R2, R86.reuse, 0x7773, RZ ;  /* 0x0000777356027816 */ /* 0x041fe400000000ff */
[----:B---3--:R-:W-:-:S03]  /*49780*/  PRMT R3, R86, 0x7772, RZ ;  /* 0x0000777256037816 */ /* 0x008fc600000000ff */
[----:B------:R0:W-:Y:S01]  /*49790*/  STL [R1+0xfd8], R2 ;  /* 0x000fd80201007387 */ /* 0x0001e20000100800 */
[----:B-1----:R-:W-:-:S03]  /*497a0*/  PRMT R6, R86, 0x7771, RZ ;  /* 0x0000777156067816 */ /* 0x002fc600000000ff */
[----:B------:R1:W-:Y:S04]  /*497b0*/  STL [R1+0xfd4], R3 ;  /* 0x000fd40301007387 */ /* 0x0003e80000100800 */
[----:B------:R3:W-:Y:S01]  /*497c0*/  STL [R1+0xfd0], R6 ;  /* 0x000fd00601007387 */ /* 0x0007e20000100800 */
[----:B0-----:R-:W-:Y:S01]  /*497d0*/  PRMT R2, R86, 0x7770, RZ ;  /* 0x0000777056027816 */ /* 0x001fe200000000ff */
[----:B------:R-:W-:Y:S01]  /*497e0*/  IMAD R73, R73, 0x41, RZ ;  /* 0x0000004149497824 */ /* 0x000fe200078e02ff */
[----:B------:R-:W0:Y:S01]  /*497f0*/  LDC R86, c[0x0][0x278] ;  /* 0x00009e00ff567b82 */ /* 0x000e220000000800 */
        /* <DEDUP_REMOVED lines=16> */
[----:B----4-:R-:W-:-:S03]  /*49900*/  PRMT R6, R88, 0x7770, RZ ;  /* 0x0000777058067816 */ /* 0x010fc600000000ff */
[----:B------:R2:W-:Y:S01]  /*49910*/  STL [R1+0xfa4], R3 ;  /* 0x000fa40301007387 */ /* 0x0005e20000100800 */
[----:B------:R-:W-:Y:S01]  /*49920*/  IMAD R75, R75, 0x43, RZ ;  /* 0x000000434b4b7824 */ /* 0x000fe200078e02ff */
[----:B------:R-:W4:Y:S02]  /*49930*/  LDC R88, c[0x0][0x278] ;  /* 0x00009e00ff587b82 */ /* 0x000f240000000800 */
        /* <DEDUP_REMOVED lines=20> */
[C---:B---3--:R-:W-:Y:S01]  /*49a80*/  PRMT R6, R91.reuse, 0x7773, RZ ;  /* 0x000077735b067816 */ /* 0x048fe200000000ff */
[----:B------:R3:W-:Y:S04]  /*49a90*/  STL [R1+0xf70], R3 ;  /* 0x000f700301007387 */ /* 0x0007e80000100800 */
[----:B------:R4:W-:Y:S01]  /*49aa0*/  STL [R1+0xf7c], R6 ;  /* 0x000f7c0601007387 */ /* 0x0009e20000100800 */
[C---:B0-----:R-:W-:Y:S02]  /*49ab0*/  PRMT R2, R91.reuse, 0x7772, RZ ;  /* 0x000077725b027816 */ /* 0x041fe400000000ff */
[----:B---3--:R-:W-:-:S03]  /*49ac0*/  PRMT R3, R91, 0x7771, RZ ;  /* 0x000077715b037816 */ /* 0x008fc600000000ff */
[----:B------:R0:W-:Y:S01]  /*49ad0*/  STL [R1+0xf78], R2 ;  /* 0x000f780201007387 */ /* 0x0001e20000100800 */
[----:B----4-:R-:W-:-:S03]  /*49ae0*/  PRMT R6, R91, 0x7770, RZ ;  /* 0x000077705b067816 */ /* 0x010fc600000000ff */
[----:B------:R3:W-:Y:S01]  /*49af0*/  STL [R1+0xf74], R3 ;  /* 0x000f740301007387 */ /* 0x0007e20000100800 */
[----:B------:R-:W-:Y:S01]  /*49b00*/  IMAD R78, R78, 0x46, RZ ;  /* 0x000000464e4e7824 */ /* 0x000fe200078e02ff */
        /* <DEDUP_REMOVED lines=74> */
[----:B------:R-:W-:Y:S04]  /*49fb0*/  STL [R1+0xef8], R3 ;  /* 0x000ef80301007387 */ /* 0x000fe80000100800 */
[----:B------:R3:W-:Y:S01]  /*49fc0*/  STL [R1+0xef4], R6 ;  /* 0x000ef40601007387 */ /* 0x0007e20000100800 */
[C---:B-1----:R-:W-:Y:S01]  /*49fd0*/  PRMT R2, R159.reuse, 0x7771, RZ ;  /* 0x000077719f027816 */ /* 0x042fe200000000ff */
[----:B---3--:R-:W1:Y:S04]  /*49fe0*/  LDC R6, c[0x0][0x278] ;  /* 0x00009e00ff067b82 */ /* 0x008e680000000800 */
[----:B------:R3:W-:Y:S04]  /*49ff0*/  STL [R1+0xef0], R2 ;  /* 0x000ef00201007387 */ /* 0x0007e80000100800 */
[----:B---3--:R-:W3:Y:S01]  /*4a000*/  LDC R2, c[0x0][0x278] ;  /* 0x00009e00ff027b82 */ /* 0x008ee20000000800 */
[----:B------:R-:W-:Y:S01]  /*4a010*/  PRMT R3, R159, 0x7770, RZ ;  /* 0x000077709f037816 */ /* 0x000fe200000000ff */
[----:B-1----:R-:W-:-:S06]  /*4a020*/  IMAD.SHL.U32 R6, R6, 0x2, RZ ;  /* 0x0000000206067824 */ /* 0x002fcc00078e00ff */
[----:B------:R-:W1:Y:S01]  /*4a030*/  LDC R159, c[0x0][0x278] ;  /* 0x00009e00ff9f7b82 */ /* 0x000e620000000800 */
[C---:B------:R-:W-:Y:S01]  /*4a040*/  IADD3 R8, P6, R6.reuse, R4, RZ ;  /* 0x0000000406087210 */ /* 0x040fe20007fde0ff */
[----:B------:R2:W-:Y:S03]  /*4a050*/  STL [R1+0xee8], R3 ;  /* 0x000ee80301007387 */ /* 0x0005e60000100800 */
[-C--:B------:R-:W-:Y:S02]  /*4a060*/  LEA.HI.X.SX32 R9, R6, R5.reuse, 0x1, P6 ;  /* 0x0000000506097211 */ /* 0x080fe400030f0eff */
[----:B---3--:R-:W-:Y:S02]  /*4a070*/  IADD3 R140, P5, R4, R2, RZ ;  /* 0x00000002048c7210 */ /* 0x008fe40007fbe0ff */
[-C--:B------:R-:W-:Y:S02]  /*4a080*/  IADD3 R2, P4, R7, R4.reuse, RZ ;  /* 0x0000000407027210 */ /* 0x080fe40007f9e0ff */
[----:B------:R-:W-:Y:S01]  /*4a090*/  IADD3 R138, P6, R13, R4, RZ ;  /* 0x000000040d8a7210 */ /* 0x000fe20007fde0ff */
[----:B------:R3:W-:Y:S01]  /*4a0a0*/  STL.64 [R1+0xd00], R8 ;  /* 0x000d000801007387 */ /* 0x0007e20000100a00 */
[----:B------:R-:W-:-:S02]  /*4a0b0*/  LEA.HI.X.SX32 R141, R10, R5, 0x1, P5 ;  /* 0x000000050a8d7211 */ /* 0x000fc400028f0eff */
[-C--:B--2---:R-:W-:Y:S02]  /*4a0c0*/  LEA.HI.X.SX32 R3, R7, R5.reuse, 0x1, P4 ;  /* 0x0000000507037211 */ /* 0x084fe400020f0eff */
[-C--:B------:R-:W-:Y:S02]  /*4a0d0*/  IADD3 R136, P5, R12, R4.reuse, RZ ;  /* 0x000000040c887210 */ /* 0x080fe40007fbe0ff */
[-C--:B------:R-:W-:Y:S02]  /*4a0e0*/  LEA.HI.X.SX32 R139, R13, R5.reuse, 0x1, P6 ;  /* 0x000000050d8b7211 */ /* 0x080fe400030f0eff */
[-C--:B------:R-:W-:Y:S02]  /*4a0f0*/  IADD3 R134, P6, R16, R4.reuse, RZ ;  /* 0x0000000410867210 */ /* 0x080fe40007fde0ff */
[----:B---3--:R-:W-:Y:S01]  /*4a100*/  IADD3 R8, P4, R14, R4, RZ ;  /* 0x000000040e087210 */ /* 0x008fe20007f9e0ff */
[----:B------:R2:W-:Y:S01]  /*4a110*/  STL.64 [R1+0xcf8], R2 ;  /* 0x000cf80201007387 */ /* 0x0005e20000100a00 */
[----:B------:R-:W-:-:S02]  /*4a120*/  LEA.HI.X.SX32 R137, R12, R5, 0x1, P5 ;  /* 0x000000050c897211 */ /* 0x000fc400028f0eff */
[-C--:B------:R-:W-:Y:S02]  /*4a130*/  LEA.HI.X.SX32 R9, R14, R5.reuse, 0x1, P4 ;  /* 0x000000050e097211 */ /* 0x080fe400020f0eff */
[-C--:B------:R-:W-:Y:S02]  /*4a140*/  LEA.HI.X.SX32 R135, R16, R5.reuse, 0x1, P6 ;  /* 0x0000000510877211 */ /* 0x080fe400030f0eff */
[-C--:B------:R-:W-:Y:S02]  /*4a150*/  IADD3 R6, P6, R19, R4.reuse, RZ ;  /* 0x0000000413067210 */ /* 0x080fe40007fde0ff */
[-C--:B--2---:R-:W-:Y:S01]  /*4a160*/  IADD3 R2, P5, R15, R4.reuse, RZ ;  /* 0x000000040f027210 */ /* 0x084fe20007fbe0ff */
[----:B------:R2:W-:Y:S01]  /*4a170*/  STL.64 [R1+0xce0], R8 ;  /* 0x000ce00801007387 */ /* 0x0005e20000100a00 */
[----:B------:R-:W-:Y:S02]  /*4a180*/  IADD3 R132, P4, R17, R4, RZ ;  /* 0x0000000411847210 */ /* 0x000fe40007f9e0ff */
[----:B------:R-:W-:-:S02]  /*4a190*/  LEA.HI.X.SX32 R3, R15, R5, 0x1, P5 ;  /* 0x000000050f037211 */ /* 0x000fc400028f0eff */
[-C--:B------:R-:W-:Y:S02]  /*4a1a0*/  LEA.HI.X.SX32 R7, R19, R5.reuse, 0x1, P6 ;  /* 0x0000000513077211 */ /* 0x080fe400030f0eff */
[----:B------:R-:W-:Y:S01]  /*4a1b0*/  LEA.HI.X.SX32 R133, R17, R5, 0x1, P4 ;  /* 0x0000000511857211 */ /* 0x000fe200020f0eff */
[----:B------:R3:W-:Y:S01]  /*4a1c0*/  STL.64 [R1+0xcd8], R2 ;  /* 0x000cd80201007387 */ /* 0x0007e20000100a00 */
[----:B--2---:R-:W-:-:S03]  /*4a1d0*/  IADD3 R8, P5, R18, R4, RZ ;  /* 0x0000000412087210 */ /* 0x004fc60007fbe0ff */
[----:B------:R2:W-:Y:S01]  /*4a1e0*/  STL.64 [R1+0xcb8], R6 ;  /* 0x000cb80601007387 */ /* 0x0005e20000100a00 */
[-C--:B------:R-:W-:Y:S02]  /*4a1f0*/  LEA.HI.X.SX32 R9, R18, R5.reuse, 0x1, P5 ;  /* 0x0000000512097211 */ /* 0x080fe400028f0eff */
[-C--:B------:R-:W-:Y:S02]  /*4a200*/  IADD3 R128, P5, R21, R4.reuse, RZ ;  /* 0x0000000415807210 */ /* 0x080fe40007fbe0ff */
[-C--:B---3--:R-:W-:Y:S02]  /*4a210*/  IADD3 R2, P4, R20, R4.reuse, RZ ;  /* 0x0000000414027210 */ /* 0x088fe40007f9e0ff */
[-C--:B--2---:R-:W-:Y:S02]  /*4a220*/  IADD3 R6, P6, R22, R4.reuse, RZ ;  /* 0x0000000416067210 */ /* 0x084fe40007fde0ff */
[----:B------:R-:W-:Y:S02]  /*4a230*/  LEA.HI.X.SX32 R3, R20, R5, 0x1, P4 ;  /* 0x0000000514037211 */ /* 0x000fe400020f0eff */
[----:B------:R-:W-:-:S02]  /*4a240*/  IADD3 R126, P4, R23, R4, RZ ;  /* 0x00000004177e7210 */ /* 0x000fc40007f9e0ff */
[-C--:B------:R-:W-:Y:S02]  /*4a250*/  LEA.HI.X.SX32 R129, R21, R5.reuse, 0x1, P5 ;  /* 0x0000000515817211 */ /* 0x080fe400028f0eff */
[-C--:B------:R-:W-:Y:S02]  /*4a260*/  LEA.HI.X.SX32 R7, R22, R5.reuse, 0x1, P6 ;  /* 0x0000000516077211 */ /* 0x080fe400030f0eff */
[CC--:B------:R-:W-:Y:S01]  /*4a270*/  IADD3 R124, P5, R24.reuse, R4.reuse, RZ ;  /* 0x00000004187c7210 */ /* 0x0c0fe20007fbe0ff */
[----:B------:R2:W-:Y:S01]  /*4a280*/  STL.64 [R1+0xcc0], R8 ;  /* 0x000cc00801007387 */ /* 0x0005e20000100a00 */
[-C--:B------:R-:W-:Y:S02]  /*4a290*/  LEA.HI.X.SX32 R127, R23, R5.reuse, 0x1, P4 ;  /* 0x00000005177f7211 */ /* 0x080fe400020f0eff */
[----:B------:R-:W-:Y:S01]  /*4a2a0*/  LEA.HI.X.SX32 R125, R24, R5, 0x1, P5 ;  /* 0x00000005187d7211 */ /* 0x000fe200028f0eff */
[----:B------:R3:W-:Y:S01]  /*4a2b0*/  STL.64 [R1+0xca0], R6 ;  /* 0x000ca00601007387 */ /* 0x0007e20000100a00 */
[----:B------:R-:W-:-:S02]  /*4a2c0*/  IADD3 R130, P6, R25, R4, RZ ;  /* 0x0000000419827210 */ /* 0x000fc40007fde0ff */
[CC--:B--2---:R-:W-:Y:S02]  /*4a2d0*/  IADD3 R8, P4, R26.reuse, R4.reuse, RZ ;  /* 0x000000041a087210 */ /* 0x0c4fe40007f9e0ff */
[-C--:B---3--:R-:W-:Y:S02]  /*4a2e0*/  IADD3 R6, P5, R27, R4.reuse, RZ ;  /* 0x000000041b067210 */ /* 0x088fe40007fbe0ff */
[-C--:B------:R-:W-:Y:S02]  /*4a2f0*/  LEA.HI.X.SX32 R9, R26, R5.reuse, 0x1, P4 ;  /* 0x000000051a097211 */ /* 0x080fe400020f0eff */
[-C--:B------:R-:W-:Y:S02]  /*4a300*/  LEA.HI.X.SX32 R131, R25, R5.reuse, 0x1, P6 ;  /* 0x0000000519837211 */ /* 0x080fe400030f0eff */
[-C--:B------:R-:W-:Y:S01]  /*4a310*/  LEA.HI.X.SX32 R7, R27, R5.reuse, 0x1, P5 ;  /* 0x000000051b077211 */ /* 0x080fe200028f0eff */
[----:B------:R2:W-:Y:S01]  /*4a320*/  STL.64 [R1+0xc80], R8 ;  /* 0x000c800801007387 */ /* 0x0005e20000100a00 */
[-C--:B------:R-:W-:Y:S01]  /*4a330*/  IADD3 R120, P6, R28, R4.reuse, RZ ;  /* 0x000000041c787210 */ /* 0x080fe20007fde0ff */
[----:B------:R-:W-:Y:S01]  /*4a340*/  IMAD R90, R90, 0x52, RZ ;  /* 0x000000525a5a7824 */ /* 0x000fe200078e02ff */
[-C--:B------:R-:W-:Y:S01]  /*4a350*/  IADD3 R122, P4, R29, R4.reuse, RZ ;  /* 0x000000041d7a7210 */ /* 0x080fe20007f9e0ff */
[----:B------:R3:W-:Y:S01]  /*4a360*/  STL.64 [R1+0xc78], R6 ;  /* 0x000c780601007387 */ /* 0x0007e20000100a00 */
[-C--:B------:R-:W-:Y:S01]  /*4a370*/  LEA.HI.X.SX32 R121, R28, R5.reuse, 0x1, P6 ;  /* 0x000000051c797211 */ /* 0x080fe200030f0eff */
[----:B------:R-:W-:Y:S01]  /*4a380*/  IMAD R91, R91, 0x53, RZ ;  /* 0x000000535b5b7824 */ /* 0x000fe200078e02ff */
[----:B------:R-:W-:Y:S01]  /*4a390*/  LEA.HI.X.SX32 R123, R29, R5, 0x1, P4 ;  /* 0x000000051d7b7211 */ /* 0x000fe200020f0eff */
[----:B------:R-:W-:Y:S01]  /*4a3a0*/  IMAD R152, R152, 0x5c, RZ ;  /* 0x0000005c98987824 */ /* 0x000fe200078e02ff */
[----:B------:R-:W1:Y:S01]  /*4a3b0*/  LDC R25, c[0x0][0x278] ;  /* 0x00009e00ff197b82 */ /* 0x000e620000000800 */
[----:B--2---:R-:W-:-:S02]  /*4a3c0*/  IADD3 R8, P5, R30, R4, RZ ;  /* 0x000000041e087210 */ /* 0x004fc40007fbe0ff */
[-C--:B---3--:R-:W-:Y:S01]  /*4a3d0*/  IADD3 R6, P6, R31, R4.reuse, RZ ;  /* 0x000000041f067210 */ /* 0x088fe20007fde0ff */
[----:B------:R-:W-:Y:S01]  /*4a3e0*/  IMAD R153, R153, 0x5d, RZ ;  /* 0x0000005d99997824 */ /* 0x000fe200078e02ff */
[-C--:B------:R-:W-:Y:S01]  /*4a3f0*/  LEA.HI.X.SX32 R9, R30, R5.reuse, 0x1, P5 ;  /* 0x000000051e097211 */ /* 0x080fe200028f0eff */
[----:B------:R-:W-:Y:S01]  /*4a400*/  IMAD R154, R154, 0x5e, RZ ;  /* 0x0000005e9a9a7824 */ /* 0x000fe200078e02ff */
[-C--:B------:R-:W-:Y:S01]  /*4a410*/  LEA.HI.X.SX32 R7, R31, R5.reuse, 0x1, P6 ;  /* 0x000000051f077211 */ /* 0x080fe200030f0eff */
[----:B------:R-:W-:Y:S01]  /*4a420*/  IMAD R155, R155, 0x5f, RZ ;  /* 0x0000005f9b9b7824 */ /* 0x000fe200078e02ff */
[-C--:B------:R-:W-:Y:S01]  /*4a430*/  IADD3 R118, P4, R32, R4.reuse, RZ ;  /* 0x0000000420767210 */ /* 0x080fe20007f9e0ff */
[----:B------:R2:W-:Y:S01]  /*4a440*/  STL.64 [R1+0xc60], R8 ;  /* 0x000c600801007387 */ /* 0x0005e20000100a00 */
[CC--:B------:R-:W-:Y:S01]  /*4a450*/  IADD3 R116, P5, R33.reuse, R4.reuse, RZ ;  /* 0x0000000421747210 */ /* 0x0c0fe20007fbe0ff */
[----:B------:R-:W-:Y:S01]  /*4a460*/  IMAD R156, R156, 0x60, RZ ;  /* 0x000000609c9c7824 */ /* 0x000fe200078e02ff */
[-C--:B------:R-:W-:Y:S01]  /*4a470*/  LEA.HI.X.SX32 R119, R32, R5.reuse, 0x1, P4 ;  /* 0x0000000520777211 */ /* 0x080fe200020f0eff */
[----:B------:R3:W-:Y:S01]  /*4a480*/  STL.64 [R1+0xc58], R6 ;  /* 0x000c580601007387 */ /* 0x0007e20000100a00 */
[----:B------:R-:W-:Y:S01]  /*4a490*/  LEA.HI.X.SX32 R117, R33, R5, 0x1, P5 ;  /* 0x0000000521757211 */ /* 0x000fe200028f0eff */
[----:B----4-:R-:W-:Y:S01]  /*4a4a0*/  IMAD R157, R157, 0x61, RZ ;  /* 0x000000619d9d7824 */ /* 0x010fe200078e02ff */
[----:B------:R-:W4:Y:S01]  /*4a4b0*/  LDC R31, c[0x0][0x278] ;  /* 0x00009e00ff1f7b82 */ /* 0x000f220000000800 */
[----:B--2---:R-:W-:Y:S01]  /*4a4c0*/  IADD3 R8, P6, R34, R4, RZ ;  /* 0x0000000422087210 */ /* 0x004fe20007fde0ff */
[----:B0-----:R-:W-:-:S02]  /*4a4d0*/  IMAD R158, R158, 0x62, RZ ;  /* 0x000000629e9e7824 */ /* 0x001fc400078e02ff */
[----:B-1----:R-:W-:Y:S01]  /*4a4e0*/  IMAD R159, R159, 0x63, RZ ;  /* 0x000000639f9f7824 */ /* 0x002fe200078e02ff */
[-C--:B---3--:R-:W-:Y:S01]  /*4a4f0*/  IADD3 R6, P4, R35, R4.reuse, RZ ;  /* 0x0000000423067210 */ /* 0x088fe20007f9e0ff */
[----:B------:R-:W-:Y:S01]  /*4a500*/  IMAD R160, R160, 0x64, RZ ;  /* 0x00000064a0a07824 */ /* 0x000fe200078e02ff */
[-C--:B------:R-:W-:Y:S01]  /*4a510*/  LEA.HI.X.SX32 R9, R34, R5.reuse, 0x1, P6 ;  /* 0x0000000522097211 */ /* 0x080fe200030f0eff */
[----:B------:R-:W-:Y:S01]  /*4a520*/  IMAD R161, R161, 0x65, RZ ;  /* 0x00000065a1a17824 */ /* 0x000fe200078e02ff */
[-C--:B------:R-:W-:Y:S01]  /*4a530*/  LEA.HI.X.SX32 R7, R35, R5.reuse, 0x1, P4 ;  /* 0x0000000523077211 */ /* 0x080fe200020f0eff */
[----:B------:R-:W-:Y:S01]  /*4a540*/  IMAD R162, R162, 0x66, RZ ;  /* 0x00000066a2a27824 */ /* 0x000fe200078e02ff */
[CC--:B------:R-:W-:Y:S01]  /*4a550*/  IADD3 R114, P5, R36.reuse, R4.reuse, RZ ;  /* 0x0000000424727210 */ /* 0x0c0fe20007fbe0ff */
[----:B------:R-:W-:Y:S01]  /*4a560*/  STL.64 [R1+0xc40], R8 ;  /* 0x000c400801007387 */ /* 0x000fe20000100a00 */
[-C--:B------:R-:W-:Y:S01]  /*4a570*/  IADD3 R112, P6, R37, R4.reuse, RZ ;  /* 0x0000000425707210 */ /* 0x080fe20007fde0ff */
[----:B------:R-:W-:Y:S01]  /*4a580*/  IMAD R163, R163, 0x67, RZ ;  /* 0x00000067a3a37824 */ /* 0x000fe200078e02ff */
[-C--:B------:R-:W-:Y:S01]  /*4a590*/  LEA.HI.X.SX32 R115, R36, R5.reuse, 0x1, P5 ;  /* 0x0000000524737211 */ /* 0x080fe200028f0eff */
[----:B------:R0:W-:Y:S01]  /*4a5a0*/  STL.64 [R1+0xc38], R6 ;  /* 0x000c380601007387 */ /* 0x0001e20000100a00 */
[-C--:B------:R-:W-:Y:S01]  /*4a5b0*/  IADD3 R10, P4, R38, R4.reuse, RZ ;  /* 0x00000004260a7210 */ /* 0x080fe20007f9e0ff */
[----:B------:R-:W-:Y:S01]  /*4a5c0*/  IMAD R164, R164, 0x68, RZ ;  /* 0x00000068a4a47824 */ /* 0x000fe200078e02ff */
[-C--:B------:R-:W-:Y:S01]  /*4a5d0*/  LEA.HI.X.SX32 R113, R37, R5.reuse, 0x1, P6 ;  /* 0x0000000525717211 */ /* 0x080fe200030f0eff */
[----:B------:R-:W-:Y:S01]  /*4a5e0*/  IMAD R165, R165, 0x69, RZ ;  /* 0x00000069a5a57824 */ /* 0x000fe200078e02ff */
[----:B------:R-:W1:Y:S01]  /*4a5f0*/  LDC R35, c[0x0][0x278] ;  /* 0x00009e00ff237b82 */ /* 0x000e620000000800 */
[-C--:B0-----:R-:W-:Y:S01]  /*4a600*/  IADD3 R6, P5, R39, R4.reuse, RZ ;  /* 0x0000000427067210 */ /* 0x081fe20007fbe0ff */
[----:B------:R-:W-:Y:S01]  /*4a610*/  IMAD R166, R166, 0x6a, RZ ;  /* 0x0000006aa6a67824 */ /* 0x000fe200078e02ff */
[-C--:B------:R-:W-:Y:S01]  /*4a620*/  IADD3 R8, P6, R40, R4.reuse, RZ ;  /* 0x0000000428087210 */ /* 0x080fe20007fde0ff */
[----:B------:R-:W-:Y:S01]  /*4a630*/  IMAD R167, R167, 0x6b, RZ ;  /* 0x0000006ba7a77824 */ /* 0x000fe200078e02ff */
[-C--:B------:R-:W-:Y:S01]  /*4a640*/  LEA.HI.X.SX32 R7, R39, R5.reuse, 0x1, P5 ;  /* 0x0000000527077211 */ /* 0x080fe200028f0eff */
[----:B------:R-:W-:Y:S01]  /*4a650*/  IMAD R171, R171, 0x6f, RZ ;  /* 0x0000006fabab7824 */ /* 0x000fe200078e02ff */
[-C--:B------:R-:W-:Y:S01]  /*4a660*/  LEA.HI.X.SX32 R11, R38, R5.reuse, 0x1, P4 ;  /* 0x00000005260b7211 */ /* 0x080fe200020f0eff */
[----:B------:R-:W-:Y:S01]  /*4a670*/  IMAD R174, R174, 0x72, RZ ;  /* 0x00000072aeae7824 */ /* 0x000fe200078e02ff */
[-C--:B------:R-:W-:Y:S01]  /*4a680*/  IADD3 R108, P4, R41, R4.reuse, RZ ;  /* 0x00000004296c7210 */ /* 0x080fe20007f9e0ff */
[----:B------:R0:W-:Y:S01]  /*4a690*/  STL.64 [R1+0xc18], R6 ;  /* 0x000c180601007387 */ /* 0x0001e20000100a00 */
[-C--:B------:R-:W-:Y:S01]  /*4a6a0*/  LEA.HI.X.SX32 R9, R40, R5.reuse, 0x1, P6 ;  /* 0x0000000528097211 */ /* 0x080fe200030f0eff */
[----:B------:R-:W-:Y:S01]  /*4a6b0*/  IMAD R182, R182, 0x7a, RZ ;  /* 0x0000007ab6b67824 */ /* 0x000fe200078e02ff */
[-C--:B------:R-:W-:Y:S01]  /*4a6c0*/  IADD3 R104, P6, R43, R4.reuse, RZ ;  /* 0x000000042b687210 */ /* 0x080fe20007fde0ff */
[----:B------:R-:W-:Y:S01]  /*4a6d0*/  STL.64 [R1+0xc20], R10 ;  /* 0x000c200a01007387 */ /* 0x000fe20000100a00 */
[-C--:B------:R-:W-:Y:S01]  /*4a6e0*/  LEA.HI.X.SX32 R109, R41, R5.reuse, 0x1, P4 ;  /* 0x00000005296d7211 */ /* 0x080fe200020f0eff */
[----:B------:R-:W-:Y:S01]  /*4a6f0*/  IMAD.SHL.U32 R188, R188, 0x80, RZ ;  /* 0x00000080bcbc7824 */ /* 0x000fe200078e00ff */
[-C--:B------:R-:W-:Y:S01]  /*4a700*/  IADD3 R106, P4, R44, R4.reuse, RZ ;  /* 0x000000042c6a7210 */ /* 0x080fe20007f9e0ff */
[----:B------:R-:W-:Y:S01]  /*4a710*/  IMAD R189, R189, 0x81, RZ ;  /* 0x00000081bdbd7824 */ /* 0x000fe200078e02ff */
[----:B------:R-:W2:Y:S01]  /*4a720*/  LDC R37, c[0x0][0x278] ;  /* 0x00009e00ff257b82 */ /* 0x000ea20000000800 */
[----:B0-----:R-:W-:Y:S01]  /*4a730*/  IADD3 R6, P5, R42, R4, RZ ;  /* 0x000000042a067210 */ /* 0x001fe20007fbe0ff */
[----:B------:R0:W-:Y:S01]  /*4a740*/  STL.64 [R1+0xc10], R8 ;  /* 0x000c100801007387 */ /* 0x0001e20000100a00 */
[----:B------:R-:W-:-:S02]  /*4a750*/  LEA.HI.X.SX32 R105, R43, R5, 0x1, P6 ;  /* 0x000000052b697211 */ /* 0x000fc400030f0eff */
[-C--:B------:R-:W-:Y:S01]  /*4a760*/  LEA.HI.X.SX32 R7, R42, R5.reuse, 0x1, P5 ;  /* 0x000000052a077211 */ /* 0x080fe200028f0eff */
[----:B------:R-:W-:Y:S01]  /*4a770*/  IMAD R190, R190, 0x82, RZ ;  /* 0x00000082bebe7824 */ /* 0x000fe200078e02ff */
[-C--:B------:R-:W-:Y:S01]  /*4a780*/  IADD3 R110, P5, R45, R4.reuse, RZ ;  /* 0x000000042d6e7210 */ /* 0x080fe20007fbe0ff */
[----:B------:R-:W-:Y:S01]  /*4a790*/  IMAD R191, R191, 0x83, RZ ;  /* 0x00000083bfbf7824 */ /* 0x000fe200078e02ff */
[-C--:B------:R-:W-:Y:S01]  /*4a7a0*/  LEA.HI.X.SX32 R107, R44, R5.reuse, 0x1, P4 ;  /* 0x000000052c6b7211 */ /* 0x080fe200020f0eff */
[----:B------:R3:W-:Y:S01]  /*4a7b0*/  STL.64 [R1+0xc00], R6 ;  /* 0x000c000601007387 */ /* 0x0007e20000100a00 */
[----:B------:R-:W-:Y:S01]  /*4a7c0*/  IMAD R196, R196, 0x88, RZ ;  /* 0x00000088c4c47824 */ /* 0x000fe200078e02ff */
[----:B------:R-:W4:Y:S01]  /*4a7d0*/  LDC R41, c[0x0][0x278] ;  /* 0x00009e00ff297b82 */ /* 0x000f220000000800 */
[----:B0-----:R-:W-:Y:S02]  /*4a7e0*/  IADD3 R8, P6, R46, R4, RZ ;  /* 0x000000042e087210 */ /* 0x001fe40007fde0ff */
[----:B------:R-:W-:-:S02]  /*4a7f0*/  LEA.HI.X.SX32 R111, R45, R5, 0x1, P5 ;  /* 0x000000052d6f7211 */ /* 0x000fc400028f0eff */
[-C--:B------:R-:W-:Y:S02]  /*4a800*/  LEA.HI.X.SX32 R9, R46, R5.reuse, 0x1, P6 ;  /* 0x000000052e097211 */ /* 0x080fe400030f0eff */
[CC--:B------:R-:W-:Y:S01]  /*4a810*/  IADD3 R102, P5, R48.reuse, R4.reuse, RZ ;  /* 0x0000000430667210 */ /* 0x0c0fe20007fbe0ff */
[----:B------:R-:W-:Y:S01]  /*4a820*/  IMAD R197, R197, 0x89, RZ ;  /* 0x00000089c5c57824 */ /* 0x000fe200078e02ff */
[CC--:B---3--:R-:W-:Y:S01]  /*4a830*/  IADD3 R6, P4, R47.reuse, R4.reuse, RZ ;  /* 0x000000042f067210 */ /* 0x0c8fe20007f9e0ff */
[----:B------:R0:W-:Y:S01]  /*4a840*/  STL.64 [R1+0xbe0], R8 ;  /* 0x000be00801007387 */ /* 0x0001e20000100a00 */
[-C--:B------:R-:W-:Y:S01]  /*4a850*/  LEA.HI.X.SX32 R103, R48, R5.reuse, 0x1, P5 ;  /* 0x0000000530677211 */ /* 0x080fe200028f0eff */
[----:B------:R-:W-:Y:S01]  /*4a860*/  IMAD R198, R198, 0x8a, RZ ;  /* 0x0000008ac6c67824 */ /* 0x000fe200078e02ff */
[-C--:B------:R-:W-:Y:S01]  /*4a870*/  LEA.HI.X.SX32 R7, R47, R5.reuse, 0x1, P4 ;  /* 0x000000052f077211 */ /* 0x080fe200020f0eff */
[----:B------:R-:W-:Y:S01]  /*4a880*/  IMAD R201, R201, 0x8d, RZ ;  /* 0x0000008dc9c97824 */ /* 0x000fe200078e02ff */
[-C--:B------:R-:W-:Y:S01]  /*4a890*/  IADD3 R10, P4, R50, R4.reuse, RZ ;  /* 0x00000004320a7210 */ /* 0x080fe20007f9e0ff */
[----:B------:R-:W-:Y:S01]  /*4a8a0*/  IMAD R204, R204, 0x90, RZ ;  /* 0x00000090cccc7824 */ /* 0x000fe200078e02ff */
[-C--:B------:R-:W-:Y:S01]  /*4a8b0*/  IADD3 R100, P6, R49, R4.reuse, RZ ;  /* 0x0000000431647210 */ /* 0x080fe20007fde0ff */
[----:B------:R3:W-:Y:S01]  /*4a8c0*/  STL.64 [R1+0xbd8], R6 ;  /* 0x000bd80601007387 */ /* 0x0007e20000100a00 */
[----:B------:R-:W-:Y:S01]  /*4a8d0*/  LEA.HI.X.SX32 R11, R50, R5, 0x1, P4 ;  /* 0x00000005320b7211 */ /* 0x000fe200020f0eff */
[----:B------:R-:W-:Y:S01]  /*4a8e0*/  IMAD R205, R205, 0x91, RZ ;  /* 0x00000091cdcd7824 */ /* 0x000fe200078e02ff */
[----:B------:R-:W2:Y:S01]  /*4a8f0*/  LDC R43, c[0x0][0x278] ;  /* 0x00009e00ff2b7b82 */ /* 0x000ea20000000800 */
[----:B0-----:R-:W-:-:S02]  /*4a900*/  IADD3 R8, P5, R51, R4, RZ ;  /* 0x0000000433087210 */ /* 0x001fc40007fbe0ff */
[-C--:B------:R-:W-:Y:S02]  /*4a910*/  LEA.HI.X.SX32 R101, R49, R5.reuse, 0x1, P6 ;  /* 0x0000000531657211 */ /* 0x080fe400030f0eff */
[-C--:B------:R-:W-:Y:S01]  /*4a920*/  LEA.HI.X.SX32 R9, R51, R5.reuse, 0x1, P5 ;  /* 0x0000000533097211 */ /* 0x080fe200028f0eff */
[----:B------:R0:W-:Y:S01]  /*4a930*/  STL.64 [R1+0xbc0], R10 ;  /* 0x000bc00a01007387 */ /* 0x0001e20000100a00 */
[----:B------:R-:W-:Y:S01]  /*4a940*/  IMAD R206, R206, 0x92, RZ ;  /* 0x00000092cece7824 */ /* 0x000fe200078e02ff */
[----:B------:R-:W2:Y:S01]  /*4a950*/  LDC R47, c[0x0][0x278] ;  /* 0x00009e00ff2f7b82 */ /* 0x000ea20000000800 */
[C---:B---3--:R-:W-:Y:S01]  /*4a960*/  IADD3 R6, P6, R52.reuse, R4, RZ ;  /* 0x0000000434067210 */ /* 0x048fe20007fde0ff */
[----:B------:R3:W-:Y:S03]  /*4a970*/  STL.64 [R1+0xbb8], R8 ;  /* 0x000bb80801007387 */ /* 0x0007e60000100a00 */
[----:B------:R-:W-:Y:S01]  /*4a980*/  LEA.HI.X.SX32 R7, R52, R5, 0x1, P6 ;  /* 0x0000000534077211 */ /* 0x000fe200030f0eff */
[----:B------:R-:W-:-:S02]  /*4a990*/  IMAD R209, R209, 0x95, RZ ;  /* 0x00000095d1d17824 */ /* 0x000fc400078e02ff */
[----:B------:R-:W-:Y:S01]  /*4a9a0*/  IMAD R212, R212, 0x98, RZ ;  /* 0x00000098d4d47824 */ /* 0x000fe200078e02ff */
[----:B------:R-:W2:Y:S01]  /*4a9b0*/  LDC R27, c[0x0][0x278] ;  /* 0x00009e00ff1b7b82 */ /* 0x000ea20000000800 */
[-C--:B0-----:R-:W-:Y:S02]  /*4a9c0*/  IADD3 R10, P4, R53, R4.reuse, RZ ;  /* 0x00000004350a7210 */ /* 0x081fe40007f9e0ff */
[-C--:B---3--:R-:W-:Y:S01]  /*4a9d0*/  IADD3 R8, P5, R54, R4.reuse, RZ ;  /* 0x0000000436087210 */ /* 0x088fe20007fbe0ff */
[----:B------:R0:W-:Y:S01]  /*4a9e0*/  STL.64 [R1+0xbb0], R6 ;  /* 0x000bb00601007387 */ /* 0x0001e20000100a00 */
[-C--:B------:R-:W-:Y:S01]  /*4a9f0*/  IADD3 R12, P6, R55, R4.reuse, RZ ;  /* 0x00000004370c7210 */ /* 0x080fe20007fde0ff */
[----:B------:R-:W-:Y:S01]  /*4aa00*/  IMAD R213, R213, 0x99, RZ ;  /* 0x00000099d5d57824 */ /* 0x000fe200078e02ff */
[-C--:B------:R-:W-:Y:S01]  /*4aa10*/  LEA.HI.X.SX32 R11, R53, R5.reuse, 0x1, P4 ;  /* 0x00000005350b7211 */ /* 0x080fe200020f0eff */
[----:B------:R-:W-:Y:S01]  /*4aa20*/  IMAD R214, R214, 0x9a, RZ ;  /* 0x0000009ad6d67824 */ /* 0x000fe200078e02ff */
[-C--:B------:R-:W-:Y:S01]  /*4aa30*/  LEA.HI.X.SX32 R9, R54, R5.reuse, 0x1, P5 ;  /* 0x0000000536097211 */ /* 0x080fe200028f0eff */
[----:B------:R-:W-:Y:S01]  /*4aa40*/  IMAD R220, R220, 0xa0, RZ ;  /* 0x000000a0dcdc7824 */ /* 0x000fe200078e02ff */
[-C--:B------:R-:W-:Y:S01]  /*4aa50*/  LEA.HI.X.SX32 R13, R55, R5.reuse, 0x1, P6 ;  /* 0x00000005370d7211 */ /* 0x080fe200030f0eff */
[----:B------:R-:W-:Y:S01]  /*4aa60*/  IMAD R221, R221, 0xa1, RZ ;  /* 0x000000a1dddd7824 */ /* 0x000fe200078e02ff */
[----:B------:R-:W3:Y:S01]  /*4aa70*/  LDC R33, c[0x0][0x278] ;  /* 0x00009e00ff217b82 */ /* 0x000ee20000000800 */
[CC--:B0-----:R-:W-:Y:S01]  /*4aa80*/  IADD3 R6, P4, R56.reuse, R4.reuse, RZ ;  /* 0x0000000438067210 */ /* 0x0c1fe20007f9e0ff */
[----:B------:R0:W-:Y:S03]  /*4aa90*/  STL.64 [R1+0xba0], R8 ;  /* 0x000ba00801007387 */ /* 0x0001e60000100a00 */
[----:B------:R-:W-:Y:S01]  /*4aaa0*/  LEA.HI.X.SX32 R7, R56, R5, 0x1, P4 ;  /* 0x0000000538077211 */ /* 0x000fe200020f0eff */
[----:B------:R1:W-:Y:S01]  /*4aab0*/  STL.64 [R1+0xb98], R12 ;  /* 0x000b980c01007387 */ /* 0x0003e20000100a00 */
[-C--:B------:R-:W-:Y:S01]  /*4aac0*/  IADD3 R14, P6, R58, R4.reuse, RZ ;  /* 0x000000043a0e7210 */ /* 0x080fe20007fde0ff */
[----:B------:R-:W-:Y:S01]  /*4aad0*/  IMAD R222, R222, 0xa2, RZ ;  /* 0x000000a2dede7824 */ /* 0x000fe200078e02ff */
[----:B------:R-:W3:Y:S01]  /*4aae0*/  LDC R39, c[0x0][0x278] ;  /* 0x00009e00ff277b82 */ /* 0x000ee20000000800 */
[----:B------:R4:W-:Y:S01]  /*4aaf0*/  STL.64 [R1+0xb90], R6 ;  /* 0x000b900601007387 */ /* 0x0009e20000100a00 */
[----:B0-----:R-:W-:Y:S01]  /*4ab00*/  IADD3 R8, P5, R57, R4, RZ ;  /* 0x0000000439087210 */ /* 0x001fe20007fbe0ff */
[----:B------:R-:W-:-:S02]  /*4ab10*/  IMAD R227, R227, 0xa7, RZ ;  /* 0x000000a7e3e37824 */ /* 0x000fc400078e02ff */
[----:B------:R-:W-:Y:S01]  /*4ab20*/  IMAD R228, R228, 0xa8, RZ ;  /* 0x000000a8e4e47824 */ /* 0x000fe200078e02ff */
[-C--:B-1----:R-:W-:Y:S01]  /*4ab30*/  IADD3 R12, P4, R59, R4.reuse, RZ ;  /* 0x000000043b0c7210 */ /* 0x082fe20007f9e0ff */
[----:B------:R-:W-:Y:S01]  /*4ab40*/  IMAD R229, R229, 0xa9, RZ ;  /* 0x000000a9e5e57824 */ /* 0x000fe200078e02ff */
[-C--:B------:R-:W-:Y:S01]  /*4ab50*/  LEA.HI.X.SX32 R9, R57, R5.reuse, 0x1, P5 ;  /* 0x0000000539097211 */ /* 0x080fe200028f0eff */
[----:B------:R-:W-:Y:S01]  /*4ab60*/  IMAD R230, R230, 0xaa, RZ ;  /* 0x000000aae6e67824 */ /* 0x000fe200078e02ff */
[-C--:B----4-:R-:W-:Y:S01]  /*4ab70*/  IADD3 R6, P5, R60, R4.reuse, RZ ;  /* 0x000000043c067210 */ /* 0x090fe20007fbe0ff */
[----:B------:R-:W-:Y:S01]  /*4ab80*/  IMAD R235, R235, 0xaf, RZ ;  /* 0x000000afebeb7824 */ /* 0x000fe200078e02ff */
[-C--:B------:R-:W-:Y:S01]  /*4ab90*/  LEA.HI.X.SX32 R15, R58, R5.reuse, 0x1, P6 ;  /* 0x000000053a0f7211 */ /* 0x080fe200030f0eff */
[----:B------:R-:W-:Y:S01]  /*4aba0*/  IMAD R236, R236, 0xb0, RZ ;  /* 0x000000b0ecec7824 */ /* 0x000fe200078e02ff */
[-C--:B------:R-:W-:Y:S01]  /*4abb0*/  LEA.HI.X.SX32 R13, R59, R5.reuse, 0x1, P4 ;  /* 0x000000053b0d7211 */ /* 0x080fe200020f0eff */
[----:B------:R-:W-:Y:S01]  /*4abc0*/  IMAD R237, R237, 0xb1, RZ ;  /* 0x000000b1eded7824 */ /* 0x000fe200078e02ff */
[----:B------:R-:W-:Y:S01]  /*4abd0*/  LEA.HI.X.SX32 R7, R60, R5, 0x1, P5 ;  /* 0x000000053c077211 */ /* 0x000fe200028f0eff */
[----:B------:R0:W-:Y:S01]  /*4abe0*/  STL.64 [R1+0xb80], R14 ;  /* 0x000b800e01007387 */ /* 0x0001e20000100a00 */
[----:B------:R-:W-:Y:S01]  /*4abf0*/  IMAD R238, R238, 0xb2, RZ ;  /* 0x000000b2eeee7824 */ /* 0x000fe200078e02ff */
[----:B------:R-:W1:Y:S02]  /*4ac00*/  LDC R45, c[0x0][0x278] ;  /* 0x00009e00ff2d7b82 */ /* 0x000e640000000800 */
[----:B------:R4:W-:Y:S04]  /*4ac10*/  STL.64 [R1+0xb78], R12 ;  /* 0x000b780c01007387 */ /* 0x0009e80000100a00 */
[----:B------:R2:W-:Y:S01]  /*4ac20*/  STL.64 [R1+0xb70], R6 ;  /* 0x000b700601007387 */ /* 0x0005e20000100a00 */
[----:B------:R-:W-:Y:S01]  /*4ac30*/  IMAD R239, R239, 0xb3, RZ ;  /* 0x000000b3efef7824 */ /* 0x000fe200078e02ff */
[----:B------:R-:W1:Y:S01]  /*4ac40*/  LDC R51, c[0x0][0x278] ;  /* 0x00009e00ff337b82 */ /* 0x000e620000000800 */
[----:B0-----:R-:W-:-:S02]  /*4ac50*/  IADD3 R14, P6, R61, R4, RZ ;  /* 0x000000043d0e7210 */ /* 0x001fc40007fde0ff */
[-C--:B----4-:R-:W-:Y:S02]  /*4ac60*/  IADD3 R12, P4, R62, R4.reuse, RZ ;  /* 0x000000043e0c7210 */ /* 0x090fe40007f9e0ff */
[-C--:B------:R-:W-:Y:S01]  /*4ac70*/  LEA.HI.X.SX32 R15, R61, R5.reuse, 0x1, P6 ;  /* 0x000000053d0f7211 */ /* 0x080fe200030f0eff */
[----:B------:R-:W-:Y:S01]  /*4ac80*/  IMAD R240, R240, 0xb4, RZ ;  /* 0x000000b4f0f07824 */ /* 0x000fe200078e02ff */
[-C--:B--2---:R-:W-:Y:S01]  /*4ac90*/  IADD3 R6, P5, R63, R4.reuse, RZ ;  /* 0x000000043f067210 */ /* 0x084fe20007fbe0ff */
[----:B------:R-:W-:Y:S01]  /*4aca0*/  IMAD R243, R243, 0xb7, RZ ;  /* 0x000000b7f3f37824 */ /* 0x000fe200078e02ff */
[-C--:B------:R-:W-:Y:S01]  /*4acb0*/  LEA.HI.X.SX32 R13, R62, R5.reuse, 0x1, P4 ;  /* 0x000000053e0d7211 */ /* 0x080fe200020f0eff */
[----:B------:R-:W-:Y:S01]  /*4acc0*/  IMAD R244, R244, 0xb8, RZ ;  /* 0x000000b8f4f47824 */ /* 0x000fe200078e02ff */
[----:B------:R-:W-:Y:S01]  /*4acd0*/  LEA.HI.X.SX32 R7, R63, R5, 0x1, P5 ;  /* 0x000000053f077211 */ /* 0x000fe200028f0eff */
[----:B------:R0:W-:Y:S01]  /*4ace0*/  STL.64 [R1+0xb68], R14 ;  /* 0x000b680e01007387 */ /* 0x0001e20000100a00 */
[----:B------:R-:W-:Y:S01]  /*4acf0*/  IMAD R245, R245, 0xb9, RZ ;  /* 0x000000b9f5f57824 */ /* 0x000fe200078e02ff */
[----:B------:R-:W2:Y:S02]  /*4ad00*/  LDC R61, c[0x0][0x278] ;  /* 0x00009e00ff3d7b82 */ /* 0x000ea40000000800 */
[----:B------:R4:W-:Y:S04]  /*4ad10*/  STL.64 [R1+0xb60], R12 ;  /* 0x000b600c01007387 */ /* 0x0009e80000100a00 */
[----:B------:R3:W-:Y:S01]  /*4ad20*/  STL.64 [R1+0xb58], R6 ;  /* 0x000b580601007387 */ /* 0x0007e20000100a00 */
[----:B------:R-:W-:Y:S01]  /*4ad30*/  IMAD R246, R246, 0xba, RZ ;  /* 0x000000baf6f67824 */ /* 0x000fe200078e02ff */
[----:B------:R-:W2:Y:S01]  /*4ad40*/  LDC R53, c[0x0][0x278] ;  /* 0x00009e00ff357b82 */ /* 0x000ea20000000800 */
[----:B0-----:R-:W-:-:S02]  /*4ad50*/  IADD3 R14, P6, R64, R4, RZ ;  /* 0x00000004400e7210 */ /* 0x001fc40007fde0ff */
[-C--:B----4-:R-:W-:Y:S02]  /*4ad60*/  IADD3 R12, P4, R65, R4.reuse, RZ ;  /* 0x00000004410c7210 */ /* 0x090fe40007f9e0ff */
[-C--:B------:R-:W-:Y:S01]  /*4ad70*/  LEA.HI.X.SX32 R15, R64, R5.reuse, 0x1, P6 ;  /* 0x00000005400f7211 */ /* 0x080fe200030f0eff */
[----:B------:R-:W-:Y:S01]  /*4ad80*/  IMAD R248, R248, 0xbc, RZ ;  /* 0x000000bcf8f87824 */ /* 0x000fe200078e02ff */
[-C--:B---3--:R-:W-:Y:S01]  /*4ad90*/  IADD3 R6, P5, R66, R4.reuse, RZ ;  /* 0x0000000442067210 */ /* 0x088fe20007fbe0ff */
[----:B------:R-:W-:Y:S01]  /*4ada0*/  IMAD R249, R249, 0xbd, RZ ;  /* 0x000000bdf9f97824 */ /* 0x000fe200078e02ff */
[-C--:B------:R-:W-:Y:S01]  /*4adb0*/  LEA.HI.X.SX32 R13, R65, R5.reuse, 0x1, P4 ;  /* 0x00000005410d7211 */ /* 0x080fe200020f0eff */
[----:B------:R-:W-:Y:S01]  /*4adc0*/  IMAD R250, R250, 0xbe, RZ ;  /* 0x000000befafa7824 */ /* 0x000fe200078e02ff */
[----:B------:R-:W-:Y:S01]  /*4add0*/  LEA.HI.X.SX32 R7, R66, R5, 0x1, P5 ;  /* 0x0000000542077211 */ /* 0x000fe200028f0eff */
[----:B------:R0:W-:Y:S01]  /*4ade0*/  STL.64 [R1+0xb50], R14 ;  /* 0x000b500e01007387 */ /* 0x0001e20000100a00 */
[----:B------:R-:W-:Y:S01]  /*4adf0*/  IMAD R251, R251, 0xbf, RZ ;  /* 0x000000bffbfb7824 */ /* 0x000fe200078e02ff */
[----:B------:R-:W3:Y:S02]  /*4ae00*/  LDC R57, c[0x0][0x278] ;  /* 0x00009e00ff397b82 */ /* 0x000ee40000000800 */
[----:B------:R4:W-:Y:S04]  /*4ae10*/  STL.64 [R1+0xb48], R12 ;  /* 0x000b480c01007387 */ /* 0x0009e80000100a00 */
[----:B------:R1:W-:Y:S01]  /*4ae20*/  STL.64 [R1+0xb40], R6 ;  /* 0x000b400601007387 */ /* 0x0003e20000100a00 */
[----:B------:R-:W-:Y:S01]  /*4ae30*/  IMAD R28, R25, 0x1a7, RZ ;  /* 0x000001a7191c7824 */ /* 0x000fe200078e02ff */
[----:B------:R-:W3:Y:S01]  /*4ae40*/  LDC R65, c[0x0][0x278] ;  /* 0x00009e00ff417b82 */ /* 0x000ee20000000800 */
[----:B0-----:R-:W-:-:S02]  /*4ae50*/  IADD3 R14, P6, R67, R4, RZ ;  /* 0x00000004430e7210 */ /* 0x001fc40007fde0ff */
[CC--:B----4-:R-:W-:Y:S02]  /*4ae60*/  IADD3 R12, P4, R68.reuse, R4.reuse, RZ ;  /* 0x00000004440c7210 */ /* 0x0d0fe40007f9e0ff */
[-C--:B------:R-:W-:Y:S02]  /*4ae70*/  LEA.HI.X.SX32 R15, R67, R5.reuse, 0x1, P6 ;  /* 0x00000005430f7211 */ /* 0x080fe400030f0eff */
[-C--:B-1----:R-:W-:Y:S01]  /*4ae80*/  IADD3 R6, P5, R69, R4.reuse, RZ ;  /* 0x0000000445067210 */ /* 0x082fe20007fbe0ff */
        /* <DEDUP_REMOVED lines=9> */
[----:B0-----:R-:W-:-:S02]  /*4af20*/  IADD3 R14, P6, R70, R4, RZ ;  /* 0x00000004460e7210 */ /* 0x001fc40007fde0ff */
[CC--:B----4-:R-:W-:Y:S02]  /*4af30*/  IADD3 R12, P4, R71.reuse, R4.reuse, RZ ;  /* 0x00000004470c7210 */ /* 0x0d0fe40007f9e0ff */
[-C--:B------:R-:W-:Y:S02]  /*4af40*/  LEA.HI.X.SX32 R15, R70, R5.reuse, 0x1, P6 ;  /* 0x00000005460f7211 */ /* 0x080fe400030f0eff */
[CC--:B--2---:R-:W-:Y:S02]  /*4af50*/  IADD3 R6, P5, R72.reuse, R4.reuse, RZ ;  /* 0x0000000448067210 */ /* 0x0c4fe40007fbe0ff */
[-C--:B------:R-:W-:Y:S02]  /*4af60*/  LEA.HI.X.SX32 R13, R71, R5.reuse, 0x1, P4 ;  /* 0x00000005470d7211 */ /* 0x080fe400020f0eff */
        /* <DEDUP_REMOVED lines=9> */
[CC--:B----4-:R-:W-:Y:S02]  /*4b000*/  IADD3 R12, P4, R74.reuse, R4.reuse, RZ ;  /* 0x000000044a0c7210 */ /* 0x0d0fe40007f9e0ff */
[-C--:B------:R-:W-:Y:S02]  /*4b010*/  LEA.HI.X.SX32 R15, R73, R5.reuse, 0x1, P6 ;  /* 0x00000005490f7211 */ /* 0x080fe400030f0eff */
[CC--:B---3--:R-:W-:Y:S02]  /*4b020*/  IADD3 R6, P5, R75.reuse, R4.reuse, RZ ;  /* 0x000000044b067210 */ /* 0x0c8fe40007fbe0ff */
[-C--:B------:R-:W-:Y:S02]  /*4b030*/  LEA.HI.X.SX32 R13, R74, R5.reuse, 0x1, P4 ;  /* 0x000000054a0d7211 */ /* 0x080fe400020f0eff */
[----:B------:R-:W-:Y:S01]  /*4b040*/  LEA.HI.X.SX32 R7, R75, R5, 0x1, P5 ;  /* 0x000000054b077211 */ /* 0x000fe200028f0eff */
[----:B------:R0:W-:Y:S01]  /*4b050*/  STL.64 [R1+0xb08], R14 ;  /* 0x000b080e01007387 */ /* 0x0001e20000100a00 */
[----:B------:R-:W-:Y:S01]  /*4b060*/  IMAD R48, R43, 0x1b1, RZ ;  /* 0x000001b12b307824 */ /* 0x000fe200078e02ff */
[----:B------:R-:W3:Y:S02]  /*4b070*/  LDC R75, c[0x0][0x278] ;  /* 0x00009e00ff4b7b82 */ /* 0x000ee40000000800 */
[----:B------:R4:W-:Y:S04]  /*4b080*/  STL.64 [R1+0xb00], R12 ;  /* 0x000b000c01007387 */ /* 0x0009e80000100a00 */
[----:B------:R1:W-:Y:S01]  /*4b090*/  STL.64 [R1+0xaf8], R6 ;  /* 0x000af80601007387 */ /* 0x0003e20000100a00 */
[----:B0-----:R-:W-:-:S02]  /*4b0a0*/  IADD3 R14, P6, R76, R4, RZ ;  /* 0x000000044c0e7210 */ /* 0x001fc40007fde0ff */
[-C--:B----4-:R-:W-:Y:S02]  /*4b0b0*/  IADD3 R12, P4, R77, R4.reuse, RZ ;  /* 0x000000044d0c7210 */ /* 0x090fe40007f9e0ff */
[-C--:B------:R-:W-:Y:S02]  /*4b0c0*/  LEA.HI.X.SX32 R15, R76, R5.reuse, 0x1, P6 ;  /* 0x000000054c0f7211 */ /* 0x080fe400030f0eff */
[CC--:B-1----:R-:W-:Y:S01]  /*4b0d0*/  IADD3 R6, P5, R78.reuse, R4.reuse, RZ ;  /* 0x000000044e067210 */ /* 0x0c2fe20007fbe0ff */
        /* <DEDUP_REMOVED lines=23> */
[----:B------:R-:W1:Y:S01]  /*4b250*/  LDC R80, c[0x0][0x278] ;  /* 0x00009e00ff507b82 */ /* 0x000e620000000800 */
[----:B0-----:R-:W-:-:S02]  /*4b260*/  IADD3 R14, P6, R82, R4, RZ ;  /* 0x00000004520e7210 */ /* 0x001fc40007fde0ff */
[CC--:B----4-:R-:W-:Y:S02]  /*4b270*/  IADD3 R12, P4, R83.reuse, R4.reuse, RZ ;  /* 0x00000004530c7210 */ /* 0x0d0fe40007f9e0ff */
[-C--:B------:R-:W-:Y:S02]  /*4b280*/  LEA.HI.X.SX32 R15, R82, R5.reuse, 0x1, P6 ;  /* 0x00000005520f7211 */ /* 0x080fe400030f0eff */
[CC--:B---3--:R-:W-:Y:S02]  /*4b290*/  IADD3 R6, P5, R84.reuse, R4.reuse, RZ ;  /* 0x0000000454067210 */ /* 0x0c8fe40007fbe0ff */
[-C--:B------:R-:W-:Y:S02]  /*4b2a0*/  LEA.HI.X.SX32 R13, R83, R5.reuse, 0x1, P4 ;  /* 0x00000005530d7211 */ /* 0x080fe400020f0eff */
[----:B------:R-:W-:Y:S01]  /*4b2b0*/  LEA.HI.X.SX32 R7, R84, R5, 0x1, P5 ;  /* 0x0000000554077211 */ /* 0x000fe200028f0eff */
[----:B------:R0:W-:Y:S01]  /*4b2c0*/  STL.64 [R1+0xac0], R14 ;  /* 0x000ac00e01007387 */ /* 0x0001e20000100a00 */
[----:B------:R-:W3:Y:S03]  /*4b2d0*/  LDC R83, c[0x0][0x278] ;  /* 0x00009e00ff537b82 */ /* 0x000ee60000000800 */
[----:B------:R4:W-:Y:S04]  /*4b2e0*/  STL.64 [R1+0xab8], R12 ;  /* 0x000ab80c01007387 */ /* 0x0009e80000100a00 */
[----:B------:R4:W-:Y:S01]  /*4b2f0*/  STL.64 [R1+0xab0], R6 ;  /* 0x000ab00601007387 */ /* 0x0009e20000100a00 */
[----:B------:R-:W-:Y:S01]  /*4b300*/  IMAD R62, R57, 0x1b8, RZ ;  /* 0x000001b8393e7824 */ /* 0x000fe200078e02ff */
[----:B------:R-:W3:Y:S01]  /*4b310*/  LDC R84, c[0x0][0x278] ;  /* 0x00009e00ff547b82 */ /* 0x000ee20000000800 */
[----:B0-----:R-:W-:-:S02]  /*4b320*/  IADD3 R14, P6, R85, R4, RZ ;  /* 0x00000004550e7210 */ /* 0x001fc40007fde0ff */
[CC--:B----4-:R-:W-:Y:S02]  /*4b330*/  IADD3 R12, P4, R86.reuse, R4.reuse, RZ ;  /* 0x00000004560c7210 */ /* 0x0d0fe40007f9e0ff */
[-C--:B------:R-:W-:Y:S02]  /*4b340*/  LEA.HI.X.SX32 R15, R85, R5.reuse, 0x1, P6 ;  /* 0x00000005550f7211 */ /* 0x080fe400030f0eff */
[CC--:B------:R-:W-:Y:S02]  /*4b350*/  IADD3 R6, P5, R87.reuse, R4.reuse, RZ ;  /* 0x0000000457067210 */ /* 0x0c0fe40007fbe0ff */
[-C--:B------:R-:W-:Y:S02]  /*4b360*/  LEA.HI.X.SX32 R13, R86, R5.reuse, 0x1, P4 ;  /* 0x00000005560d7211 */ /* 0x080fe400020f0eff */
[----:B------:R-:W-:Y:S01]  /*4b370*/  LEA.HI.X.SX32 R7, R87, R5, 0x1, P5 ;  /* 0x0000000557077211 */ /* 0x000fe200028f0eff */
[----:B------:R0:W-:Y:S01]  /*4b380*/  STL.64 [R1+0xaa8], R14 ;  /* 0x000aa80e01007387 */ /* 0x0001e20000100a00 */
[----:B------:R-:W4:Y:S03]  /*4b390*/  LDC R87, c[0x0][0x278] ;  /* 0x00009e00ff577b82 */ /* 0x000f260000000800 */
[----:B------:R2:W-:Y:S04]  /*4b3a0*/  STL.64 [R1+0xaa0], R12 ;  /* 0x000aa00c01007387 */ /* 0x0005e80000100a00 */
[----:B------:R1:W-:Y:S01]  /*4b3b0*/  STL.64 [R1+0xa98], R6 ;  /* 0x000a980601007387 */ /* 0x0003e20000100a00 */
[----:B0-----:R-:W-:-:S02]  /*4b3c0*/  IADD3 R14, P6, R88, R4, RZ ;  /* 0x00000004580e7210 */ /* 0x001fc40007fde0ff */
[CC--:B--2---:R-:W-:Y:S02]  /*4b3d0*/  IADD3 R12, P4, R89.reuse, R4.reuse, RZ ;  /* 0x00000004590c7210 */ /* 0x0c4fe40007f9e0ff */
[-C--:B------:R-:W-:Y:S02]  /*4b3e0*/  LEA.HI.X.SX32 R15, R88, R5.reuse, 0x1, P6 ;  /* 0x00000005580f7211 */ /* 0x080fe400030f0eff */
[CC--:B-1----:R-:W-:Y:S01]  /*4b3f0*/  IADD3 R6, P5, R90.reuse, R4.reuse, RZ ;  /* 0x000000045a067210 */ /* 0x0c2fe20007fbe0ff */
[----:B------:R-:W0:Y:S01]  /*4b400*/  LDC R88, c[0x0][0x278] ;  /* 0x00009e00ff587b82 */ /* 0x000e220000000800 */
[-C--:B------:R-:W-:Y:S02]  /*4b410*/  LEA.HI.X.SX32 R13, R89, R5.reuse, 0x1, P4 ;  /* 0x00000005590d7211 */ /* 0x080fe400020f0eff */
[----:B------:R-:W-:Y:S01]  /*4b420*/  LEA.HI.X.SX32 R7, R90, R5, 0x1, P5 ;  /* 0x000000055a077211 */ /* 0x000fe200028f0eff */
[----:B------:R1:W-:Y:S04]  /*4b430*/  STL.64 [R1+0xa90], R14 ;  /* 0x000a900e01007387 */ /* 0x0003e80000100a00 */
[----:B------:R2:W-:Y:S04]  /*4b440*/  STL.64 [R1+0xa88], R12 ;  /* 0x000a880c01007387 */ /* 0x0005e80000100a00 */
[----:B------:R3:W-:Y:S01]  /*4b450*/  STL.64 [R1+0xa80], R6 ;  /* 0x000a800601007387 */ /* 0x0007e20000100a00 */
[----:B-1----:R-:W-:-:S02]  /*4b460*/  IADD3 R14, P6, R91, R4, RZ ;  /* 0x000000045b0e7210 */ /* 0x002fc40007fde0ff */
[CC--:B--2---:R-:W-:Y:S02]  /*4b470*/  IADD3 R12, P4, R92.reuse, R4.reuse, RZ ;  /* 0x000000045c0c7210 */ /* 0x0c4fe40007f9e0ff */
[-C--:B------:R-:W-:Y:S02]  /*4b480*/  LEA.HI.X.SX32 R15, R91, R5.reuse, 0x1, P6 ;  /* 0x000000055b0f7211 */ /* 0x080fe400030f0eff */
[CC--:B---3--:R-:W-:Y:S01]  /*4b490*/  IADD3 R6, P5, R93.reuse, R4.reuse, RZ ;  /* 0x000000045d067210 */ /* 0x0c8fe20007fbe0ff */
[----:B------:R-:W1:Y:S01]  /*4b4a0*/  LDC R91, c[0x0][0x278] ;  /* 0x00009e00ff5b7b82 */ /* 0x000e620000000800 */
[-C--:B------:R-:W-:Y:S02]  /*4b4b0*/  LEA.HI.X.SX32 R13, R92, R5.reuse, 0x1, P4 ;  /* 0x000000055c0d7211 */ /* 0x080fe400020f0eff */
[----:B------:R-:W-:Y:S01]  /*4b4c0*/  LEA.HI.X.SX32 R7, R93, R5, 0x1, P5 ;  /* 0x000000055d077211 */ /* 0x000fe200028f0eff */
[----:B------:R2:W-:Y:S04]  /*4b4d0*/  STL.64 [R1+0xa78], R14 ;  /* 0x000a780e01007387 */ /* 0x0005e80000100a00 */
[----:B------:R3:W-:Y:S01]  /*4b4e0*/  STL.64 [R1+0xa70], R12 ;  /* 0x000a700c01007387 */ /* 0x0007e20000100a00 */
[----:B------:R-:W-:Y:S01]  /*4b4f0*/  IMAD R70, R65, 0x1bc, RZ ;  /* 0x000001bc41467824 */ /* 0x000fe200078e02ff */
[----:B------:R-:W0:Y:S02]  /*4b500*/  LDC R92, c[0x0][0x278] ;  /* 0x00009e00ff5c7b82 */ /* 0x000e240000000800 */
[----:B------:R4:W-:Y:S01]  /*4b510*/  STL.64 [R1+0xa68], R6 ;  /* 0x000a680601007387 */ /* 0x0009e20000100a00 */
[----:B--2---:R-:W-:-:S02]  /*4b520*/  IADD3 R14, P6, R94, R4, RZ ;  /* 0x000000045e0e7210 */ /* 0x004fc40007fde0ff */
[CC--:B---3--:R-:W-:Y:S02]  /*4b530*/  IADD3 R12, P4, R95.reuse, R4.reuse, RZ ;  /* 0x000000045f0c7210 */ /* 0x0c8fe40007f9e0ff */
[-C--:B------:R-:W-:Y:S02]  /*4b540*/  LEA.HI.X.SX32 R15, R94, R5.reuse, 0x1, P6 ;  /* 0x000000055e0f7211 */ /* 0x080fe400030f0eff */
[CC--:B----4-:R-:W-:Y:S02]  /*4b550*/  IADD3 R6, P5, R96.reuse, R4.reuse, RZ ;  /* 0x0000000460067210 */ /* 0x0d0fe40007fbe0ff */
[-C--:B------:R-:W-:Y:S02]  /*4b560*/  LEA.HI.X.SX32 R13, R95, R5.reuse, 0x1, P4 ;  /* 0x000000055f0d7211 */ /* 0x080fe400020f0eff */
[----:B------:R-:W-:Y:S01]  /*4b570*/  LEA.HI.X.SX32 R7, R96, R5, 0x1, P5 ;  /* 0x0000000560077211 */ /* 0x000fe200028f0eff */
[----:B------:R2:W-:Y:S01]  /*4b580*/  STL.64 [R1+0xa60], R14 ;  /* 0x000a600e01007387 */ /* 0x0005e20000100a00 */
[----:B------:R-:W3:Y:S03]  /*4b590*/  LDC R95, c[0x0][0x278] ;  /* 0x00009e00ff5f7b82 */ /* 0x000ee60000000800 */
[----:B------:R4:W-:Y:S04]  /*4b5a0*/  STL.64 [R1+0xa58], R12 ;  /* 0x000a580c01007387 */ /* 0x0009e80000100a00 */
[----:B------:R1:W-:Y:S01]  /*4b5b0*/  STL.64 [R1+0xa50], R6 ;  /* 0x000a500601007387 */ /* 0x0003e20000100a00 */
[----:B--2---:R-:W-:-:S02]  /*4b5c0*/  IADD3 R14, P6, R97, R4, RZ ;  /* 0x00000004610e7210 */ /* 0x004fc40007fde0ff */
[CC--:B----4-:R-:W-:Y:S02]  /*4b5d0*/  IADD3 R12, P4, R98.reuse, R4.reuse, RZ ;  /* 0x00000004620c7210 */ /* 0x0d0fe40007f9e0ff */
[-C--:B------:R-:W-:Y:S02]  /*4b5e0*/  LEA.HI.X.SX32 R15, R97, R5.reuse, 0x1, P6 ;  /* 0x00000005610f7211 */ /* 0x080fe400030f0eff */
[-C--:B-1----:R-:W-:Y:S01]  /*4b5f0*/  IADD3 R6, P5, R99, R4.reuse, RZ ;  /* 0x0000000463067210 */ /* 0x082fe20007fbe0ff */
[----:B------:R-:W-:Y:S01]  /*4b600*/  IMAD R73, R67, 0x1bd, RZ ;  /* 0x000001bd43497824 */ /* 0x000fe200078e02ff */
[-C--:B------:R-:W-:Y:S01]  /*4b610*/  LEA.HI.X.SX32 R13, R98, R5.reuse, 0x1, P4 ;  /* 0x00000005620d7211 */ /* 0x080fe200020f0eff */
[----:B------:R-:W1:Y:S01]  /*4b620*/  LDC R97, c[0x0][0x278] ;  /* 0x00009e00ff617b82 */ /* 0x000e620000000800 */
[----:B------:R-:W-:Y:S01]  /*4b630*/  LEA.HI.X.SX32 R7, R99, R5, 0x1, P5 ;  /* 0x0000000563077211 */ /* 0x000fe200028f0eff */
[----:B------:R2:W-:Y:S04]  /*4b640*/  STL.64 [R1+0xa48], R14 ;  /* 0x000a480e01007387 */ /* 0x0005e80000100a00 */
[----:B------:R4:W-:Y:S01]  /*4b650*/  STL.64 [R1+0xa40], R12 ;  /* 0x000a400c01007387 */ /* 0x0009e20000100a00 */
[----:B------:R-:W-:Y:S01]  /*4b660*/  IMAD R77, R71, 0x1bf, RZ ;  /* 0x000001bf474d7824 */ /* 0x000fe200078e02ff */
[----:B------:R-:W1:Y:S02]  /*4b670*/  LDC R98, c[0x0][0x278] ;  /* 0x00009e00ff627b82 */ /* 0x000e640000000800 */
[----:B------:R0:W-:Y:S01]  /*4b680*/  STL.64 [R1+0xa38], R6 ;  /* 0x000a380601007387 */ /* 0x0001e20000100a00 */
[----:B--2---:R-:W-:-:S02]  /*4b690*/  IADD3 R14, P6, R152, R4, RZ ;  /* 0x00000004980e7210 */ /* 0x004fc40007fde0ff */
[CC--:B----4-:R-:W-:Y:S02]  /*4b6a0*/  IADD3 R12, P4, R153.reuse, R4.reuse, RZ ;  /* 0x00000004990c7210 */ /* 0x0d0fe40007f9e0ff */
[-C--:B------:R-:W-:Y:S02]  /*4b6b0*/  LEA.HI.X.SX32 R15, R152, R5.reuse, 0x1, P6 ;  /* 0x00000005980f7211 */ /* 0x080fe400030f0eff */
[CC--:B0-----:R-:W-:Y:S02]  /*4b6c0*/  IADD3 R6, P5, R154.reuse, R4.reuse, RZ ;  /* 0x000000049a067210 */ /* 0x0c1fe40007fbe0ff */
[-C--:B------:R-:W-:Y:S02]  /*4b6d0*/  LEA.HI.X.SX32 R13, R153, R5.reuse, 0x1, P4 ;  /* 0x00000005990d7211 */ /* 0x080fe400020f0eff */
[----:B------:R-:W-:Y:S01]  /*4b6e0*/  LEA.HI.X.SX32 R7, R154, R5, 0x1, P5 ;  /* 0x000000059a077211 */ /* 0x000fe200028f0eff */
[----:B------:R0:W-:Y:S01]  /*4b6f0*/  STL.64 [R1+0xa30], R14 ;  /* 0x000a300e01007387 */ /* 0x0001e20000100a00 */
[----:B------:R-:W2:Y:S03]  /*4b700*/  LDC R153, c[0x0][0x278] ;  /* 0x00009e00ff997b82 */ /* 0x000ea60000000800 */
[----:B------:R4:W-:Y:S04]  /*4b710*/  STL.64 [R1+0xa28], R12 ;  /* 0x000a280c01007387 */ /* 0x0009e80000100a00 */
[----:B------:R3:W-:Y:S01]  /*4b720*/  STL.64 [R1+0xa20], R6 ;  /* 0x000a200601007387 */ /* 0x0007e20000100a00 */
[----:B0-----:R-:W-:-:S02]  /*4b730*/  IADD3 R14, P6, R155, R4, RZ ;  /* 0x000000049b0e7210 */ /* 0x001fc40007fde0ff */
[CC--:B----4-:R-:W-:Y:S02]  /*4b740*/  IADD3 R12, P4, R156.reuse, R4.reuse, RZ ;  /* 0x000000049c0c7210 */ /* 0x0d0fe40007f9e0ff */
[-C--:B------:R-:W-:Y:S02]  /*4b750*/  LEA.HI.X.SX32 R15, R155, R5.reuse, 0x1, P6 ;  /* 0x000000059b0f7211 */ /* 0x080fe400030f0eff */
[-C--:B---3--:R-:W-:Y:S01]  /*4b760*/  IADD3 R6, P5, R157, R4.reuse, RZ ;  /* 0x000000049d067210 */ /* 0x088fe20007fbe0ff */
[----:B------:R-:W-:Y:S01]  /*4b770*/  IMAD R78, R75, 0x1c0, RZ ;  /* 0x000001c04b4e7824 */ /* 0x000fe200078e02ff */
[-C--:B------:R-:W-:Y:S01]  /*4b780*/  LEA.HI.X.SX32 R13, R156, R5.reuse, 0x1, P4 ;  /* 0x000000059c0d7211 */ /* 0x080fe200020f0eff */
[----:B------:R-:W0:Y:S01]  /*4b790*/  LDC R155, c[0x0][0x278] ;  /* 0x00009e00ff9b7b82 */ /* 0x000e220000000800 */
[----:B------:R-:W-:Y:S01]  /*4b7a0*/  LEA.HI.X.SX32 R7, R157, R5, 0x1, P5 ;  /* 0x000000059d077211 */ /* 0x000fe200028f0eff */
[----:B------:R3:W-:Y:S04]  /*4b7b0*/  STL.64 [R1+0xa18], R14 ;  /* 0x000a180e01007387 */ /* 0x0007e80000100a00 */
[----:B------:R4:W-:Y:S01]  /*4b7c0*/  STL.64 [R1+0xa10], R12 ;  /* 0x000a100c01007387 */ /* 0x0009e20000100a00 */
[----:B------:R-:W-:Y:S01]  /*4b7d0*/  IMAD R81, R72, 0x1c1, RZ ;  /* 0x000001c148517824 */ /* 0x000fe200078e02ff */
[----:B------:R-:W0:Y:S02]  /*4b7e0*/  LDC R156, c[0x0][0x278] ;  /* 0x00009e00ff9c7b82 */ /* 0x000e240000000800 */
[----:B------:R1:W-:Y:S01]  /*4b7f0*/  STL.64 [R1+0xa08], R6 ;  /* 0x000a080601007387 */ /* 0x0003e20000100a00 */
[----:B---3--:R-:W-:-:S02]  /*4b800*/  IADD3 R14, P6, R158, R4, RZ ;  /* 0x000000049e0e7210 */ /* 0x008fc40007fde0ff */
[CC--:B----4-:R-:W-:Y:S02]  /*4b810*/  IADD3 R12, P4, R159.reuse, R4.reuse, RZ ;  /* 0x000000049f0c7210 */ /* 0x0d0fe40007f9e0ff */
[-C--:B------:R-:W-:Y:S02]  /*4b820*/  LEA.HI.X.SX32 R15, R158, R5.reuse, 0x1, P6 ;  /* 0x000000059e0f7211 */ /* 0x080fe400030f0eff */
[CC--:B-1----:R-:W-:Y:S02]  /*4b830*/  IADD3 R6, P5, R160.reuse, R4.reuse, RZ ;  /* 0x00000004a0067210 */ /* 0x0c2fe40007fbe0ff */
[-C--:B------:R-:W-:Y:S02]  /*4b840*/  LEA.HI.X.SX32 R13, R159, R5.reuse, 0x1, P4 ;  /* 0x000000059f0d7211 */ /* 0x080fe400020f0eff */
[----:B------:R-:W-:Y:S01]  /*4b850*/  LEA.HI.X.SX32 R7, R160, R5, 0x1, P5 ;  /* 0x00000005a0077211 */ /* 0x000fe200028f0eff */
[----:B------:R1:W-:Y:S01]  /*4b860*/  STL.64 [R1+0xa00], R14 ;  /* 0x000a000e01007387 */ /* 0x0003e20000100a00 */
[----:B------:R-:W-:Y:S01]  /*4b870*/  IMAD R82, R79, 0x1c2, RZ ;  /* 0x000001c24f527824 */ /* 0x000fe200078e02ff */
[----:B------:R-:W3:Y:S02]  /*4b880*/  LDC R159, c[0x0][0x278] ;  /* 0x00009e00ff9f7b82 */ /* 0x000ee40000000800 */
[----:B------:R4:W-:Y:S04]  /*4b890*/  STL.64 [R1+0x9f8], R12 ;  /* 0x0009f80c01007387 */ /* 0x0009e80000100a00 */
[----:B------:R2:W-:Y:S01]  /*4b8a0*/  STL.64 [R1+0x9f0], R6 ;  /* 0x0009f00601007387 */ /* 0x0005e20000100a00 */
[----:B-1----:R-:W-:-:S02]  /*4b8b0*/  IADD3 R14, P6, R161, R4, RZ ;  /* 0x00000004a10e7210 */ /* 0x002fc40007fde0ff */
[-C--:B----4-:R-:W-:Y:S02]  /*4b8c0*/  IADD3 R12, P4, R162, R4.reuse, RZ ;  /* 0x00000004a20c7210 */ /* 0x090fe40007f9e0ff */
[-C--:B------:R-:W-:Y:S02]  /*4b8d0*/  LEA.HI.X.SX32 R15, R161, R5.reuse, 0x1, P6 ;  /* 0x00000005a10f7211 */ /* 0x080fe400030f0eff */
[CC--:B--2---:R-:W-:Y:S01]  /*4b8e0*/  IADD3 R6, P5, R163.reuse, R4.reuse, RZ ;  /* 0x00000004a3067210 */ /* 0x0c4fe20007fbe0ff */
        /* <DEDUP_REMOVED lines=16> */
[----:B------:R-:W-:Y:S01]  /*4b9f0*/  IMAD R89, R80, 0x1c5, RZ ;  /* 0x000001c550597824 */ /* 0x000fe200078e02ff */
[----:B------:R-:W2:Y:S02]  /*4ba00*/  LDC R165, c[0x0][0x278] ;  /* 0x00009e00ffa57b82 */ /* 0x000ea40000000800 */
        /* <DEDUP_REMOVED lines=62> */
[----:B0-----:R-:W-:-:S02]  /*4bdf0*/  IADD3 R14, P6, R182, R4, RZ ;  /* 0x00000004b60e7210 */ /* 0x001fc40007fde0ff */
[CC--:B----4-:R-:W-:Y:S02]  /*4be00*/  IADD3 R12, P4, R183.reuse, R4.reuse, RZ ;  /* 0x00000004b70c7210 */ /* 0x0d0fe40007f9e0ff */
[-C--:B------:R-:W-:Y:S02]  /*4be10*/  LEA.HI.X.SX32 R15, R182, R5.reuse, 0x1, P6 ;  /* 0x00000005b60f7211 */ /* 0x080fe400030f0eff */
[CC--:B-1----:R-:W-:Y:S02]  /*4be20*/  IADD3 R6, P5, R184.reuse, R4.reuse, RZ ;  /* 0x00000004b8067210 */ /* 0x0c2fe40007fbe0ff */
[-C--:B------:R-:W-:Y:S02]  /*4be30*/  LEA.HI.X.SX32 R13, R183, R5.reuse, 0x1, P4 ;  /* 0x00000005b70d7211 */ /* 0x080fe400020f0eff */
        /* <DEDUP_REMOVED lines=131> */
[CC--:B---3--:R-:W-:Y:S01]  /*4c670*/  IADD3 R6, P5, R217.reuse, R4.reuse, RZ ;  /* 0x00000004d9067210 */ /* 0x0c8fe20007fbe0ff */
[----:B------:R-:W0:Y:S01]  /*4c680*/  LDC R215, c[0x0][0x278] ;  /* 0x00009e00ffd77b82 */ /* 0x000e220000000800 */
[-C--:B------:R-:W-:Y:S02]  /*4c690*/  LEA.HI.X.SX32 R13, R216, R5.reuse, 0x1, P4 ;  /* 0x00000005d80d7211 */ /* 0x080fe400020f0eff */
[----:B------:R-:W-:Y:S01]  /*4c6a0*/  LEA.HI.X.SX32 R7, R217, R5, 0x1, P5 ;  /* 0x00000005d9077211 */ /* 0x000fe200028f0eff */
[----:B------:R3:W-:Y:S04]  /*4c6b0*/  STL.64 [R1+0x838], R14 ;  /* 0x0008380e01007387 */ /* 0x0007e80000100a00 */
[----:B------:R4:W-:Y:S01]  /*4c6c0*/  STL.64 [R1+0x830], R12 ;  /* 0x0008300c01007387 */ /* 0x0009e20000100a00 */
[----:B------:R-:W-:Y:S01]  /*4c6d0*/  IMAD R192, R184, 0x1df, RZ ;  /* 0x000001dfb8c07824 */ /* 0x000fe200078e02ff */
[----:B------:R-:W2:Y:S02]  /*4c6e0*/  LDC R217, c[0x0][0x278] ;  /* 0x00009e00ffd97b82 */ /* 0x000ea40000000800 */
[----:B------:R1:W-:Y:S01]  /*4c6f0*/  STL.64 [R1+0x828], R6 ;  /* 0x0008280601007387 */ /* 0x0003e20000100a00 */
[----:B---3--:R-:W-:-:S02]  /*4c700*/  IADD3 R14, P6, R218, R4, RZ ;  /* 0x00000004da0e7210 */ /* 0x008fc40007fde0ff */
        /* <DEDUP_REMOVED lines=8> */
[----:B------:R-:W3:Y:S03]  /*4c790*/  LDC R218, c[0x0][0x278] ;  /* 0x00009e00ffda7b82 */ /* 0x000ee60000000800 */
[----:B------:R4:W-:Y:S04]  /*4c7a0*/  STL.64 [R1+0x818], R12 ;  /* 0x0008180c01007387 */ /* 0x0009e80000100a00 */
[----:B------:R0:W-:Y:S01]  /*4c7b0*/  STL.64 [R1+0x810], R6 ;  /* 0x0008100601007387 */ /* 0x0001e20000100a00 */
[----:B-1----:R-:W-:-:S02]  /*4c7c0*/  IADD3 R14, P6, R221, R4, RZ ;  /* 0x00000004dd0e7210 */ /* 0x002fc40007fde0ff */
[CC--:B----4-:R-:W-:Y:S02]  /*4c7d0*/  IADD3 R12, P4, R222.reuse, R4.reuse, RZ ;  /* 0x00000004de0c7210 */ /* 0x0d0fe40007f9e0ff */
[-C--:B------:R-:W-:Y:S02]  /*4c7e0*/  LEA.HI.X.SX32 R15, R221, R5.reuse, 0x1, P6 ;  /* 0x00000005dd0f7211 */ /* 0x080fe400030f0eff */
[CC--:B0-----:R-:W-:Y:S01]  /*4c7f0*/  IADD3 R6, P5, R223.reuse, R4.reuse, RZ ;  /* 0x00000004df067210 */ /* 0x0c1fe20007fbe0ff */
[----:B------:R-:W0:Y:S01]  /*4c800*/  LDC R221, c[0x0][0x278] ;  /* 0x00009e00ffdd7b82 */ /* 0x000e220000000800 */
[-C--:B------:R-:W-:Y:S02]  /*4c810*/  LEA.HI.X.SX32 R13, R222, R5.reuse, 0x1, P4 ;  /* 0x00000005de0d7211 */ /* 0x080fe400020f0eff */
[----:B------:R-:W-:Y:S01]  /*4c820*/  LEA.HI.X.SX32 R7, R223, R5, 0x1, P5 ;  /* 0x00000005df077211 */ /* 0x000fe200028f0eff */
[----:B------:R1:W-:Y:S04]  /*4c830*/  STL.64 [R1+0x808], R14 ;  /* 0x0008080e01007387 */ /* 0x0003e80000100a00 */
[----:B------:R4:W-:Y:S01]  /*4c840*/  STL.64 [R1+0x800], R12 ;  /* 0x0008000c01007387 */ /* 0x0009e20000100a00 */
[----:B------:R-:W-:Y:S01]  /*4c850*/  IMAD R198, R190, 0x1e2, RZ ;  /* 0x000001e2bec67824 */ /* 0x000fe200078e02ff */
[----:B------:R-:W3:Y:S02]  /*4c860*/  LDC R223, c[0x0][0x278] ;  /* 0x00009e00ffdf7b82 */ /* 0x000ee40000000800 */
[----:B------:R2:W-:Y:S01]  /*4c870*/  STL.64 [R1+0x7f8], R6 ;  /* 0x0007f80601007387 */ /* 0x0005e20000100a00 */
[----:B-1----:R-:W-:-:S02]  /*4c880*/  IADD3 R14, P6, R224, R4, RZ ;  /* 0x00000004e00e7210 */ /* 0x002fc40007fde0ff */
[-C--:B----4-:R-:W-:Y:S02]  /*4c890*/  IADD3 R12, P4, R225, R4.reuse, RZ ;  /* 0x00000004e10c7210 */ /* 0x090fe40007f9e0ff */
[-C--:B------:R-:W-:Y:S02]  /*4c8a0*/  LEA.HI.X.SX32 R15, R224, R5.reuse, 0x1, P6 ;  /* 0x00000005e00f7211 */ /* 0x080fe400030f0eff */
[CC--:B--2---:R-:W-:Y:S01]  /*4c8b0*/  IADD3 R6, P5, R226.reuse, R4.reuse, RZ ;  /* 0x00000004e2067210 */ /* 0x0c4fe20007fbe0ff */
[----:B------:R-:W-:Y:S01]  /*4c8c0*/  IMAD R200, R195, 0x1e3, RZ ;  /* 0x000001e3c3c87824 */ /* 0x000fe200078e02ff */
[-C--:B------:R-:W-:Y:S01]  /*4c8d0*/  LEA.HI.X.SX32 R13, R225, R5.reuse, 0x1, P4 ;  /* 0x00000005e10d7211 */ /* 0x080fe200020f0eff */
[----:B------:R-:W-:Y:S01]  /*4c8e0*/  IMAD R203, R199, 0x1e4, RZ ;  /* 0x000001e4c7cb7824 */ /* 0x000fe200078e02ff */
[----:B------:R-:W-:Y:S01]  /*4c8f0*/  LEA.HI.X.SX32 R7, R226, R5, 0x1, P5 ;  /* 0x00000005e2077211 */ /* 0x000fe200028f0eff */
[----:B------:R1:W-:Y:S01]  /*4c900*/  STL.64 [R1+0x7f0], R14 ;  /* 0x0007f00e01007387 */ /* 0x0003e20000100a00 */
[----:B------:R-:W2:Y:S03]  /*4c910*/  LDC R224, c[0x0][0x278] ;  /* 0x00009e00ffe07b82 */ /* 0x000ea60000000800 */
        /* <DEDUP_REMOVED lines=14> */
[----:B-1----:R-:W-:-:S02]  /*4ca00*/  IADD3 R14, P6, R230, R4, RZ ;  /* 0x00000004e60e7210 */ /* 0x002fc40007fde0ff */
[-C--:B----4-:R-:W-:Y:S02]  /*4ca10*/  IADD3 R12, P4, R231, R4.reuse, RZ ;  /* 0x00000004e70c7210 */ /* 0x090fe40007f9e0ff */
[-C--:B------:R-:W-:Y:S02]  /*4ca20*/  LEA.HI.X.SX32 R15, R230, R5.reuse, 0x1, P6 ;  /* 0x00000005e60f7211 */ /* 0x080fe400030f0eff */
[CC--:B---3--:R-:W-:Y:S01]  /*4ca30*/  IADD3 R6, P5, R232.reuse, R4.reuse, RZ ;  /* 0x00000004e8067210 */ /* 0x0c8fe20007fbe0ff */
        /* <DEDUP_REMOVED lines=58> */
[CC--:B0-----:R-:W-:Y:S01]  /*4cde0*/  IADD3 R6, P5, R247.reuse, R4.reuse, RZ ;  /* 0x00000004f7067210 */ /* 0x0c1fe20007fbe0ff */
[----:B------:R-:W-:Y:S01]  /*4cdf0*/  IMAD R220, R212, 0x1ed, RZ ;  /* 0x000001edd4dc7824 */ /* 0x000fe200078e02ff */
[-C--:B------:R-:W-:Y:S01]  /*4ce00*/  LEA.HI.X.SX32 R13, R246, R5.reuse, 0x1, P4 ;  /* 0x00000005f60d7211 */ /* 0x080fe200020f0eff */
[----:B------:R-:W0:Y:S01]  /*4ce10*/  LDC R245, c[0x0][0x278] ;  /* 0x00009e00fff57b82 */ /* 0x000e220000000800 */
[----:B------:R-:W-:Y:S01]  /*4ce20*/  LEA.HI.X.SX32 R7, R247, R5, 0x1, P5 ;  /* 0x00000005f7077211 */ /* 0x000fe200028f0eff */
[----:B------:R-:W-:Y:S04]  /*4ce30*/  STL.64 [R1+0x748], R14 ;  /* 0x0007480e01007387 */ /* 0x000fe80000100a00 */
[----:B------:R-:W-:Y:S01]  /*4ce40*/  STL.64 [R1+0x740], R12 ;  /* 0x0007400c01007387 */ /* 0x000fe20000100a00 */
[----:B------:R-:W-:Y:S01]  /*4ce50*/  IMAD R222, R217, 0x1ee, RZ ;  /* 0x000001eed9de7824 */ /* 0x000fe200078e02ff */
[----:B------:R-:W1:Y:S02]  /*4ce60*/  LDC R246, c[0x0][0x278] ;  /* 0x00009e00fff67b82 */ /* 0x000e640000000800 */
[----:B------:R4:W-:Y:S06]  /*4ce70*/  STL.64 [R1+0x738], R6 ;  /* 0x0007380601007387 */ /* 0x0009ec0000100a00 */
[----:B----4-:R-:W4:Y:S01]  /*4ce80*/  LDC R6, c[0x0][0x278] ;  /* 0x00009e00ff067b82 */ /* 0x010f220000000800 */
[----:B------:R-:W-:-:S02]  /*4ce90*/  IADD3 R14, P6, R248, R4, RZ ;  /* 0x00000004f80e7210 */ /* 0x000fc40007fde0ff */
[CC--:B------:R-:W-:Y:S02]  /*4cea0*/  IADD3 R12, P4, R249.reuse, R4.reuse, RZ ;  /* 0x00000004f90c7210 */ /* 0x0c0fe40007f9e0ff */
[-C--:B------:R-:W-:Y:S02]  /*4ceb0*/  LEA.HI.X.SX32 R15, R248, R5.reuse, 0x1, P6 ;  /* 0x00000005f80f7211 */ /* 0x080fe400030f0eff */
[----:B------:R-:W-:Y:S01]  /*4cec0*/  LEA.HI.X.SX32 R13, R249, R5, 0x1, P4 ;  /* 0x00000005f90d7211 */ /* 0x000fe200020f0eff */
[----:B------:R-:W2:Y:S01]  /*4ced0*/  LDC R7, c[0x0][0x278] ;  /* 0x00009e00ff077b82 */ /* 0x000ea20000000800 */
[----:B----4-:R-:W-:Y:S01]  /*4cee0*/  IMAD R20, R6, 0xc1, RZ ;  /* 0x000000c106147824 */ /* 0x010fe200078e02ff */
[----:B------:R-:W-:Y:S06]  /*4cef0*/  STL.64 [R1+0x730], R14 ;  /* 0x0007300e01007387 */ /* 0x000fec0000100a00 */
[----:B------:R-:W4:Y:S01]  /*4cf00*/  LDC R6, c[0x0][0x278] ;  /* 0x00009e00ff067b82 */ /* 0x000f220000000800 */
[----:B------:R3:W-:Y:S01]  /*4cf10*/  STL.64 [R1+0x728], R12 ;  /* 0x0007280c01007387 */ /* 0x0007e20000100a00 */
[----:B------:R-:W-:Y:S01]  /*4cf20*/  IADD3 R16, P5, R250, R4, RZ ;  /* 0x00000004fa107210 */ /* 0x000fe20007fbe0ff */
[----:B------:R-:W-:-:S02]  /*4cf30*/  IMAD R225, R221, 0x1ef, RZ ;  /* 0x000001efdde17824 */ /* 0x000fc400078e02ff */
[----:B------:R-:W-:-:S03]  /*4cf40*/  IMAD R226, R218, 0x1f0, RZ ;  /* 0x000001f0dae27824 */ /* 0x000fc600078e02ff */
[----:B------:R-:W1:Y:S08]  /*4cf50*/  LDC R249, c[0x0][0x278] ;  /* 0x00009e00fff97b82 */ /* 0x000e700000000800 */
[----:B---3--:R-:W3:Y:S01]  /*4cf60*/  LDC R12, c[0x0][0x278] ;  /* 0x00009e00ff0c7b82 */ /* 0x008ee20000000800 */
[----:B----4-:R-:W-:-:S07]  /*4cf70*/  IMAD R13, R6, 0xc3, RZ ;  /* 0x000000c3060d7824 */ /* 0x010fce00078e02ff */
[----:B------:R-:W4:Y:S01]  /*4cf80*/  LDC R6, c[0x0][0x278] ;  /* 0x00009e00ff067b82 */ /* 0x000f220000000800 */
[----:B--2---:R-:W-:Y:S01]  /*4cf90*/  IMAD R7, R7, 0xc0, RZ ;  /* 0x000000c007077824 */ /* 0x004fe200078e02ff */
[CC--:B------:R-:W-:Y:S02]  /*4cfa0*/  IADD3 R14, P6, R251.reuse, R4.reuse, RZ ;  /* 0x00000004fb0e7210 */ /* 0x0c0fe40007fde0ff */
[-C--:B------:R-:W-:Y:S02]  /*4cfb0*/  LEA.HI.X.SX32 R17, R250, R5.reuse, 0x1, P5 ;  /* 0x00000005fa117211 */ /* 0x080fe400028f0eff */
[----:B------:R-:W-:Y:S02]  /*4cfc0*/  LEA.HI.X.SX32 R15, R251, R5, 0x1, P6 ;  /* 0x00000005fb0f7211 */ /* 0x000fe400030f0eff */
[----:B------:R-:W-:Y:S01]  /*4cfd0*/  IADD3 R18, P4, R7, R4, RZ ;  /* 0x0000000407127210 */ /* 0x000fe20007f9e0ff */
[----:B------:R2:W-:Y:S01]  /*4cfe0*/  STL.64 [R1+0x720], R16 ;  /* 0x0007201001007387 */ /* 0x0005e20000100a00 */
[----:B---3--:R-:W-:-:S03]  /*4cff0*/  IMAD R12, R12, 0xc2, RZ ;  /* 0x000000c20c0c7824 */ /* 0x008fc600078e02ff */
[----:B------:R3:W-:Y:S01]  /*4d000*/  STL.64 [R1+0x718], R14 ;  /* 0x0007180e01007387 */ /* 0x0007e20000100a00 */
[-C--:B------:R-:W-:Y:S01]  /*4d010*/  LEA.HI.X.SX32 R19, R7, R5.reuse, 0x1, P4 ;  /* 0x0000000507137211 */ /* 0x080fe200020f0eff */
[----:B----4-:R-:W-:Y:S01]  /*4d020*/  IMAD R6, R6, 0xc4, RZ ;  /* 0x000000c406067824 */ /* 0x010fe200078e02ff */
[-C--:B--2---:R-:W-:Y:S01]  /*4d030*/  IADD3 R16, P5, R20, R4.reuse, RZ ;  /* 0x0000000414107210 */ /* 0x084fe20007fbe0ff */
[----:B------:R-:W2:Y:S01]  /*4d040*/  LDC R7, c[0x0][0x278] ;  /* 0x00009e00ff077b82 */ /* 0x000ea20000000800 */
[----:B---3--:R-:W-:Y:S02]  /*4d050*/  IADD3 R14, P6, R12, R4, RZ ;  /* 0x000000040c0e7210 */ /* 0x008fe40007fde0ff */
[-C--:B------:R-:W-:Y:S01]  /*4d060*/  LEA.HI.X.SX32 R17, R20, R5.reuse, 0x1, P5 ;  /* 0x0000000514117211 */ /* 0x080fe200028f0eff */
[----:B------:R-:W-:Y:S01]  /*4d070*/  STL.64 [R1+0x710], R18 ;  /* 0x0007101201007387 */ /* 0x000fe20000100a00 */
[----:B------:R-:W-:-:S03]  /*4d080*/  LEA.HI.X.SX32 R15, R12, R5, 0x1, P6 ;  /* 0x000000050c0f7211 */ /* 0x000fc600030f0eff */
[----:B------:R3:W-:Y:S01]  /*4d090*/  STL.64 [R1+0x708], R16 ;  /* 0x0007081001007387 */ /* 0x0007e20000100a00 */
[----:B------:R-:W4:Y:S01]  /*4d0a0*/  LDC R12, c[0x0][0x278] ;  /* 0x00009e00ff0c7b82 */ /* 0x000f220000000800 */
[----:B------:R-:W-:Y:S02]  /*4d0b0*/  IMAD R228, R223, 0x1f1, RZ ;  /* 0x000001f1dfe47824 */ /* 0x000fe400078e02ff */
[----:B------:R-:W-:Y:S02]  /*4d0c0*/  IMAD R231, R227, 0x1f2, RZ ;  /* 0x000001f2e3e77824 */ /* 0x000fe400078e02ff */
[----:B------:R-:W-:Y:S02]  /*4d0d0*/  IMAD R232, R224, 0x1f3, RZ ;  /* 0x000001f3e0e87824 */ /* 0x000fe400078e02ff */
[----:B------:R-:W-:Y:S01]  /*4d0e0*/  IMAD R234, R229, 0x1f4, RZ ;  /* 0x000001f4e5ea7824 */ /* 0x000fe200078e02ff */
[----:B------:R-:W1:Y:S01]  /*4d0f0*/  LDC R251, c[0x0][0x278] ;  /* 0x00009e00fffb7b82 */ /* 0x000e620000000800 */
[----:B---3--:R-:W-:-:S04]  /*4d100*/  IADD3 R16, P5, R6, R4, RZ ;  /* 0x0000000406107210 */ /* 0x008fc80007fbe0ff */
[----:B------:R-:W-:-:S03]  /*4d110*/  LEA.HI.X.SX32 R17, R6, R5, 0x1, P5 ;  /* 0x0000000506117211 */ /* 0x000fc600028f0eff */
[----:B------:R-:W3:Y:S01]  /*4d120*/  LDC R6, c[0x0][0x278] ;  /* 0x00009e00ff067b82 */ /* 0x000ee20000000800 */
[----:B------:R-:W-:Y:S01]  /*4d130*/  IADD3 R18, P4, R13, R4, RZ ;  /* 0x000000040d127210 */ /* 0x000fe20007f9e0ff */
[----:B--2---:R-:W-:Y:S01]  /*4d140*/  IMAD R20, R7, 0xc5, RZ ;  /* 0x000000c507147824 */ /* 0x004fe200078e02ff */
[----:B------:R2:W-:Y:S02]  /*4d150*/  STL.64 [R1+0x700], R14 ;  /* 0x0007000e01007387 */ /* 0x0005e40000100a00 */
[----:B------:R-:W-:-:S03]  /*4d160*/  LEA.HI.X.SX32 R19, R13, R5, 0x1, P4 ;  /* 0x000000050d137211 */ /* 0x000fc600020f0eff */
[----:B------:R-:W0:Y:S01]  /*4d170*/  LDC R7, c[0x0][0x278] ;  /* 0x00009e00ff077b82 */ /* 0x000e220000000800 */
[----:B----4-:R-:W-:Y:S01]  /*4d180*/  IMAD R13, R12, 0xc7, RZ ;  /* 0x000000c70c0d7824 */ /* 0x010fe200078e02ff */
[----:B--2---:R-:W-:-:S06]  /*4d190*/  IADD3 R14, P6, R20, R4, RZ ;  /* 0x00000004140e7210 */ /* 0x004fcc0007fde0ff */
[----:B------:R-:W2:Y:S01]  /*4d1a0*/  LDC R12, c[0x0][0x278] ;  /* 0x00009e00ff0c7b82 */ /* 0x000ea20000000800 */
[----:B------:R-:W-:Y:S01]  /*4d1b0*/  LEA.HI.X.SX32 R15, R20, R5, 0x1, P6 ;  /* 0x00000005140f7211 */ /* 0x000fe200030f0eff */
[----:B---3--:R-:W-:-:S06]  /*4d1c0*/  IMAD R20, R6, 0xc9, RZ ;  /* 0x000000c906147824 */ /* 0x008fcc00078e02ff */
[----:B------:R-:W3:Y:S01]  /*4d1d0*/  LDC R6, c[0x0][0x278] ;  /* 0x00009e00ff067b82 */ /* 0x000ee20000000800 */
[----:B------:R4:W-:Y:S01]  /*4d1e0*/  STL.64 [R1+0x6f8], R18 ;  /* 0x0006f81201007387 */ /* 0x0009e20000100a00 */
[----:B0-----:R-:W-:-:S03]  /*4d1f0*/  IMAD R7, R7, 0xc6, RZ ;  /* 0x000000c607077824 */ /* 0x001fc600078e02ff */
[----:B------:R0:W-:Y:S02]  /*4d200*/  STL.64 [R1+0x6f0], R16 ;  /* 0x0006f01001007387 */ /* 0x0001e40000100a00 */
[-C--:B----4-:R-:W-:Y:S01]  /*4d210*/  IADD3 R18, P4, R7, R4.reuse, RZ ;  /* 0x0000000407127210 */ /* 0x090fe20007f9e0ff */
[----:B--2---:R-:W-:Y:S01]  /*4d220*/  IMAD R12, R12, 0xc8, RZ ;  /* 0x000000c80c0c7824 */ /* 0x004fe200078e02ff */
[----:B------:R2:W-:Y:S01]  /*4d230*/  STL.64 [R1+0x6e8], R14 ;  /* 0x0006e80e01007387 */ /* 0x0005e20000100a00 */
[-C--:B0-----:R-:W-:Y:S02]  /*4d240*/  IADD3 R16, P5, R13, R4.reuse, RZ ;  /* 0x000000040d107210 */ /* 0x081fe40007fbe0ff */
[-C--:B------:R-:W-:Y:S02]  /*4d250*/  LEA.HI.X.SX32 R19, R7, R5.reuse, 0x1, P4 ;  /* 0x0000000507137211 */ /* 0x080fe400020f0eff */
[----:B------:R-:W0:Y:S01]  /*4d260*/  LDC R7, c[0x0][0x278] ;  /* 0x00009e00ff077b82 */ /* 0x000e220000000800 */
[-C--:B------:R-:W-:Y:S01]  /*4d270*/  LEA.HI.X.SX32 R17, R13, R5.reuse, 0x1, P5 ;  /* 0x000000050d117211 */ /* 0x080fe200028f0eff */
[----:B---3--:R-:W-:Y:S01]  /*4d280*/  IMAD R6, R6, 0xca, RZ ;  /* 0x000000ca06067824 */ /* 0x008fe200078e02ff */
[CC--:B--2---:R-:W-:Y:S01]  /*4d290*/  IADD3 R14, P6, R12.reuse, R4.reuse, RZ ;  /* 0x000000040c0e7210 */ /* 0x0c4fe20007fde0ff */
[----:B------:R-:W-:Y:S03]  /*4d2a0*/  STL.64 [R1+0x6e0], R18 ;  /* 0x0006e01201007387 */ /* 0x000fe60000100a00 */
[----:B------:R-:W-:Y:S01]  /*4d2b0*/  LEA.HI.X.SX32 R15, R12, R5, 0x1, P6 ;  /* 0x000000050c0f7211 */ /* 0x000fe200030f0eff */
[----:B------:R2:W-:Y:S01]  /*4d2c0*/  STL.64 [R1+0x6d8], R16 ;  /* 0x0006d81001007387 */ /* 0x0005e20000100a00 */
[----:B------:R-:W3:Y:S01]  /*4d2d0*/  LDC R12, c[0x0][0x278] ;  /* 0x00009e00ff0c7b82 */ /* 0x000ee20000000800 */
[----:B--2---:R-:W-:-:S04]  /*4d2e0*/  IADD3 R16, P5, R6, R4, RZ ;  /* 0x0000000406107210 */ /* 0x004fc80007fbe0ff */
[----:B------:R-:W-:-:S03]  /*4d2f0*/  LEA.HI.X.SX32 R17, R6, R5, 0x1, P5 ;  /* 0x0000000506117211 */ /* 0x000fc600028f0eff */
[----:B------:R-:W2:Y:S01]  /*4d300*/  LDC R6, c[0x0][0x278] ;  /* 0x00009e00ff067b82 */ /* 0x000ea20000000800 */
[C---:B------:R-:W-:Y:S01]  /*4d310*/  IADD3 R18, P4, R20.reuse, R4, RZ ;  /* 0x0000000414127210 */ /* 0x040fe20007f9e0ff */
[----:B0-----:R-:W-:Y:S01]  /*4d320*/  IMAD R13, R7, 0xcb, RZ ;  /* 0x000000cb070d7824 */ /* 0x001fe200078e02ff */
[----:B------:R0:W-:Y:S02]  /*4d330*/  STL.64 [R1+0x6d0], R14 ;  /* 0x0006d00e01007387 */ /* 0x0001e40000100a00 */
[----:B------:R-:W-:-:S03]  /*4d340*/  LEA.HI.X.SX32 R19, R20, R5, 0x1, P4 ;  /* 0x0000000514137211 */ /* 0x000fc600020f0eff */
[----:B------:R-:W4:Y:S01]  /*4d350*/  LDC R7, c[0x0][0x278] ;  /* 0x00009e00ff077b82 */ /* 0x000f220000000800 */
[----:B---3--:R-:W-:Y:S01]  /*4d360*/  IMAD R20, R12, 0xcd, RZ ;  /* 0x000000cd0c147824 */ /* 0x008fe200078e02ff */
[----:B0-----:R-:W-:-:S06]  /*4d370*/  IADD3 R14, P6, R13, R4, RZ ;  /* 0x000000040d0e7210 */ /* 0x001fcc0007fde0ff */
[----:B------:R-:W0:Y:S01]  /*4d380*/  LDC R12, c[0x0][0x278] ;  /* 0x00009e00ff0c7b82 */ /* 0x000e220000000800 */
[----:B------:R-:W-:Y:S01]  /*4d390*/  LEA.HI.X.SX32 R15, R13, R5, 0x1, P6 ;  /* 0x000000050d0f7211 */ /* 0x000fe200030f0eff */
[----:B--2---:R-:W-:-:S06]  /*4d3a0*/  IMAD R13, R6, 0xcf, RZ ;  /* 0x000000cf060d7824 */ /* 0x004fcc00078e02ff */
[----:B------:R-:W2:Y:S01]  /*4d3b0*/  LDC R6, c[0x0][0x278] ;  /* 0x00009e00ff067b82 */ /* 0x000ea20000000800 */
[----:B------:R3:W-:Y:S01]  /*4d3c0*/  STL.64 [R1+0x6c8], R18 ;  /* 0x0006c81201007387 */ /* 0x0007e20000100a00 */
[----:B----4-:R-:W-:-:S03]  /*4d3d0*/  IMAD R7, R7, 0xcc, RZ ;  /* 0x000000cc07077824 */ /* 0x010fc600078e02ff */
[----:B------:R4:W-:Y:S02]  /*4d3e0*/  STL.64 [R1+0x6c0], R16 ;  /* 0x0006c01001007387 */ /* 0x0009e40000100a00 */
[CC--:B---3--:R-:W-:Y:S01]  /*4d3f0*/  IADD3 R18, P4, R7.reuse, R4.reuse, RZ ;  /* 0x0000000407127210 */ /* 0x0c8fe20007f9e0ff */
[----:B0-----:R-:W-:Y:S01]  /*4d400*/  IMAD R12, R12, 0xce, RZ ;  /* 0x000000ce0c0c7824 */ /* 0x001fe200078e02ff */
[----:B------:R0:W-:Y:S01]  /*4d410*/  STL.64 [R1+0x6b8], R14 ;  /* 0x0006b80e01007387 */ /* 0x0001e20000100a00 */
[CC--:B----4-:R-:W-:Y:S02]  /*4d420*/  IADD3 R16, P5, R20.reuse, R4.reuse, RZ ;  /* 0x0000000414107210 */ /* 0x0d0fe40007fbe0ff */
[-C--:B------:R-:W-:Y:S02]  /*4d430*/  LEA.HI.X.SX32 R19, R7, R5.reuse, 0x1, P4 ;  /* 0x0000000507137211 */ /* 0x080fe400020f0eff */
[----:B------:R-:W3:Y:S01]  /*4d440*/  LDC R7, c[0x0][0x278] ;  /* 0x00009e00ff077b82 */ /* 0x000ee20000000800 */
[-C--:B------:R-:W-:Y:S01]  /*4d450*/  LEA.HI.X.SX32 R17, R20, R5.reuse, 0x1, P5 ;  /* 0x0000000514117211 */ /* 0x080fe200028f0eff */
[----:B--2---:R-:W-:Y:S01]  /*4d460*/  IMAD R6, R6, 0xd0, RZ ;  /* 0x000000d006067824 */ /* 0x004fe200078e02ff */
[CC--:B0-----:R-:W-:Y:S01]  /*4d470*/  IADD3 R14, P6, R12.reuse, R4.reuse, RZ ;  /* 0x000000040c0e7210 */ /* 0x0c1fe20007fde0ff */
[----:B------:R-:W-:Y:S03]  /*4d480*/  STL.64 [R1+0x6b0], R18 ;  /* 0x0006b01201007387 */ /* 0x000fe60000100a00 */
[----:B------:R-:W-:Y:S01]  /*4d490*/  LEA.HI.X.SX32 R15, R12, R5, 0x1, P6 ;  /* 0x000000050c0f7211 */ /* 0x000fe200030f0eff */
[----:B------:R0:W-:Y:S01]  /*4d4a0*/  STL.64 [R1+0x6a8], R16 ;  /* 0x0006a81001007387 */ /* 0x0001e20000100a00 */
[----:B------:R-:W2:Y:S01]  /*4d4b0*/  LDC R12, c[0x0][0x278] ;  /* 0x00009e00ff0c7b82 */ /* 0x000ea20000000800 */
[----:B0-----:R-:W-:-:S04]  /*4d4c0*/  IADD3 R16, P5, R6, R4, RZ ;  /* 0x0000000406107210 */ /* 0x001fc80007fbe0ff */
[----:B------:R-:W-:-:S03]  /*4d4d0*/  LEA.HI.X.SX32 R17, R6, R5, 0x1, P5 ;  /* 0x0000000506117211 */ /* 0x000fc600028f0eff */
[----:B------:R-:W0:Y:S01]  /*4d4e0*/  LDC R6, c[0x0][0x278] ;  /* 0x00009e00ff067b82 */ /* 0x000e220000000800 */
[----:B------:R-:W-:Y:S01]  /*4d4f0*/  IADD3 R18, P4, R13, R4, RZ ;  /* 0x000000040d127210 */ /* 0x000fe20007f9e0ff */
[----:B---3--:R-:W-:Y:S01]  /*4d500*/  IMAD R20, R7, 0xd1, RZ ;  /* 0x000000d107147824 */ /* 0x008fe200078e02ff */
[----:B------:R3:W-:Y:S02]  /*4d510*/  STL.64 [R1+0x6a0], R14 ;  /* 0x0006a00e01007387 */ /* 0x0007e40000100a00 */
[----:B------:R-:W-:-:S03]  /*4d520*/  LEA.HI.X.SX32 R19, R13, R5, 0x1, P4 ;  /* 0x000000050d137211 */ /* 0x000fc600020f0eff */
[----:B------:R-:W4:Y:S01]  /*4d530*/  LDC R7, c[0x0][0x278] ;  /* 0x00009e00ff077b82 */ /* 0x000f220000000800 */
[----:B--2---:R-:W-:Y:S01]  /*4d540*/  IMAD R13, R12, 0xd3, RZ ;  /* 0x000000d30c0d7824 */ /* 0x004fe200078e02ff */
[----:B---3--:R-:W-:-:S06]  /*4d550*/  IADD3 R14, P6, R20, R4, RZ ;  /* 0x00000004140e7210 */ /* 0x008fcc0007fde0ff */
[----:B------:R-:W2:Y:S01]  /*4d560*/  LDC R12, c[0x0][0x278] ;  /* 0x00009e00ff0c7b82 */ /* 0x000ea20000000800 */
[----:B------:R-:W-:Y:S01]  /*4d570*/  LEA.HI.X.SX32 R15, R20, R5, 0x1, P6 ;  /* 0x00000005140f7211 */ /* 0x000fe200030f0eff */
[----:B0-----:R-:W-:-:S06]  /*4d580*/  IMAD R20, R6, 0xd5, RZ ;  /* 0x000000d506147824 */ /* 0x001fcc00078e02ff */
[----:B------:R-:W0:Y:S01]  /*4d590*/  LDC R6, c[0x0][0x278] ;  /* 0x00009e00ff067b82 */ /* 0x000e220000000800 */
[----:B------:R3:W-:Y:S01]  /*4d5a0*/  STL.64 [R1+0x698], R18 ;  /* 0x0006981201007387 */ /* 0x0007e20000100a00 */
[----:B----4-:R-:W-:-:S03]  /*4d5b0*/  IMAD R7, R7, 0xd2, RZ ;  /* 0x000000d207077824 */ /* 0x010fc600078e02ff */
[----:B------:R4:W-:Y:S02]  /*4d5c0*/  STL.64 [R1+0x690], R16 ;  /* 0x0006901001007387 */ /* 0x0009e40000100a00 */
[-C--:B---3--:R-:W-:Y:S01]  /*4d5d0*/  IADD3 R18, P4, R7, R4.reuse, RZ ;  /* 0x0000000407127210 */ /* 0x088fe20007f9e0ff */
[----:B--2---:R-:W-:Y:S01]  /*4d5e0*/  IMAD R12, R12, 0xd4, RZ ;  /* 0x000000d40c0c7824 */ /* 0x004fe200078e02ff */
[----:B------:R2:W-:Y:S01]  /*4d5f0*/  STL.64 [R1+0x688], R14 ;  /* 0x0006880e01007387 */ /* 0x0005e20000100a00 */
[-C--:B----4-:R-:W-:Y:S02]  /*4d600*/  IADD3 R16, P5, R13, R4.reuse, RZ ;  /* 0x000000040d107210 */ /* 0x090fe40007fbe0ff */
[-C--:B------:R-:W-:Y:S02]  /*4d610*/  LEA.HI.X.SX32 R19, R7, R5.reuse, 0x1, P4 ;  /* 0x0000000507137211 */ /* 0x080fe400020f0eff */
[----:B------:R-:W3:Y:S01]  /*4d620*/  LDC R7, c[0x0][0x278] ;  /* 0x00009e00ff077b82 */ /* 0x000ee20000000800 */
[-C--:B------:R-:W-:Y:S01]  /*4d630*/  LEA.HI.X.SX32 R17, R13, R5.reuse, 0x1, P5 ;  /* 0x000000050d117211 */ /* 0x080fe200028f0eff */
[----:B0-----:R-:W-:Y:S01]  /*4d640*/  IMAD R6, R6, 0xd6, RZ ;  /* 0x000000d606067824 */ /* 0x001fe200078e02ff */
[CC--:B--2---:R-:W-:Y:S01]  /*4d650*/  IADD3 R14, P6, R12.reuse, R4.reuse, RZ ;  /* 0x000000040c0e7210 */ /* 0x0c4fe20007fde0ff */
[----:B------:R-:W-:Y:S03]  /*4d660*/  STL.64 [R1+0x680], R18 ;  /* 0x0006801201007387 */ /* 0x000fe60000100a00 */
[----:B------:R-:W-:Y:S01]  /*4d670*/  LEA.HI.X.SX32 R15, R12, R5, 0x1, P6 ;  /* 0x000000050c0f7211 */ /* 0x000fe200030f0eff */
[----:B------:R0:W-:Y:S01]  /*4d680*/  STL.64 [R1+0x678], R16 ;  /* 0x0006781001007387 */ /* 0x0001e20000100a00 */
[----:B------:R-:W2:Y:S01]  /*4d690*/  LDC R12, c[0x0][0x278] ;  /* 0x00009e00ff0c7b82 */ /* 0x000ea20000000800 */
[----:B0-----:R-:W-:-:S04]  /*4d6a0*/  IADD3 R16, P5, R6, R4, RZ ;  /* 0x0000000406107210 */ /* 0x001fc80007fbe0ff */
[----:B------:R-:W-:-:S03]  /*4d6b0*/  LEA.HI.X.SX32 R17, R6, R5, 0x1, P5 ;  /* 0x0000000506117211 */ /* 0x000fc600028f0eff */
[----:B------:R-:W0:Y:S01]  /*4d6c0*/  LDC R6, c[0x0][0x278] ;  /* 0x00009e00ff067b82 */ /* 0x000e220000000800 */
[C---:B------:R-:W-:Y:S01]  /*4d6d0*/  IADD3 R18, P4, R20.reuse, R4, RZ ;  /* 0x0000000414127210 */ /* 0x040fe20007f9e0ff */
        /* <DEDUP_REMOVED lines=13> */
[CC--:B---3--:R-:W-:Y:S01]  /*4d7b0*/  IADD3 R18, P4, R7.reuse, R4.reuse, RZ ;  /* 0x0000000407127210 */ /* 0x0c8fe20007f9e0ff */
[----:B--2---:R-:W-:Y:S01]  /*4d7c0*/  IMAD R12, R12, 0xda, RZ ;  /* 0x000000da0c0c7824 */ /* 0x004fe200078e02ff */
[----:B------:R2:W-:Y:S01]  /*4d7d0*/  STL.64 [R1+0x658], R14 ;  /* 0x0006580e01007387 */ /* 0x0005e20000100a00 */
[CC--:B----4-:R-:W-:Y:S02]  /*4d7e0*/  IADD3 R16, P5, R20.reuse, R4.reuse, RZ ;  /* 0x0000000414107210 */ /* 0x0d0fe40007fbe0ff */
        /* <DEDUP_REMOVED lines=183> */
[----:B0-----:R-:W-:Y:S01]  /*4e360*/  IMAD.SHL.U32 R6, R6, 0x100, RZ ;  /* 0x0000010006067824 */ /* 0x001fe200078e00ff */
        /* <DEDUP_REMOVED lines=759> */
[----:B---3--:R-:W-:-:S03]  /*512e0*/  IMAD R13, R7, 0x197, RZ ;  /* 0x00000197070d7824 */ /* 0x008fc600078e02ff */
[----:B------:R-:W-:Y:S01]  /*512f0*/  LEA.HI.X.SX32 R19, R20, R5, 0x1, P4 ;  /* 0x0000000514137211 */ /* 0x000fe200020f0eff */
[----:B------:R3:W-:Y:S02]  /*51300*/  STL.64 [R1+0x60], R14 ;  /* 0x0000600e01007387 */ /* 0x0007e40000100a00 */
[----:B------:R-:W4:Y:S02]  /*51310*/  LDC R7, c[0x0][0x278] ;  /* 0x00009e00ff077b82 */ /* 0x000f240000000800 */
[----:B------:R2:W-:Y:S01]  /*51320*/  STL.64 [R1+0x58], R18 ;  /* 0x0000581201007387 */ /* 0x0005e20000100a00 */
[----:B---3--:R-:W-:Y:S01]  /*51330*/  IADD3 R14, P6, R13, R4, RZ ;  /* 0x000000040d0e7210 */ /* 0x008fe20007fde0ff */
[----:B--2---:R-:W-:-:S04]  /*51340*/  IMAD R18, R12, 0x199, RZ ;  /* 0x000001990c127824 */ /* 0x004fc800078e02ff */
[----:B------:R-:W2:Y:S01]  /*51350*/  LDC R12, c[0x0][0x278] ;  /* 0x00009e00ff0c7b82 */ /* 0x000ea20000000800 */
[----:B------:R-:W-:Y:S01]  /*51360*/  LEA.HI.X.SX32 R15, R13, R5, 0x1, P6 ;  /* 0x000000050d0f7211 */ /* 0x000fe200030f0eff */
[----:B0-----:R-:W-:-:S06]  /*51370*/  IMAD R13, R6, 0x19b, RZ ;  /* 0x0000019b060d7824 */ /* 0x001fcc00078e02ff */
[----:B------:R-:W0:Y:S01]  /*51380*/  LDC R6, c[0x0][0x278] ;  /* 0x00009e00ff067b82 */ /* 0x000e220000000800 */
[----:B----4-:R-:W-:Y:S01]  /*51390*/  IMAD R7, R7, 0x198, RZ ;  /* 0x0000019807077824 */ /* 0x010fe200078e02ff */
[----:B------:R3:W-:Y:S04]  /*513a0*/  STL.64 [R1+0x50], R16 ;  /* 0x0000501001007387 */ /* 0x0007e80000100a00 */
[C---:B------:R-:W-:Y:S01]  /*513b0*/  IADD3 R20, P4, R7.reuse, R4, RZ ;  /* 0x0000000407147210 */ /* 0x040fe20007f9e0ff */
[----:B------:R4:W-:Y:S03]  /*513c0*/  STL.64 [R1+0x48], R14 ;  /* 0x0000480e01007387 */ /* 0x0009e60000100a00 */
[----:B------:R-:W-:-:S02]  /*513d0*/  LEA.HI.X.SX32 R21, R7, R5, 0x1, P4 ;  /* 0x0000000507157211 */ /* 0x000fc400020f0eff */
[----:B------:R-:W1:Y:S01]  /*513e0*/  LDC R7, c[0x0][0x278] ;  /* 0x00009e00ff077b82 */ /* 0x000e620000000800 */
[----:B--2---:R-:W-:Y:S01]  /*513f0*/  IMAD R12, R12, 0x19a, RZ ;  /* 0x0000019a0c0c7824 */ /* 0x004fe200078e02ff */
[----:B---3--:R-:W-:-:S04]  /*51400*/  IADD3 R16, P5, R18, R4, RZ ;  /* 0x0000000412107210 */ /* 0x008fc80007fbe0ff */
[----:B----4-:R-:W-:Y:S01]  /*51410*/  IADD3 R14, P6, R12, R4, RZ ;  /* 0x000000040c0e7210 */ /* 0x010fe20007fde0ff */
[----:B0-----:R-:W-:-:S03]  /*51420*/  IMAD R6, R6, 0x19c, RZ ;  /* 0x0000019c06067824 */ /* 0x001fc600078e02ff */
[-C--:B------:R-:W-:Y:S02]  /*51430*/  LEA.HI.X.SX32 R15, R12, R5.reuse, 0x1, P6 ;  /* 0x000000050c0f7211 */ /* 0x080fe400030f0eff */
[----:B------:R-:W-:Y:S01]  /*51440*/  LEA.HI.X.SX32 R17, R18, R5, 0x1, P5 ;  /* 0x0000000512117211 */ /* 0x000fe200028f0eff */
[----:B------:R-:W0:Y:S01]  /*51450*/  LDC R12, c[0x0][0x278] ;  /* 0x00009e00ff0c7b82 */ /* 0x000e220000000800 */
[----:B------:R-:W-:-:S04]  /*51460*/  IADD3 R18, P5, R6, R4, RZ ;  /* 0x0000000406127210 */ /* 0x000fc80007fbe0ff */
[----:B------:R-:W-:-:S03]  /*51470*/  LEA.HI.X.SX32 R19, R6, R5, 0x1, P5 ;  /* 0x0000000506137211 */ /* 0x000fc600028f0eff */
[----:B------:R-:W2:Y:S01]  /*51480*/  LDC R6, c[0x0][0x278] ;  /* 0x00009e00ff067b82 */ /* 0x000ea20000000800 */
[----:B------:R-:W-:Y:S04]  /*51490*/  STL.64 [R1+0x40], R20 ;  /* 0x0000401401007387 */ /* 0x000fe80000100a00 */
[----:B------:R1:W-:Y:S04]  /*514a0*/  STL.64 [R1+0x38], R16 ;  /* 0x0000381001007387 */ /* 0x0003e80000100a00 */
[----:B------:R3:W-:Y:S01]  /*514b0*/  STL.64 [R1+0x30], R14 ;  /* 0x0000300e01007387 */ /* 0x0007e20000100a00 */
[----:B-1----:R-:W-:-:S02]  /*514c0*/  IMAD R16, R7, 0x19d, RZ ;  /* 0x0000019d07107824 */ /* 0x002fc400078e02ff */
[----:B------:R-:W1:Y:S01]  /*514d0*/  LDC R7, c[0x0][0x278] ;  /* 0x00009e00ff077b82 */ /* 0x000e620000000800 */
[----:B0-----:R-:W-:Y:S02]  /*514e0*/  IMAD R17, R12, 0x19f, RZ ;  /* 0x0000019f0c117824 */ /* 0x001fe400078e02ff */
[----:B---3--:R-:W-:-:S05]  /*514f0*/  IADD3 R14, P6, R16, R4, RZ ;  /* 0x00000004100e7210 */ /* 0x008fca0007fde0ff */
[----:B------:R-:W0:Y:S01]  /*51500*/  LDC R12, c[0x0][0x278] ;  /* 0x00009e00ff0c7b82 */ /* 0x000e220000000800 */
[----:B------:R-:W-:Y:S01]  /*51510*/  LEA.HI.X.SX32 R15, R16, R5, 0x1, P6 ;  /* 0x00000005100f7211 */ /* 0x000fe200030f0eff */
[----:B--2---:R-:W-:-:S06]  /*51520*/  IMAD R16, R6, 0x1a1, RZ ;  /* 0x000001a106107824 */ /* 0x004fcc00078e02ff */
[----:B------:R-:W2:Y:S01]  /*51530*/  LDC R6, c[0x0][0x278] ;  /* 0x00009e00ff067b82 */ /* 0x000ea20000000800 */
[----:B------:R-:W-:-:S04]  /*51540*/  IADD3 R20, P4, R13, R4, RZ ;  /* 0x000000040d147210 */ /* 0x000fc80007f9e0ff */
[----:B------:R-:W-:Y:S01]  /*51550*/  LEA.HI.X.SX32 R21, R13, R5, 0x1, P4 ;  /* 0x000000050d157211 */ /* 0x000fe200020f0eff */
[----:B-1----:R-:W-:-:S04]  /*51560*/  IMAD R7, R7, 0x19e, RZ ;  /* 0x0000019e07077824 */ /* 0x002fc800078e02ff */
[----:B------:R1:W-:Y:S01]  /*51570*/  STL.64 [R1+0x28], R20 ;  /* 0x0000281401007387 */ /* 0x0003e20000100a00 */
[----:B------:R-:W-:-:S03]  /*51580*/  IADD3 R22, P4, R7, R4, RZ ;  /* 0x0000000407167210 */ /* 0x000fc60007f9e0ff */
[----:B------:R0:W-:Y:S01]  /*51590*/  STL.64 [R1+0x20], R18 ;  /* 0x0000201201007387 */ /* 0x0001e20000100a00 */
[----:B------:R-:W-:-:S03]  /*515a0*/  LEA.HI.X.SX32 R23, R7, R5, 0x1, P4 ;  /* 0x0000000507177211 */ /* 0x000fc600020f0eff */
[----:B------:R3:W-:Y:S01]  /*515b0*/  STL.64 [R1+0x18], R14 ;  /* 0x0000180e01007387 */ /* 0x0007e20000100a00 */
[----:B-1----:R-:W1:Y:S01]  /*515c0*/  LDC R20, c[0x0][0x278] ;  /* 0x00009e00ff147b82 */ /* 0x002e620000000800 */
[----:B0-----:R-:W-:Y:S01]  /*515d0*/  IMAD R19, R12, 0x1a0, RZ ;  /* 0x000001a00c137824 */ /* 0x001fe200078e02ff */
[----:B------:R-:W-:Y:S01]  /*515e0*/  IADD3 R12, P5, R17, R4, RZ ;  /* 0x00000004110c7210 */ /* 0x000fe20007fbe0ff */
[----:B--2---:R-:W-:-:S03]  /*515f0*/  IMAD R18, R6, 0x1a2, RZ ;  /* 0x000001a206127824 */ /* 0x004fc600078e02ff */
[----:B------:R-:W-:Y:S01]  /*51600*/  LEA.HI.X.SX32 R13, R17, R5, 0x1, P5 ;  /* 0x00000005110d7211 */ /* 0x000fe200028f0eff */
[----:B------:R0:W-:Y:S01]  /*51610*/  STL.64 [R1+0x10], R22 ;  /* 0x0000101601007387 */ /* 0x0001e20000100a00 */
[-C--:B---3--:R-:W-:Y:S01]  /*51620*/  IADD3 R14, P6, R19, R4.reuse, RZ ;  /* 0x00000004130e7210 */ /* 0x088fe20007fde0ff */
[----:B------:R-:W2:Y:S02]  /*51630*/  LDC R17, c[0x0][0x278] ;  /* 0x00009e00ff117b82 */ /* 0x000ea40000000800 */
[----:B------:R3:W-:Y:S06]  /*51640*/  STL.64 [R1+0x8], R12 ;  /* 0x0000080c01007387 */ /* 0x0007ec0000100a00 */
[----:B0-----:R-:W0:Y:S01]  /*51650*/  LDC R22, c[0x0][0x278] ;  /* 0x00009e00ff167b82 */ /* 0x001e220000000800 */
[----:B---3--:R-:W-:-:S04]  /*51660*/  IADD3 R12, P5, R18, R4, RZ ;  /* 0x00000004120c7210 */ /* 0x008fc80007fbe0ff */
[----:B------:R-:W-:-:S03]  /*51670*/  LEA.HI.X.SX32 R13, R18, R5, 0x1, P5 ;  /* 0x00000005120d7211 */ /* 0x000fc600028f0eff */
[----:B------:R-:W3:Y:S01]  /*51680*/  LDC R18, c[0x0][0x278] ;  /* 0x00009e00ff127b82 */ /* 0x000ee20000000800 */
[----:B------:R-:W-:Y:S01]  /*51690*/  LEA.HI.X.SX32 R15, R19, R5, 0x1, P6 ;  /* 0x00000005130f7211 */ /* 0x000fe200030f0eff */
[----:B-1----:R-:W-:-:S04]  /*516a0*/  IMAD R20, R20, 0x1a3, RZ ;  /* 0x000001a314147824 */ /* 0x002fc800078e02ff */
[----:B------:R1:W-:Y:S01]  /*516b0*/  STL.64 [R1], R14 ;  /* 0x0000000e01007387 */ /* 0x0003e20000100a00 */
[-C--:B------:R-:W-:Y:S01]  /*516c0*/  IADD3 R6, P4, R16, R4.reuse, RZ ;  /* 0x0000000410067210 */ /* 0x080fe20007f9e0ff */
[----:B--2---:R-:W-:Y:S01]  /*516d0*/  IMAD R23, R17, 0x1a4, RZ ;  /* 0x000001a411177824 */ /* 0x004fe200078e02ff */
[----:B------:R-:W2:Y:S01]  /*516e0*/  LDC R19, c[0x0][0x278] ;  /* 0x00009e00ff137b82 */ /* 0x000ea20000000800 */
[----:B-1----:R-:W-:Y:S01]  /*516f0*/  IADD3 R14, P6, R20, R4, RZ ;  /* 0x00000004140e7210 */ /* 0x002fe20007fde0ff */
[----:B---3--:R-:W-:-:S03]  /*51700*/  IMAD R26, R18, 0x1a6, RZ ;  /* 0x000001a6121a7824 */ /* 0x008fc600078e02ff */
[----:B------:R-:W-:Y:S02]  /*51710*/  LEA.HI.X.SX32 R15, R20, R5, 0x1, P6 ;  /* 0x00000005140f7211 */ /* 0x000fe400030f0eff */
[----:B------:R-:W-:-:S04]  /*51720*/  IADD3 R20, P6, R26, R4, RZ ;  /* 0x000000041a147210 */ /* 0x000fc80007fde0ff */
[-C--:B------:R-:W-:Y:S02]  /*51730*/  LEA.HI.X.SX32 R21, R26, R5.reuse, 0x1, P6 ;  /* 0x000000051a157211 */ /* 0x080fe400030f0eff */
[----:B------:R-:W1:Y:S01]  /*51740*/  LDC R26, c[0x0][0x278] ;  /* 0x00009e00ff1a7b82 */ /* 0x000e620000000800 */
[----:B------:R-:W-:Y:S02]  /*51750*/  LEA.HI.X.SX32 R7, R16, R5, 0x1, P4 ;  /* 0x0000000510077211 */ /* 0x000fe400020f0eff */
[----:B------:R-:W-:Y:S01]  /*51760*/  IADD3 R16, P4, R23, R4, RZ ;  /* 0x0000000417107210 */ /* 0x000fe20007f9e0ff */
[----:B0-----:R-:W-:-:S03]  /*51770*/  IMAD R30, R22, 0x1a8, RZ ;  /* 0x000001a8161e7824 */ /* 0x001fc600078e02ff */
[----:B------:R-:W-:Y:S02]  /*51780*/  LEA.HI.X.SX32 R17, R23, R5, 0x1, P4 ;  /* 0x0000000517117211 */ /* 0x000fe400020f0eff */
[----:B------:R-:W-:-:S04]  /*51790*/  IADD3 R22, P4, R28, R4, RZ ;  /* 0x000000041c167210 */ /* 0x000fc80007f9e0ff */
[----:B------:R-:W-:Y:S01]  /*517a0*/  LEA.HI.X.SX32 R23, R28, R5, 0x1, P4 ;  /* 0x000000051c177211 */ /* 0x000fe200020f0eff */
[----:B-1----:R-:W-:-:S05]  /*517b0*/  IMAD R34, R26, 0x1aa, RZ ;  /* 0x000001aa1a227824 */ /* 0x002fca00078e02ff */
[----:B------:R-:W-:-:S04]  /*517c0*/  IADD3 R28, P4, R34, R4, RZ ;  /* 0x00000004221c7210 */ /* 0x000fc80007f9e0ff */
[----:B------:R-:W-:Y:S02]  /*517d0*/  LEA.HI.X.SX32 R29, R34, R5, 0x1, P4 ;  /* 0x00000005221d7211 */ /* 0x000fe400020f0eff */
[----:B------:R-:W-:-:S04]  /*517e0*/  IADD3 R34, P4, R40, R4, RZ ;  /* 0x0000000428227210 */ /* 0x000fc80007f9e0ff */
[----:B------:R-:W-:Y:S02]  /*517f0*/  LEA.HI.X.SX32 R35, R40, R5, 0x1, P4 ;  /* 0x0000000528237211 */ /* 0x000fe400020f0eff */
[----:B------:R-:W-:-:S04]  /*51800*/  IADD3 R40, P4, R46, R4, RZ ;  /* 0x000000042e287210 */ /* 0x000fc80007f9e0ff */
[----:B------:R-:W-:Y:S02]  /*51810*/  LEA.HI.X.SX32 R41, R46, R5, 0x1, P4 ;  /* 0x000000052e297211 */ /* 0x000fe400020f0eff */
[----:B------:R-:W0:Y:S01]  /*51820*/  LDC R46, c[0x0][0x278] ;  /* 0x00009e00ff2e7b82 */ /* 0x000e220000000800 */
[----:B--2---:R-:W-:-:S05]  /*51830*/  IMAD R24, R19, 0x1a5, RZ ;  /* 0x000001a513187824 */ /* 0x004fca00078e02ff */
[----:B------:R-:W-:-:S04]  /*51840*/  IADD3 R18, P5, R24, R4, RZ ;  /* 0x0000000418127210 */ /* 0x000fc80007fbe0ff */
[----:B------:R-:W-:Y:S02]  /*51850*/  LEA.HI.X.SX32 R19, R24, R5, 0x1, P5 ;  /* 0x0000000518137211 */ /* 0x000fe400028f0eff */
[-C--:B------:R-:W-:Y:S01]  /*51860*/  IADD3 R24, P5, R30, R4.reuse, RZ ;  /* 0x000000041e187210 */ /* 0x080fe20007fbe0ff */
[----:B0-----:R-:W-:Y:S01]  /*51870*/  IMAD R54, R46, 0x1b4, RZ ;  /* 0x000001b42e367824 */ /* 0x001fe200078e02ff */
[----:B------:R-:W-:-:S04]  /*51880*/  IADD3 R46, P4, R52, R4, RZ ;  /* 0x00000004342e7210 */ /* 0x000fc80007f9e0ff */
[-C--:B------:R-:W-:Y:S02]  /*51890*/  LEA.HI.X.SX32 R47, R52, R5.reuse, 0x1, P4 ;  /* 0x00000005342f7211 */ /* 0x080fe400020f0eff */
[----:B------:R-:W0:Y:S01]  /*518a0*/  LDC R52, c[0x0][0x278] ;  /* 0x00009e00ff347b82 */ /* 0x000e220000000800 */
[----:B------:R-:W-:Y:S02]  /*518b0*/  LEA.HI.X.SX32 R25, R30, R5, 0x1, P5 ;  /* 0x000000051e197211 */ /* 0x000fe400028f0eff */
[----:B------:R-:W-:-:S04]  /*518c0*/  IADD3 R30, P5, R36, R4, RZ ;  /* 0x00000004241e7210 */ /* 0x000fc80007fbe0ff */
[----:B------:R-:W-:Y:S02]  /*518d0*/  LEA.HI.X.SX32 R31, R36, R5, 0x1, P5 ;  /* 0x00000005241f7211 */ /* 0x000fe400028f0eff */
[----:B------:R-:W-:-:S04]  /*518e0*/  IADD3 R36, P5, R42, R4, RZ ;  /* 0x000000042a247210 */ /* 0x000fc80007fbe0ff */
[----:B------:R-:W-:Y:S02]  /*518f0*/  LEA.HI.X.SX32 R37, R42, R5, 0x1, P5 ;  /* 0x000000052a257211 */ /* 0x000fe400028f0eff */
[----:B------:R-:W-:-:S04]  /*51900*/  IADD3 R42, P5, R48, R4, RZ ;  /* 0x00000004302a7210 */ /* 0x000fc80007fbe0ff */
[----:B------:R-:W-:Y:S02]  /*51910*/  LEA.HI.X.SX32 R43, R48, R5, 0x1, P5 ;  /* 0x00000005302b7211 */ /* 0x000fe400028f0eff */
[----:B------:R-:W-:Y:S01]  /*51920*/  IADD3 R48, P5, R54, R4, RZ ;  /* 0x0000000436307210 */ /* 0x000fe20007fbe0ff */
[----:B0-----:R-:W-:-:S03]  /*51930*/  IMAD R60, R52, 0x1b7, RZ ;  /* 0x000001b7343c7824 */ /* 0x001fc600078e02ff */
[-C--:B------:R-:W-:Y:S02]  /*51940*/  LEA.HI.X.SX32 R49, R54, R5.reuse, 0x1, P5 ;  /* 0x0000000536317211 */ /* 0x080fe400028f0eff */
[-C--:B------:R-:W-:Y:S02]  /*51950*/  IADD3 R26, P6, R32, R4.reuse, RZ ;  /* 0x00000004201a7210 */ /* 0x080fe40007fde0ff */
[-C--:B------:R-:W-:Y:S02]  /*51960*/  IADD3 R54, P5, R60, R4.reuse, RZ ;  /* 0x000000043c367210 */ /* 0x080fe40007fbe0ff */
[-C--:B------:R-:W-:Y:S02]  /*51970*/  LEA.HI.X.SX32 R27, R32, R5.reuse, 0x1, P6 ;  /* 0x00000005201b7211 */ /* 0x080fe400030f0eff */
[----:B------:R-:W-:Y:S02]  /*51980*/  LEA.HI.X.SX32 R55, R60, R5, 0x1, P5 ;  /* 0x000000053c377211 */ /* 0x000fe400028f0eff */
[----:B------:R-:W0:Y:S01]  /*51990*/  LDC R60, c[0x0][0x278] ;  /* 0x00009e00ff3c7b82 */ /* 0x000e220000000800 */
[----:B------:R-:W-:-:S04]  /*519a0*/  IADD3 R32, P6, R38, R4, RZ ;  /* 0x0000000426207210 */ /* 0x000fc80007fde0ff */
[----:B------:R-:W-:Y:S02]  /*519b0*/  LEA.HI.X.SX32 R33, R38, R5, 0x1, P6 ;  /* 0x0000000526217211 */ /* 0x000fe400030f0eff */
[----:B------:R-:W-:-:S04]  /*519c0*/  IADD3 R38, P6, R44, R4, RZ ;  /* 0x000000042c267210 */ /* 0x000fc80007fde0ff */
[----:B------:R-:W-:Y:S02]  /*519d0*/  LEA.HI.X.SX32 R39, R44, R5, 0x1, P6 ;  /* 0x000000052c277211 */ /* 0x000fe400030f0eff */
[----:B------:R-:W-:-:S04]  /*519e0*/  IADD3 R44, P6, R50, R4, RZ ;  /* 0x00000004322c7210 */ /* 0x000fc80007fde0ff */
[----:B------:R-:W-:Y:S02]  /*519f0*/  LEA.HI.X.SX32 R45, R50, R5, 0x1, P6 ;  /* 0x00000005322d7211 */ /* 0x000fe400030f0eff */
[----:B------:R-:W-:-:S04]  /*51a00*/  IADD3 R50, P6, R56, R4, RZ ;  /* 0x0000000438327210 */ /* 0x000fc80007fde0ff */
[----:B------:R-:W-:Y:S02]  /*51a10*/  LEA.HI.X.SX32 R51, R56, R5, 0x1, P6 ;  /* 0x0000000538337211 */ /* 0x000fe400030f0eff */
[----:B------:R-:W1:Y:S01]  /*51a20*/  LDC R56, c[0x0][0x278] ;  /* 0x00009e00ff387b82 */ /* 0x000e620000000800 */
[----:B0-----:R-:W-:Y:S01]  /*51a30*/  IMAD R68, R60, 0x1bb, RZ ;  /* 0x000001bb3c447824 */ /* 0x001fe200078e02ff */
[----:B------:R-:W-:-:S04]  /*51a40*/  IADD3 R60, P5, R66, R4, RZ ;  /* 0x00000004423c7210 */ /* 0x000fc80007fbe0ff */
[----:B------:R-:W-:Y:S02]  /*51a50*/  LEA.HI.X.SX32 R61, R66, R5, 0x1, P5 ;  /* 0x00000005423d7211 */ /* 0x000fe400028f0eff */
[----:B------:R-:W0:Y:S01]  /*51a60*/  LDC R66, c[0x0][0x278] ;  /* 0x00009e00ff427b82 */ /* 0x000e220000000800 */
[----:B------:R-:W-:Y:S01]  /*51a70*/  STL [R1+0x1b20], R6 ;  /* 0x001b200601007387 */ /* 0x000fe20000100800 */
[----:B------:R-:W-:-:S03]  /*51a80*/  IADD3 R52, P4, R58, R4, RZ ;  /* 0x000000043a347210 */ /* 0x000fc60007f9e0ff */
[----:B------:R-:W-:Y:S01]  /*51a90*/  STL [R1+0x1b14], R7 ;  /* 0x001b140701007387 */ /* 0x000fe20000100800 */
[----:B------:R-:W-:-:S03]  /*51aa0*/  LEA.HI.X.SX32 R53, R58, R5, 0x1, P4 ;  /* 0x000000053a357211 */ /* 0x000fc600020f0eff */
[----:B------:R-:W-:Y:S04]  /*51ab0*/  STL [R1+0x1b30], R12 ;  /* 0x001b300c01007387 */ /* 0x000fe80000100800 */
[----:B------:R-:W-:Y:S01]  /*51ac0*/  STL [R1+0x1b10], R13 ;  /* 0x001b100d01007387 */ /* 0x000fe20000100800 */
[----:B-1----:R-:W-:-:S03]  /*51ad0*/  IMAD R64, R56, 0x1b9, RZ ;  /* 0x000001b938407824 */ /* 0x002fc600078e02ff */
[----:B------:R-:W-:Y:S01]  /*51ae0*/  STL.64 [R1+0x1b18], R14 ;  /* 0x001b180e01007387 */ /* 0x000fe20000100a00 */
[----:B------:R-:W-:-:S03]  /*51af0*/  IADD3 R56, P6, R62, R4, RZ ;  /* 0x000000043e387210 */ /* 0x000fc60007fde0ff */
[----:B------:R-:W-:Y:S01]  /*51b00*/  STL.64 [R1+0x1b28], R16 ;  /* 0x001b281001007387 */ /* 0x000fe20000100a00 */
[----:B------:R-:W-:-:S03]  /*51b10*/  IADD3 R58, P4, R64, R4, RZ ;  /* 0x00000004403a7210 */ /* 0x000fc60007f9e0ff */
[----:B------:R-:W-:Y:S01]  /*51b20*/  STL.64 [R1+0x1b38], R18 ;  /* 0x001b381201007387 */ /* 0x000fe20000100a00 */
[-C--:B------:R-:W-:Y:S01]  /*51b30*/  LEA.HI.X.SX32 R57, R62, R5.reuse, 0x1, P6 ;  /* 0x000000053e397211 */ /* 0x080fe200030f0eff */
[----:B0-----:R-:W-:Y:S02]  /*51b40*/  IMAD R74, R66, 0x1be, RZ ;  /* 0x000001be424a7824 */ /* 0x001fe400078e02ff */
[----:B------:R-:W-:Y:S01]  /*51b50*/  STL [R1+0x1b50], R20 ;  /* 0x001b501401007387 */ /* 0x000fe20000100800 */
[-C--:B------:R-:W-:Y:S02]  /*51b60*/  IADD3 R62, P6, R68, R4.reuse, RZ ;  /* 0x00000004443e7210 */ /* 0x080fe40007fde0ff */
[----:B------:R-:W-:Y:S01]  /*51b70*/  LEA.HI.X.SX32 R59, R64, R5, 0x1, P4 ;  /* 0x00000005403b7211 */ /* 0x000fe200020f0eff */
[----:B------:R-:W-:Y:S01]  /*51b80*/  STL [R1+0x1b40], R21 ;  /* 0x001b401501007387 */ /* 0x000fe20000100800 */
[----:B------:R-:W-:-:S03]  /*51b90*/  IADD3 R64, P4, R70, R4, RZ ;  /* 0x0000000446407210 */ /* 0x000fc60007f9e0ff */
[----:B------:R-:W-:Y:S01]  /*51ba0*/  STL.64 [R1+0x1b48], R22 ;  /* 0x001b481601007387 */ /* 0x000fe20000100a00 */
[----:B------:R-:W-:-:S03]  /*51bb0*/  IADD3 R66, P5, R73, R4, RZ ;  /* 0x0000000449427210 */ /* 0x000fc60007fbe0ff */
[----:B------:R-:W-:Y:S01]  /*51bc0*/  STL [R1+0x1b60], R24 ;  /* 0x001b601801007387 */ /* 0x000fe20000100800 */
[----:B------:R-:W-:-:S03]  /*51bd0*/  LEA.HI.X.SX32 R63, R68, R5, 0x1, P6 ;  /* 0x00000005443f7211 */ /* 0x000fc600030f0eff */
[----:B------:R-:W-:Y:S01]  /*51be0*/  STL [R1+0x1b0c], R25 ;  /* 0x001b0c1901007387 */ /* 0x000fe20000100800 */
        /* <DEDUP_REMOVED lines=12> */
[-C--:B------:R-:W-:Y:S02]  /*51cb0*/  IADD3 R74, P6, R81, R4.reuse, RZ ;  /* 0x00000004514a7210 */ /* 0x080fe40007fde0ff */
[----:B------:R-:W-:Y:S01]  /*51cc0*/  LEA.HI.X.SX32 R71, R77, R5, 0x1, P4 ;  /* 0x000000054d477211 */ /* 0x000fe200020f0eff */
        /* <DEDUP_REMOVED lines=39> */
[----:B------:R-:W-:Y:S01]  /*51f40*/  STL.64 [R1+0x1b78], R52 ;  /* 0x001b783401007387 */ /* 0x000fe20000100a00 */
[----:B------:R-:W-:-:S03]  /*51f50*/  LEA.HI.X.SX32 R93, R99, R5, 0x1, P6 ;  /* 0x00000005635d7211 */ /* 0x000fc600030f0eff */
[----:B------:R-:W-:Y:S01]  /*51f60*/  STL [R1+0x1c20], R54 ;  /* 0x001c203601007387 */ /* 0x000fe20000100800 */
[-C--:B------:R-:W-:Y:S02]  /*51f70*/  IADD3 R98, P6, R157, R4.reuse, RZ ;  /* 0x000000049d627210 */ /* 0x080fe40007fde0ff */
[----:B------:R-:W-:Y:S01]  /*51f80*/  LEA.HI.X.SX32 R95, R152, R5, 0x1, P4 ;  /* 0x00000005985f7211 */ /* 0x000fe200020f0eff */
[----:B------:R-:W-:Y:S01]  /*51f90*/  STL [R1+0x1adc], R55 ;  /* 0x001adc3701007387 */ /* 0x000fe20000100800 */
[----:B------:R-:W-:-:S03]  /*51fa0*/  IADD3 R152, P4, R158, R4, RZ ;  /* 0x000000049e987210 */ /* 0x000fc60007f9e0ff */
[----:B------:R-:W-:Y:S01]  /*51fb0*/  STL.64 [R1+0x1b88], R56 ;  /* 0x001b883801007387 */ /* 0x000fe20000100a00 */
        /* <DEDUP_REMOVED lines=16> */
[----:B------:R-:W-:Y:S01]  /*520c0*/  STL.64 [R1+0x1ba8], R66 ;  /* 0x001ba84201007387 */ /* 0x000fe20000100a00 */
[-C--:B------:R-:W-:Y:S02]  /*520d0*/  IADD3 R162, P6, R169, R4.reuse, RZ ;  /* 0x00000004a9a27210 */ /* 0x080fe40007fde0ff */
[----:B------:R-:W-:Y:S01]  /*520e0*/  LEA.HI.X.SX32 R159, R164, R5, 0x1, P4 ;  /* 0x00000005a49f7211 */ /* 0x000fe200020f0eff */
[----:B------:R-:W-:Y:S01]  /*520f0*/  STL.64 [R1+0x1bb8], R68 ;  /* 0x001bb84401007387 */ /* 0x000fe20000100a00 */
[----:B------:R-:W-:-:S03]  /*52100*/  IADD3 R164, P4, R170, R4, RZ ;  /* 0x00000004aaa47210 */ /* 0x000fc60007f9e0ff */
[----:B------:R-:W-:Y:S01]  /*52110*/  STL.64 [R1+0x1bc8], R70 ;  /* 0x001bc84601007387 */ /* 0x000fe20000100a00 */
[----:B------:R-:W-:-:S03]  /*52120*/  LEA.HI.X.SX32 R161, R166, R5, 0x1, P5 ;  /* 0x00000005a6a17211 */ /* 0x000fc600028f0eff */
[----:B------:R-:W-:Y:S01]  /*52130*/  STL.64 [R1+0x1bd8], R72 ;  /* 0x001bd84801007387 */ /* 0x000fe20000100a00 */
[----:B------:R-:W-:-:S03]  /*52140*/  IADD3 R166, P5, R172, R4, RZ ;  /* 0x00000004aca67210 */ /* 0x000fc60007fbe0ff */
[----:B------:R-:W-:Y:S01]  /*52150*/  STL.64 [R1+0x1be8], R74 ;  /* 0x001be84a01007387 */ /* 0x000fe20000100a00 */
        /* <DEDUP_REMOVED lines=23> */
[----:B------:R-:W-:Y:S01]  /*522d0*/  STL.64 [R1+0x1c78], R94 ;  /* 0x001c785e01007387 */ /* 0x000fe20000100a00 */
[-C--:B------:R-:W-:Y:S02]  /*522e0*/  IADD3 R180, P6, R186, R4.reuse, RZ ;  /* 0x00000004bab47210 */ /* 0x080fe40007fde0ff */
[----:B------:R-:W-:Y:S01]  /*522f0*/  LEA.HI.X.SX32 R177, R182, R5, 0x1, P4 ;  /* 0x00000005b6b17211 */ /* 0x000fe200020f0eff */
[----:B------:R-:W-:Y:S01]  /*52300*/  STL [R1+0x1c90], R96 ;  /* 0x001c906001007387 */ /* 0x000fe20000100800 */
[----:B------:R-:W-:-:S03]  /*52310*/  IADD3 R182, P4, R188, R4, RZ ;  /* 0x00000004bcb67210 */ /* 0x000fc60007f9e0ff */
[----:B------:R-:W-:Y:S01]  /*52320*/  STL [R1+0x1c80], R97 ;  /* 0x001c806101007387 */ /* 0x000fe20000100800 */
[----:B------:R-:W-:-:S03]  /*52330*/  LEA.HI.X.SX32 R179, R185, R5, 0x1, P5 ;  /* 0x00000005b9b37211 */ /* 0x000fc600028f0eff */
[----:B------:R-:W-:Y:S01]  /*52340*/  STL.64 [R1+0x1c88], R98 ;  /* 0x001c886201007387 */ /* 0x000fe20000100a00 */
        /* <DEDUP_REMOVED lines=10> */
[----:B------:R-:W-:Y:S01]  /*523f0*/  STL.64 [R1+0x1cb8], R158 ;  /* 0x001cb89e01007387 */ /* 0x000fe20000100a00 */
        /* <DEDUP_REMOVED lines=59> */
[-C--:B------:R-:W-:Y:S01]  /*527b0*/  IADD3 R222, P6, R228, R4.reuse, RZ ;  /* 0x00000004e4de7210 */ /* 0x080fe20007fde0ff */
[----:B------:R-:W-:Y:S01]  /*527c0*/  IMAD R237, R233, 0x1f5, RZ ;  /* 0x000001f5e9ed7824 */ /* 0x000fe200078e02ff */
[----:B------:R-:W-:Y:S01]  /*527d0*/  LEA.HI.X.SX32 R219, R225, R5, 0x1, P4 ;  /* 0x00000005e1db7211 */ /* 0x000fe200020f0eff */
[----:B------:R-:W-:Y:S01]  /*527e0*/  STL [R1+0x1d90], R201 ;  /* 0x001d90c901007387 */ /* 0x000fe20000100800 */
[----:B------:R-:W-:-:S03]  /*527f0*/  IADD3 R224, P4, R231, R4, RZ ;  /* 0x00000004e7e07210 */ /* 0x000fc60007f9e0ff */
[----:B------:R-:W-:Y:S01]  /*52800*/  STL.64 [R1+0x1d98], R202 ;  /* 0x001d98ca01007387 */ /* 0x000fe20000100a00 */
[----:B------:R-:W-:Y:S01]  /*52810*/  LEA.HI.X.SX32 R221, R226, R5, 0x1, P5 ;  /* 0x00000005e2dd7211 */ /* 0x000fe200028f0eff */
[----:B------:R-:W-:Y:S02]  /*52820*/  IMAD R238, R230, 0x1f6, RZ ;  /* 0x000001f6e6ee7824 */ /* 0x000fe400078e02ff */
[----:B------:R-:W-:Y:S01]  /*52830*/  STL.64 [R1+0x1da0], R204 ;  /* 0x001da0cc01007387 */ /* 0x000fe20000100a00 */
[----:B------:R-:W-:-:S03]  /*52840*/  IADD3 R226, P5, R232, R4, RZ ;  /* 0x00000004e8e27210 */ /* 0x000fc60007fbe0ff */
[----:B------:R-:W-:Y:S01]  /*52850*/  STL.64 [R1+0x1da8], R206 ;  /* 0x001da8ce01007387 */ /* 0x000fe20000100a00 */
[-C--:B------:R-:W-:Y:S01]  /*52860*/  LEA.HI.X.SX32 R223, R228, R5.reuse, 0x1, P6 ;  /* 0x00000005e4df7211 */ /* 0x080fe200030f0eff */
[----:B------:R-:W-:Y:S02]  /*52870*/  IMAD R241, R235, 0x1f7, RZ ;  /* 0x000001f7ebf17824 */ /* 0x000fe400078e02ff */
[----:B------:R-:W-:Y:S01]  /*52880*/  STL.64 [R1+0x1db8], R208 ;  /* 0x001db8d001007387 */ /* 0x000fe20000100a00 */
[-C--:B------:R-:W-:Y:S01]  /*52890*/  IADD3 R228, P6, R234, R4.reuse, RZ ;  /* 0x00000004eae47210 */ /* 0x080fe20007fde0ff */
[----:B------:R-:W-:Y:S01]  /*528a0*/  IMAD R242, R239, 0x1f8, RZ ;  /* 0x000001f8eff27824 */ /* 0x000fe200078e02ff */
[----:B------:R-:W-:Y:S01]  /*528b0*/  LEA.HI.X.SX32 R225, R231, R5, 0x1, P4 ;  /* 0x00000005e7e17211 */ /* 0x000fe200020f0eff */
[----:B------:R-:W-:Y:S01]  /*528c0*/  STL [R1+0x1dd0], R210 ;  /* 0x001dd0d201007387 */ /* 0x000fe20000100800 */
[----:B------:R-:W-:-:S03]  /*528d0*/  IADD3 R230, P4, R237, R4, RZ ;  /* 0x00000004ede67210 */ /* 0x000fc60007f9e0ff */
[----:B------:R-:W-:Y:S01]  /*528e0*/  STL [R1+0x1dc0], R211 ;  /* 0x001dc0d301007387 */ /* 0x000fe20000100800 */
[----:B------:R-:W-:Y:S01]  /*528f0*/  LEA.HI.X.SX32 R227, R232, R5, 0x1, P5 ;  /* 0x00000005e8e37211 */ /* 0x000fe200028f0eff */
[----:B------:R-:W-:Y:S02]  /*52900*/  IMAD R244, R236, 0x1f9, RZ ;  /* 0x000001f9ecf47824 */ /* 0x000fe400078e02ff */
[----:B------:R0:W-:Y:S01]  /*52910*/  STL.64 [R1+0x1dc8], R212 ;  /* 0x001dc8d401007387 */ /* 0x0001e20000100a00 */
[----:B------:R-:W-:-:S03]  /*52920*/  IADD3 R232, P5, R238, R4, RZ ;  /* 0x00000004eee87210 */ /* 0x000fc60007fbe0ff */
[----:B------:R-:W-:Y:S01]  /*52930*/  STL.64 [R1+0x1dd8], R214 ;  /* 0x001dd8d601007387 */ /* 0x000fe20000100a00 */
[-C--:B------:R-:W-:Y:S01]  /*52940*/  LEA.HI.X.SX32 R229, R234, R5.reuse, 0x1, P6 ;  /* 0x00000005eae57211 */ /* 0x080fe200030f0eff */
[----:B------:R-:W-:Y:S02]  /*52950*/  IMAD R247, R243, 0x1fa, RZ ;  /* 0x000001faf3f77824 */ /* 0x000fe400078e02ff */
        /* <DEDUP_REMOVED lines=18> */
[----:B------:R1:W-:Y:S01]  /*52a80*/  STL.64 [R1+0x1e18], R226 ;  /* 0x001e18e201007387 */ /* 0x0003e20000100a00 */
[----:B------:R-:W-:-:S03]  /*52a90*/  LEA.HI.X.SX32 R239, R244, R5, 0x1, P5 ;  /* 0x00000005f4ef7211 */ /* 0x000fc600028f0eff */
[----:B------:R-:W-:Y:S01]  /*52aa0*/  STL [R1+0x1e30], R228 ;  /* 0x001e30e401007387 */ /* 0x000fe20000100800 */
[----:B------:R-:W-:-:S03]  /*52ab0*/  IADD3 R244, P5, R250, R4, RZ ;  /* 0x00000004faf47210 */ /* 0x000fc60007fbe0ff */
[----:B------:R-:W-:Y:S01]  /*52ac0*/  STL [R1+0x1e20], R229 ;  /* 0x001e20e501007387 */ /* 0x000fe20000100800 */
[----:B------:R-:W-:-:S03]  /*52ad0*/  LEA.HI.X.SX32 R241, R247, R5, 0x1, P6 ;  /* 0x00000005f7f17211 */ /* 0x000fc600030f0eff */
[----:B------:R-:W-:Y:S01]  /*52ae0*/  STL.64 [R1+0x1e28], R230 ;  /* 0x001e28e601007387 */ /* 0x000fe20000100a00 */
[----:B------:R-:W-:-:S03]  /*52af0*/  LEA.HI.X.SX32 R243, R248, R5, 0x1, P4 ;  /* 0x00000005f8f37211 */ /* 0x000fc600020f0eff */
[----:B------:R-:W-:Y:S01]  /*52b00*/  STL.64 [R1+0x1e38], R232 ;  /* 0x001e38e801007387 */ /* 0x000fe20000100a00 */
[----:B------:R-:W-:-:S03]  /*52b10*/  LEA.HI.X.SX32 R245, R250, R5, 0x1, P5 ;  /* 0x00000005faf57211 */ /* 0x000fc600028f0eff */
[----:B------:R-:W-:Y:S01]  /*52b20*/  STL.64 [R1+0x1e40], R234 ;  /* 0x001e40ea01007387 */ /* 0x000fe20000100a00 */
[----:B0-----:R-:W-:-:S03]  /*52b30*/  PRMT R213, R148, 0x7773, RZ ;  /* 0x0000777394d57816 */ /* 0x001fc600000000ff */
[----:B------:R-:W-:Y:S01]  /*52b40*/  STL.64 [R1+0x1e48], R236 ;  /* 0x001e48ec01007387 */ /* 0x000fe20000100a00 */
[----:B-1----:R-:W-:-:S03]  /*52b50*/  PRMT R226, R148, 0x7772, RZ ;  /* 0x0000777294e27816 */ /* 0x002fc600000000ff */
[----:B------:R-:W-:Y:S01]  /*52b60*/  STL [R1+0x1e60], R238 ;  /* 0x001e60ee01007387 */ /* 0x000fe20000100800 */
[----:B------:R-:W-:-:S03]  /*52b70*/  PRMT R14, R148, 0x7771, RZ ;  /* 0x00007771940e7816 */ /* 0x000fc600000000ff */
[----:B------:R-:W-:Y:S01]  /*52b80*/  STL [R1+0x1e50], R239 ;  /* 0x001e50ef01007387 */ /* 0x000fe20000100800 */
[----:B------:R-:W-:-:S03]  /*52b90*/  PRMT R13, R148, 0x7770, RZ ;  /* 0x00007770940d7816 */ /* 0x000fc600000000ff */
[----:B------:R-:W-:Y:S04]  /*52ba0*/  STL.64 [R1+0x1e58], R240 ;  /* 0x001e58f001007387 */ /* 0x000fe80000100a00 */
[----:B------:R-:W-:Y:S04]  /*52bb0*/  STL.64 [R1+0x1e68], R242 ;  /* 0x001e68f201007387 */ /* 0x000fe80000100a00 */
[----:B------:R-:W-:Y:S01]  /*52bc0*/  STL [R1+0x1e80], R244 ;  /* 0x001e80f401007387 */ /* 0x000fe20000100800 */
[----:B------:R-:W-:-:S03]  /*52bd0*/  PRMT R212, R149, 0x7772, RZ ;  /* 0x0000777295d47816 */ /* 0x000fc600000000ff */
[----:B------:R-:W-:Y:S04]  /*52be0*/  STL [R1+0x1e70], R245 ;  /* 0x001e70f501007387 */ /* 0x000fe80000100800 */
[----:B------:R-:W-:Y:S04]  /*52bf0*/  STL [R1+0x1ee0], R213 ;  /* 0x001ee0d501007387 */ /* 0x000fe80000100800 */
[----:B------:R-:W-:Y:S01]  /*52c00*/  STL [R1+0x1ef0], R226 ;  /* 0x001ef0e201007387 */ /* 0x000fe20000100800 */
[----:B------:R-:W-:-:S03]  /*52c10*/  IMAD R12, R249, 0x1fd, RZ ;  /* 0x000001fdf90c7824 */ /* 0x000fc600078e02ff */
[----:B------:R0:W-:Y:S01]  /*52c20*/  STL [R1+0xedc], R14 ;  /* 0x000edc0e01007387 */ /* 0x0001e20000100800 */
[----:B------:R-:W-:-:S03]  /*52c30*/  IMAD R7, R246, 0x1fe, RZ ;  /* 0x000001fef6077824 */ /* 0x000fc600078e02ff */
[----:B------:R1:W-:Y:S01]  /*52c40*/  STL [R1+0xecc], R13 ;  /* 0x000ecc0d01007387 */ /* 0x0003e20000100800 */
[C---:B------:R-:W-:Y:S02]  /*52c50*/  PRMT R199, R149.reuse, 0x7773, RZ ;  /* 0x0000777395c77816 */ /* 0x040fe400000000ff */
[C---:B0-----:R-:W-:Y:S01]  /*52c60*/  PRMT R14, R149.reuse, 0x7771, RZ ;  /* 0x00007771950e7816 */ /* 0x041fe200000000ff */
[----:B------:R-:W-:Y:S01]  /*52c70*/  STL [R1+0x1f00], R212 ;  /* 0x001f00d401007387 */ /* 0x000fe20000100800 */
[----:B-1----:R-:W-:-:S03]  /*52c80*/  PRMT R13, R149, 0x7770, RZ ;  /* 0x00007770950d7816 */ /* 0x002fc600000000ff */
[----:B------:R-:W-:Y:S01]  /*52c90*/  STL [R1+0xed0], R14 ;  /* 0x000ed00e01007387 */ /* 0x000fe20000100800 */
[----:B------:R-:W-:Y:S01]  /*52ca0*/  PRMT R198, R150, 0x7772, RZ ;  /* 0x0000777296c67816 */ /* 0x000fe200000000ff */
[----:B------:R-:W-:Y:S01]  /*52cb0*/  IMAD R6, R251, 0x1ff, RZ ;  /* 0x000001fffb067824 */ /* 0x000fe200078e02ff */
[----:B------:R-:W-:Y:S01]  /*52cc0*/  PRMT R157, R151, 0x7773, RZ ;  /* 0x00007773979d7816 */ /* 0x000fe200000000ff */
[----:B------:R0:W-:Y:S01]  /*52cd0*/  STL [R1+0xebc], R13 ;  /* 0x000ebc0d01007387 */ /* 0x0001e20000100800 */
[-C--:B------:R-:W-:Y:S02]  /*52ce0*/  IADD3 R246, P6, R12, R4.reuse, RZ ;  /* 0x000000040cf67210 */ /* 0x080fe40007fde0ff */
[----:B------:R-:W-:Y:S02]  /*52cf0*/  IADD3 R248, P4, R7, R4, RZ ;  /* 0x0000000407f87210 */ /* 0x000fe40007f9e0ff */
[----:B------:R-:W-:Y:S02]  /*52d00*/  PRMT R179, R150, 0x7773, RZ ;  /* 0x0000777396b37816 */ /* 0x000fe400000000ff */
[----:B------:R-:W-:-:S02]  /*52d10*/  PRMT R178, R151, 0x7772, RZ ;  /* 0x0000777297b27816 */ /* 0x000fc400000000ff */
[C---:B0-----:R-:W-:Y:S01]  /*52d20*/  PRMT R13, R150.reuse, 0x7770, RZ ;  /* 0x00007770960d7816 */ /* 0x041fe200000000ff */
[----:B------:R-:W-:Y:S01]  /*52d30*/  STL.64 [R1+0x1ee8], R198 ;  /* 0x001ee8c601007387 */ /* 0x000fe20000100a00 */
[C---:B------:R-:W-:Y:S02]  /*52d40*/  PRMT R227, R151.reuse, 0x7771, RZ ;  /* 0x0000777197e37816 */ /* 0x040fe400000000ff */
[----:B------:R-:W-:Y:S01]  /*52d50*/  PRMT R237, R150, 0x7771, RZ ;  /* 0x0000777196ed7816 */ /* 0x000fe200000000ff */
[----:B------:R-:W-:Y:S01]  /*52d60*/  STL [R1+0x1f10], R157 ;  /* 0x001f109d01007387 */ /* 0x000fe20000100800 */
[----:B------:R-:W-:Y:S02]  /*52d70*/  PRMT R236, R151, 0x7770, RZ ;  /* 0x0000777097ec7816 */ /* 0x000fe400000000ff */
[----:B------:R-:W-:Y:S01]  /*52d80*/  IADD3 R250, P5, R6, R4, RZ ;  /* 0x0000000406fa7210 */ /* 0x000fe20007fbe0ff */
[----:B------:R-:W-:Y:S01]  /*52d90*/  STL [R1+0xeac], R13 ;  /* 0x000eac0d01007387 */ /* 0x000fe20000100800 */
[----:B------:R-:W-:-:S02]  /*52da0*/  LEA.HI.X.SX32 R247, R12, R5, 0x1, P6 ;  /* 0x000000050cf77211 */ /* 0x000fc400030f0eff */
[-C--:B------:R-:W-:Y:S01]  /*52db0*/  LEA.HI.X.SX32 R249, R7, R5.reuse, 0x1, P4 ;  /* 0x0000000507f97211 */ /* 0x080fe200020f0eff */
[----:B------:R-:W-:Y:S01]  /*52dc0*/  STL.64 [R1+0x1ef8], R178 ;  /* 0x001ef8b201007387 */ /* 0x000fe20000100a00 */
[----:B------:R-:W-:-:S03]  /*52dd0*/  LEA.HI.X.SX32 R251, R6, R5, 0x1, P5 ;  /* 0x0000000506fb7211 */ /* 0x000fc600028f0eff */
[----:B------:R-:W-:Y:S04]  /*52de0*/  STL [R1+0x1f20], R227 ;  /* 0x001f20e301007387 */ /* 0x000fe80000100800 */
[----:B------:R-:W-:Y:S04]  /*52df0*/  STL.64 [R1+0x1f08], R236 ;  /* 0x001f08ec01007387 */ /* 0x000fe80000100a00 */
[----:B------:R-:W-:Y:S04]  /*52e00*/  STL.64 [R1+0x1e78], R246 ;  /* 0x001e78f601007387 */ /* 0x000fe80000100a00 */
[----:B------:R-:W-:Y:S04]  /*52e10*/  STL.64 [R1+0x1e88], R248 ;  /* 0x001e88f801007387 */ /* 0x000fe80000100a00 */
[----:B------:R-:W2:Y:S04]  /*52e20*/  LDL.LU.64 R6, [R1+0xd00] ;  /* 0x000d000001067983 */ /* 0x000ea80000300a00 */
[----:B------:R-:W-:Y:S04]  /*52e30*/  STL [R1+0x1ea0], R250 ;  /* 0x001ea0fa01007387 */ /* 0x000fe80000100800 */
[----:B------:R-:W-:Y:S04]  /*52e40*/  STL [R1+0x1e90], R251 ;  /* 0x001e90fb01007387 */ /* 0x000fe80000100800 */
[----:B------:R0:W-:Y:S04]  /*52e50*/  STG.E.U8 desc[UR60][R4.64], R146 ;  /* 0x0000009204007986 */ /* 0x0001e8000c10113c */
[----:B------:R1:W-:Y:S04]  /*52e60*/  STG.E.U8 desc[UR60][R140.64], R147 ;  /* 0x000000938c007986 */ /* 0x0003e8000c10113c */
[----:B0-----:R-:W3:Y:S04]  /*52e70*/  LDL.LU R146, [R1+0x2170] ;  /* 0x0021700001927983 */ /* 0x001ee80000300800 */
[----:B------:R-:W4:Y:S04]  /*52e80*/  LDL.LU.64 R14, [R1+0xcf8] ;  /* 0x000cf800010e7983 */ /* 0x000f280000300a00 */
[----:B-1----:R-:W2:Y:S04]  /*52e90*/  LDL.LU.64 R140, [R1+0x2168] ;  /* 0x00216800018c7983 */ /* 0x002ea80000300a00 */
[----:B------:R-:W4:Y:S01]  /*52ea0*/  LDL.LU R147, [R1+0x2160] ;  /* 0x0021600001937983 */ /* 0x000f220000300800 */
[----:B------:R-:W-:-:S02]  /*52eb0*/  PRMT R251, R144, 0x7773, RZ ;  /* 0x0000777390fb7816 */ /* 0x000fc400000000ff */
[C---:B------:R-:W-:Y:S02]  /*52ec0*/  PRMT R250, R144.reuse, 0x7772, RZ ;  /* 0x0000777290fa7816 */ /* 0x040fe400000000ff */
[C---:B------:R-:W-:Y:S02]  /*52ed0*/  PRMT R156, R144.reuse, 0x7770, RZ ;  /* 0x00007770909c7816 */ /* 0x040fe400000000ff */
[C---:B------:R-:W-:Y:S02]  /*52ee0*/  PRMT R245, R145.reuse, 0x7773, RZ ;  /* 0x0000777391f57816 */ /* 0x040fe400000000ff */
[C---:B------:R-:W-:Y:S01]  /*52ef0*/  PRMT R244, R145.reuse, 0x7772, RZ ;  /* 0x0000777291f47816 */ /* 0x040fe200000000ff */
[----:B------:R0:W-:Y:S01]  /*52f00*/  STL [R1+0x1eb0], R251 ;  /* 0x001eb0fb01007387 */ /* 0x0001e20000100800 */
[----:B------:R-:W-:Y:S02]  /*52f10*/  PRMT R75, R144, 0x7771, RZ ;  /* 0x00007771904b7816 */ /* 0x000fe400000000ff */
[C---:B------:R-:W-:Y:S01]  /*52f20*/  PRMT R74, R145.reuse, 0x7770, RZ ;  /* 0x00007770914a7816 */ /* 0x040fe200000000ff */
[----:B------:R1:W-:Y:S01]  /*52f30*/  STL [R1+0x1ec0], R250 ;  /* 0x001ec0fa01007387 */ /* 0x0003e20000100800 */
[----:B------:R-:W-:-:S03]  /*52f40*/  PRMT R43, R145, 0x7771, RZ ;  /* 0x00007771912b7816 */ /* 0x000fc600000000ff */
[----:B------:R-:W-:Y:S04]  /*52f50*/  STL [R1+0x1f30], R156 ;  /* 0x001f309c01007387 */ /* 0x000fe80000100800 */
[----:B------:R-:W-:Y:S04]  /*52f60*/  STL.64 [R1+0x1e98], R244 ;  /* 0x001e98f401007387 */ /* 0x000fe80000100a00 */
[----:B------:R-:W-:Y:S01]  /*52f70*/  STL.64 [R1+0x1f18], R74 ;  /* 0x001f184a01007387 */ /* 0x000fe20000100a00 */
[C---:B---3--:R-:W-:Y:S02]  /*52f80*/  PRMT R239, R146.reuse, 0x7773, RZ ;  /* 0x0000777392ef7816 */ /* 0x048fe400000000ff */
[----:B------:R-:W-:-:S02]  /*52f90*/  PRMT R238, R146, 0x7772, RZ ;  /* 0x0000777292ee7816 */ /* 0x000fc400000000ff */
[C---:B------:R-:W-:Y:S02]  /*52fa0*/  PRMT R42, R146.reuse, 0x7770, RZ ;  /* 0x00007770922a7816 */ /* 0x040fe400000000ff */
[----:B------:R-:W-:Y:S01]  /*52fb0*/  PRMT R4, R146, 0x7771, RZ ;  /* 0x0000777192047816 */ /* 0x000fe200000000ff */
[----:B------:R-:W-:Y:S01]  /*52fc0*/  STL.64 [R1+0x1ea8], R238 ;  /* 0x001ea8ee01007387 */ /* 0x000fe20000100a00 */
[C---:B----4-:R-:W-:Y:S02]  /*52fd0*/  PRMT R232, R147.reuse, 0x7773, RZ ;  /* 0x0000777393e87816 */ /* 0x050fe400000000ff */
[C---:B------:R-:W-:Y:S02]  /*52fe0*/  PRMT R233, R147.reuse, 0x7772, RZ ;  /* 0x0000777293e97816 */ /* 0x040fe400000000ff */
[C---:B0-----:R-:W-:Y:S01]  /*52ff0*/  PRMT R251, R147.reuse, 0x7771, RZ ;  /* 0x0000777193fb7816 */ /* 0x041fe200000000ff */
[----:B------:R-:W-:Y:S01]  /*53000*/  STL.64 [R1+0x1f28], R42 ;  /* 0x001f282a01007387 */ /* 0x000fe20000100a00 */
[----:B-1----:R-:W-:-:S03]  /*53010*/  PRMT R250, R147, 0x7770, RZ ;  /* 0x0000777093fa7816 */ /* 0x002fc600000000ff */
[----:B------:R-:W-:Y:S04]  /*53020*/  STL [R1+0xe70], R4 ;  /* 0x000e700401007387 */ /* 0x000fe80000100800 */
[----:B------:R-:W-:Y:S04]  /*53030*/  STL.64 [R1+0x1eb8], R232 ;  /* 0x001eb8e801007387 */ /* 0x000fe80000100a00 */
[----:B------:R-:W-:Y:S04]  /*53040*/  STL [R1+0x1ed0], R251 ;  /* 0x001ed0fb01007387 */ /* 0x000fe80000100800 */
[----:B------:R-:W-:Y:S04]  /*53050*/  STL [R1+0x1f40], R250 ;  /* 0x001f40fa01007387 */ /* 0x000fe80000100800 */
[----:B--2---:R0:W-:Y:S04]  /*53060*/  STG.E.U8 desc[UR60][R6.64], R140 ;  /* 0x0000008c06007986 */ /* 0x0041e8000c10113c */
[----:B------:R1:W-:Y:S04]  /*53070*/  STG.E.U8 desc[UR60][R14.64], R141 ;  /* 0x0000008d0e007986 */ /* 0x0003e8000c10113c */
[----:B------:R2:W-:Y:S04]  /*53080*/  STG.E.U8 desc[UR60][R136.64], R142 ;  /* 0x0000008e88007986 */ /* 0x0005e8000c10113c */
[----:B0-----:R-:W3:Y:S04]  /*53090*/  LDL.LU R140, [R1+0x215c] ;  /* 0x00215c00018c7983 */ /* 0x001ee80000300800 */
[----:B------:R-:W4:Y:S04]  /*530a0*/  LDL.LU.64 R12, [R1+0xce0] ;  /* 0x000ce000010c7983 */ /* 0x000f280000300a00 */
[----:B------:R-:W4:Y:S04]  /*530b0*/  LDL.LU.64 R6, [R1+0xcd8] ;  /* 0x000cd80001067983 */ /* 0x000f280000300a00 */
[----:B-1----:R-:W4:Y:S04]  /*530c0*/  LDL.LU R141, [R1+0x2158] ;  /* 0x00215800018d7983 */ /* 0x002f280000300800 */
[----:B--2---:R-:W2:Y:S04]  /*530d0*/  LDL.LU.64 R136, [R1+0x2150] ;  /* 0x0021500001887983 */ /* 0x004ea80000300a00 */
[----:B------:R-:W2:Y:S04]  /*530e0*/  LDL.LU R142, [R1+0x2148] ;  /* 0x00214800018e7983 */ /* 0x000ea80000300800 */
[----:B------:R0:W-:Y:S04]  /*530f0*/  STG.E.U8 desc[UR60][R138.64], R143 ;  /* 0x0000008f8a007986 */ /* 0x0001e8000c10113c */
[----:B0-----:R-:W2:Y:S04]  /*53100*/  LDL.LU.64 R138, [R1+0x2140] ;  /* 0x00214000018a7983 */ /* 0x001ea80000300a00 */
[----:B------:R-:W2:Y:S01]  /*53110*/  LDL.LU R143, [R1+0x2138] ;  /* 0x00213800018f7983 */ /* 0x000ea20000300800 */
[----:B---3--:R-:W-:-:S02]  /*53120*/  PRMT R180, R140, 0x7773, RZ ;  /* 0x000077738cb47816 */ /* 0x008fc400000000ff */
[C---:B------:R-:W-:Y:S02]  /*53130*/  PRMT R181, R140.reuse, 0x7772, RZ ;  /* 0x000077728cb57816 */ /* 0x040fe400000000ff */
[C---:B------:R-:W-:Y:S02]  /*53140*/  PRMT R224, R140.reuse, 0x7771, RZ ;  /* 0x000077718ce07816 */ /* 0x040fe400000000ff */
[----:B------:R-:W-:Y:S01]  /*53150*/  PRMT R225, R140, 0x7770, RZ ;  /* 0x000077708ce17816 */ /* 0x000fe200000000ff */
[----:B------:R-:W-:Y:S01]  /*53160*/  STL.64 [R1+0x1ec8], R180 ;  /* 0x001ec8b401007387 */ /* 0x000fe20000100a00 */
[C---:B----4-:R-:W-:Y:S02]  /*53170*/  PRMT R168, R141.reuse, 0x7773, RZ ;  /* 0x000077738da87816 */ /* 0x050fe400000000ff */
[C---:B------:R-:W-:Y:S02]  /*53180*/  PRMT R169, R141.reuse, 0x7772, RZ ;  /* 0x000077728da97816 */ /* 0x040fe400000000ff */
[----:B------:R-:W-:-:S02]  /*53190*/  PRMT R214, R141, 0x7771, RZ ;  /* 0x000077718dd67816 */ /* 0x000fc400000000ff */
[----:B------:R-:W-:Y:S02]  /*531a0*/  PRMT R215, R141, 0x7770, RZ ;  /* 0x000077708dd77816 */ /* 0x000fe400000000ff */
[C---:B--2---:R-:W-:Y:S01]  /*531b0*/  PRMT R94, R142.reuse, 0x7773, RZ ;  /* 0x000077738e5e7816 */ /* 0x044fe200000000ff */
[----:B------:R-:W-:Y:S01]  /*531c0*/  STL.64 [R1+0x1ed8], R224 ;  /* 0x001ed8e001007387 */ /* 0x000fe20000100a00 */
[C---:B------:R-:W-:Y:S02]  /*531d0*/  PRMT R95, R142.reuse, 0x7772, RZ ;  /* 0x000077728e5f7816 */ /* 0x040fe400000000ff */
[C---:B------:R-:W-:Y:S01]  /*531e0*/  PRMT R206, R142.reuse, 0x7771, RZ ;  /* 0x000077718ece7816 */ /* 0x040fe200000000ff */
[----:B------:R-:W-:Y:S01]  /*531f0*/  STL.64 [R1+0x1f38], R168 ;  /* 0x001f38a801007387 */ /* 0x000fe20000100a00 */
[----:B------:R-:W-:-:S03]  /*53200*/  PRMT R207, R142, 0x7770, RZ ;  /* 0x000077708ecf7816 */ /* 0x000fc600000000ff */
[----:B------:R-:W-:Y:S04]  /*53210*/  STL.64 [R1+0x1f48], R214 ;  /* 0x001f48d601007387 */ /* 0x000fe80000100a00 */
[----:B------:R-:W-:Y:S04]  /*53220*/  STL [R1+0x1f50], R94 ;  /* 0x001f505e01007387 */ /* 0x000fe80000100800 */
[----:B------:R-:W-:Y:S01]  /*53230*/  STL [R1+0x1f60], R95 ;  /* 0x001f605f01007387 */ /* 0x000fe20000100800 */
[C---:B------:R-:W-:Y:S02]  /*53240*/  PRMT R80, R143.reuse, 0x7773, RZ ;  /* 0x000077738f507816 */ /* 0x040fe400000000ff */
[----:B------:R-:W-:-:S02]  /*53250*/  PRMT R81, R143, 0x7772, RZ ;  /* 0x000077728f517816 */ /* 0x000fc400000000ff */
[C---:B------:R-:W-:Y:S02]  /*53260*/  PRMT R196, R143.reuse, 0x7771, RZ ;  /* 0x000077718fc47816 */ /* 0x040fe400000000ff */
[----:B------:R-:W-:Y:S01]  /*53270*/  PRMT R197, R143, 0x7770, RZ ;  /* 0x000077708fc57816 */ /* 0x000fe200000000ff */
[----:B------:R-:W-:Y:S04]  /*53280*/  STL.64 [R1+0x1f58], R206 ;  /* 0x001f58ce01007387 */ /* 0x000fe80000100a00 */
[----:B------:R-:W-:Y:S04]  /*53290*/  STL.64 [R1+0x1f68], R80 ;  /* 0x001f685001007387 */ /* 0x000fe80000100a00 */
[----:B------:R-:W-:Y:S04]  /*532a0*/  STL [R1+0x1f70], R196 ;  /* 0x001f70c401007387 */ /* 0x000fe80000100800 */
[----:B------:R-:W-:Y:S04]  /*532b0*/  STL [R1+0x1f80], R197 ;  /* 0x001f80c501007387 */ /* 0x000fe80000100800 */
[----:B------:R0:W-:Y:S04]  /*532c0*/  STG.E.U8 desc[UR60][R12.64], R136 ;  /* 0x000000880c007986 */ /* 0x0001e8000c10113c */
[----:B------:R1:W-:Y:S04]  /*532d0*/  STG.E.U8 desc[UR60][R6.64], R137 ;  /* 0x0000008906007986 */ /* 0x0003e8000c10113c */
[----:B------:R2:W-:Y:S04]  /*532e0*/  STG.E.U8 desc[UR60][R134.64], R138 ;  /* 0x0000008a86007986 */ /* 0x0005e8000c10113c */
[----:B0-----:R-:W3:Y:S04]  /*532f0*/  LDL.LU R136, [R1+0x2134] ;  /* 0x0021340001887983 */ /* 0x001ee80000300800 */
[----:B-1----:R-:W4:Y:S04]  /*53300*/  LDL.LU R137, [R1+0x2130] ;  /* 0x0021300001897983 */ /* 0x002f280000300800 */
[----:B--2---:R-:W2:Y:S04]  /*53310*/  LDL.LU.64 R134, [R1+0x2128] ;  /* 0x0021280001867983 */ /* 0x004ea80000300a00 */
[----:B------:R-:W2:Y:S04]  /*53320*/  LDL.LU R138, [R1+0x2120] ;  /* 0x00212000018a7983 */ /* 0x000ea80000300800 */
[----:B------:R-:W2:Y:S04]  /*53330*/  LDL.LU.64 R12, [R1+0xcc0] ;  /* 0x000cc000010c7983 */ /* 0x000ea80000300a00 */
[----:B------:R-:W2:Y:S04]  /*53340*/  LDL.LU.64 R6, [R1+0xcb8] ;  /* 0x000cb80001067983 */ /* 0x000ea80000300a00 */
[----:B------:R0:W-:Y:S04]  /*53350*/  STG.E.U8 desc[UR60][R132.64], R139 ;  /* 0x0000008b84007986 */ /* 0x0001e8000c10113c */
[----:B0-----:R-:W2:Y:S04]  /*53360*/  LDL.LU.64 R132, [R1+0x2118] ;  /* 0x0021180001847983 */ /* 0x001ea80000300a00 */
[----:B------:R-:W2:Y:S04]  /*53370*/  LDL.LU R139, [R1+0x2110] ;  /* 0x00211000018b7983 */ /* 0x000ea80000300800 */
[----:B------:R-:W2:Y:S04]  /*53380*/  LDL.LU.64 R16, [R1+0xca0] ;  /* 0x000ca00001107983 */ /* 0x000ea80000300a00 */
[----:B------:R-:W2:Y:S01]  /*53390*/  LDL.LU R15, [R1+0xd20] ;  /* 0x000d2000010f7983 */ /* 0x000ea20000300800 */
[----:B---3--:R-:W-:-:S02]  /*533a0*/  PRMT R217, R136, 0x7773, RZ ;  /* 0x0000777388d97816 */ /* 0x008fc400000000ff */
[C---:B------:R-:W-:Y:S02]  /*533b0*/  PRMT R216, R136.reuse, 0x7772, RZ ;  /* 0x0000777288d87816 */ /* 0x040fe400000000ff */
[C---:B------:R-:W-:Y:S02]  /*533c0*/  PRMT R62, R136.reuse, 0x7771, RZ ;  /* 0x00007771883e7816 */ /* 0x040fe400000000ff */
[----:B------:R-:W-:Y:S02]  /*533d0*/  PRMT R63, R136, 0x7770, RZ ;  /* 0x00007770883f7816 */ /* 0x000fe400000000ff */
[C---:B----4-:R-:W-:Y:S02]  /*533e0*/  PRMT R211, R137.reuse, 0x7773, RZ ;  /* 0x0000777389d37816 */ /* 0x050fe400000000ff */
[C---:B------:R-:W-:Y:S01]  /*533f0*/  PRMT R210, R137.reuse, 0x7772, RZ ;  /* 0x0000777289d27816 */ /* 0x040fe200000000ff */
[----:B------:R-:W-:Y:S01]  /*53400*/  STL.64 [R1+0x1f78], R216 ;  /* 0x001f78d801007387 */ /* 0x000fe20000100a00 */
[----:B------:R-:W-:-:S02]  /*53410*/  PRMT R18, R137, 0x7771, RZ ;  /* 0x0000777189127816 */ /* 0x000fc400000000ff */
[----:B------:R-:W-:Y:S01]  /*53420*/  PRMT R19, R137, 0x7770, RZ ;  /* 0x0000777089137816 */ /* 0x000fe200000000ff */
[----:B------:R-:W-:Y:S01]  /*53430*/  STL [R1+0x1f84], R62 ;  /* 0x001f843e01007387 */ /* 0x000fe20000100800 */
[C---:B--2---:R-:W-:Y:S02]  /*53440*/  PRMT R203, R138.reuse, 0x7773, RZ ;  /* 0x000077738acb7816 */ /* 0x044fe400000000ff */
[C---:B------:R-:W-:Y:S01]  /*53450*/  PRMT R200, R138.reuse, 0x7772, RZ ;  /* 0x000077728ac87816 */ /* 0x040fe200000000ff */
[----:B------:R-:W-:Y:S01]  /*53460*/  STL [R1+0x1f90], R63 ;  /* 0x001f903f01007387 */ /* 0x000fe20000100800 */
[C---:B------:R-:W-:Y:S02]  /*53470*/  PRMT R229, R138.reuse, 0x7771, RZ ;  /* 0x000077718ae57816 */ /* 0x040fe400000000ff */
[----:B------:R-:W-:Y:S01]  /*53480*/  PRMT R228, R138, 0x7770, RZ ;  /* 0x000077708ae47816 */ /* 0x000fe200000000ff */
[----:B------:R-:W-:Y:S04]  /*53490*/  STL.64 [R1+0x1f88], R210 ;  /* 0x001f88d201007387 */ /* 0x000fe80000100a00 */
[----:B------:R-:W-:Y:S04]  /*534a0*/  STL.64 [R1+0x1f98], R18 ;  /* 0x001f981201007387 */ /* 0x000fe80000100a00 */
[----:B------:R-:W-:Y:S04]  /*534b0*/  STL [R1+0x1fa0], R203 ;  /* 0x001fa0cb01007387 */ /* 0x000fe80000100800 */
[----:B------:R-:W-:Y:S01]  /*534c0*/  STL [R1+0x1fb0], R200 ;  /* 0x001fb0c801007387 */ /* 0x000fe20000100800 */
[----:B------:R-:W-:-:S02]  /*534d0*/  PRMT R193, R139, 0x7773, RZ ;  /* 0x000077738bc17816 */ /* 0x000fc400000000ff */
[C---:B------:R-:W-:Y:S02]  /*534e0*/  PRMT R223, R139.reuse, 0x7771, RZ ;  /* 0x000077718bdf7816 */ /* 0x040fe400000000ff */
[----:B------:R-:W-:Y:S01]  /*534f0*/  PRMT R222, R139, 0x7770, RZ ;  /* 0x000077708bde7816 */ /* 0x000fe200000000ff */
[----:B------:R-:W-:Y:S04]  /*53500*/  STL.64 [R1+0x1fa8], R228 ;  /* 0x001fa8e401007387 */ /* 0x000fe80000100a00 */
[----:B------:R-:W-:Y:S04]  /*53510*/  STL [R1+0x1fc0], R193 ;  /* 0x001fc0c101007387 */ /* 0x000fe80000100800 */
[----:B------:R-:W-:Y:S04]  /*53520*/  STL.64 [R1+0x1fb8], R222 ;  /* 0x001fb8de01007387 */ /* 0x000fe80000100a00 */
[----:B------:R0:W-:Y:S04]  /*53530*/  STG.E.U8 desc[UR60][R12.64], R132 ;  /* 0x000000840c007986 */ /* 0x0001e8000c10113c */
[----:B------:R1:W-:Y:S04]  /*53540*/  STG.E.U8 desc[UR60][R6.64], R133 ;  /* 0x0000008506007986 */ /* 0x0003e8000c10113c */
[----:B------:R2:W-:Y:S04]  /*53550*/  STG.E.U8 desc[UR60][R2.64], R134 ;  /* 0x0000008602007986 */ /* 0x0005e8000c10113c */
[----:B0-----:R-:W3:Y:S04]  /*53560*/  LDL.LU R132, [R1+0x210c] ;  /* 0x00210c0001847983 */ /* 0x001ee80000300800 */
[----:B-1----:R-:W4:Y:S04]  /*53570*/  LDL.LU R133, [R1+0x2108] ;  /* 0x0021080001857983 */ /* 0x002f280000300800 */
[----:B--2---:R-:W2:Y:S04]  /*53580*/  LDL.LU.64 R2, [R1+0x2100] ;  /* 0x0021000001027983 */ /* 0x004ea80000300a00 */
[----:B------:R-:W2:Y:S04]  /*53590*/  LDL.LU R134, [R1+0x20f8] ;  /* 0x0020f80001867983 */ /* 0x000ea80000300800 */
[----:B------:R0:W-:Y:S04]  /*535a0*/  STG.E.U8 desc[UR60][R128.64], R135 ;  /* 0x0000008780007986 */ /* 0x0001e8000c10113c */
[----:B0-----:R-:W2:Y:S04]  /*535b0*/  LDL.LU.64 R128, [R1+0x20f0] ;  /* 0x0020f00001807983 */ /* 0x001ea80000300a00 */
[----:B------:R-:W2:Y:S04]  /*535c0*/  LDL.LU R135, [R1+0x20e8] ;  /* 0x0020e80001877983 */ /* 0x000ea80000300800 */
[----:B------:R-:W2:Y:S04]  /*535d0*/  LDL.LU.64 R12, [R1+0xc80] ;  /* 0x000c8000010c7983 */ /* 0x000ea80000300a00 */
[----:B------:R-:W2:Y:S04]  /*535e0*/  LDL.LU.64 R6, [R1+0xc78] ;  /* 0x000c780001067983 */ /* 0x000ea80000300a00 */
[----:B------:R-:W-:Y:S01]  /*535f0*/  STG.E.U8 desc[UR60][R16.64], R15 ;  /* 0x0000000f10007986 */ /* 0x000fe2000c10113c */
[----:B---3--:R-:W-:-:S02]  /*53600*/  PRMT R87, R132, 0x7773, RZ ;  /* 0x0000777384577816 */ /* 0x008fc400000000ff */
[----:B----4-:R-:W-:-:S05]  /*53610*/  PRMT R86, R133, 0x7772, RZ ;  /* 0x0000777285567816 */ /* 0x010fca00000000ff */
[----:B------:R-:W-:Y:S04]  /*53620*/  STL.64 [R1+0x1fc8], R86 ;  /* 0x001fc85601007387 */ /* 0x000fe80000100a00 */
[----:B--2---:R0:W-:Y:S04]  /*53630*/  STG.E.U8 desc[UR60][R126.64], R129 ;  /* 0x000000817e007986 */ /* 0x0041e8000c10113c */
[----:B------:R1:W-:Y:S04]  /*53640*/  STG.E.U8 desc[UR60][R124.64], R0 ;  /* 0x000000007c007986 */ /* 0x0003e8000c10113c */
[----:B0-----:R-:W2:Y:S04]  /*53650*/  LDL.LU.64 R126, [R1+0x20e0] ;  /* 0x0020e000017e7983 */ /* 0x001ea80000300a00 */
[----:B------:R-:W3:Y:S04]  /*53660*/  LDL.LU R129, [R1+0x20d8] ;  /* 0x0020d80001817983 */ /* 0x000ee80000300800 */
[----:B-1----:R-:W4:Y:S04]  /*53670*/  LDL.LU.64 R124, [R1+0x20d0] ;  /* 0x0020d000017c7983 */ /* 0x002f280000300a00 */
[----:B------:R0:W-:Y:S04]  /*53680*/  STG.E.U8 desc[UR60][R130.64], R3 ;  /* 0x0000000382007986 */ /* 0x0001e8000c10113c */
[----:B0-----:R-:W3:Y:S04]  /*53690*/  LDL.LU.64 R130, [R1+0x20c8] ;  /* 0x0020c80001827983 */ /* 0x001ee80000300a00 */
[----:B------:R-:W3:Y:S04]  /*536a0*/  LDL.LU.64 R24, [R1+0xc60] ;  /* 0x000c600001187983 */ /* 0x000ee80000300a00 */
[----:B------:R-:W3:Y:S04]  /*536b0*/  LDL.LU.64 R14, [R1+0xc58] ;  /* 0x000c5800010e7983 */ /* 0x000ee80000300a00 */
[----:B----4-:R0:W-:Y:S04]  /*536c0*/  STG.E.U8 desc[UR60][R12.64], R124 ;  /* 0x0000007c0c007986 */ /* 0x0101e8000c10113c */
[----:B------:R1:W-:Y:S04]  /*536d0*/  STG.E.U8 desc[UR60][R6.64], R125 ;  /* 0x0000007d06007986 */ /* 0x0003e8000c10113c */
[----:B--2---:R2:W-:Y:S04]  /*536e0*/  STG.E.U8 desc[UR60][R120.64], R126 ;  /* 0x0000007e78007986 */ /* 0x0045e8000c10113c */
[----:B0-----:R-:W4:Y:S04]  /*536f0*/  LDL.LU R124, [R1+0x20c4] ;  /* 0x0020c400017c7983 */ /* 0x001f280000300800 */
[----:B-1----:R-:W4:Y:S04]  /*53700*/  LDL.LU R125, [R1+0x20c0] ;  /* 0x0020c000017d7983 */ /* 0x002f280000300800 */
[----:B--2---:R-:W3:Y:S04]  /*53710*/  LDL.LU.64 R120, [R1+0x20b8] ;  /* 0x0020b80001787983 */ /* 0x004ee80000300a00 */
[----:B------:R-:W2:Y:S04]  /*53720*/  LDL.LU R126, [R1+0x20b0] ;  /* 0x0020b000017e7983 */ /* 0x000ea80000300800 */
[----:B------:R0:W-:Y:S04]  /*53730*/  STG.E.U8 desc[UR60][R122.64], R127 ;  /* 0x0000007f7a007986 */ /* 0x0001e8000c10113c */
[----:B0-----:R-:W4:Y:S04]  /*53740*/  LDL.LU.64 R122, [R1+0x20a8] ;  /* 0x0020a800017a7983 */ /* 0x001f280000300a00 */
[----:B------:R-:W2:Y:S04]  /*53750*/  LDL.LU R127, [R1+0x20a0] ;  /* 0x0020a000017f7983 */ /* 0x000ea80000300800 */
[----:B------:R-:W2:Y:S04]  /*53760*/  LDL.LU.64 R20, [R1+0xc40] ;  /* 0x000c400001147983 */ /* 0x000ea80000300a00 */
[----:B------:R-:W2:Y:S04]  /*53770*/  LDL.LU R6, [R1+0xe00] ;  /* 0x000e000001067983 */ /* 0x000ea80000300800 */
[----:B------:R-:W2:Y:S04]  /*53780*/  LDL.LU.64 R12, [R1+0xc38] ;  /* 0x000c3800010c7983 */ /* 0x000ea80000300a00 */
[----:B---3--:R0:W-:Y:S04]  /*53790*/  STG.E.U8 desc[UR60][R24.64], R120 ;  /* 0x0000007818007986 */ /* 0x0081e8000c10113c */
[----:B------:R1:W-:Y:S04]  /*537a0*/  STG.E.U8 desc[UR60][R14.64], R121 ;  /* 0x000000790e007986 */ /* 0x0003e8000c10113c */
[----:B0-----:R-:W3:Y:S04]  /*537b0*/  LDL.LU R120, [R1+0x209c] ;  /* 0x00209c0001787983 */ /* 0x001ee80000300800 */
[----:B-1----:R-:W3:Y:S04]  /*537c0*/  LDL.LU R121, [R1+0x2098] ;  /* 0x0020980001797983 */ /* 0x002ee80000300800 */
[----:B----4-:R0:W-:Y:S04]  /*537d0*/  STG.E.U8 desc[UR60][R118.64], R122 ;  /* 0x0000007a76007986 */ /* 0x0101e8000c10113c */
[----:B------:R1:W-:Y:S04]  /*537e0*/  STG.E.U8 desc[UR60][R116.64], R123 ;  /* 0x0000007b74007986 */ /* 0x0003e8000c10113c */
[----:B0-----:R-:W4:Y:S04]  /*537f0*/  LDL.LU.64 R118, [R1+0x2090] ;  /* 0x0020900001767983 */ /* 0x001f280000300a00 */
[----:B------:R-:W3:Y:S04]  /*53800*/  LDL.LU R122, [R1+0x2088] ;  /* 0x00208800017a7983 */ /* 0x000ee80000300800 */
[----:B-1----:R-:W4:Y:S04]  /*53810*/  LDL.LU.64 R116, [R1+0x2080] ;  /* 0x0020800001747983 */ /* 0x002f280000300a00 */
[----:B------:R-:W3:Y:S04]  /*53820*/  LDL.LU R123, [R1+0x207c] ;  /* 0x00207c00017b7983 */ /* 0x000ee80000300800 */
[----:B------:R-:W3:Y:S04]  /*53830*/  LDL.LU.64 R88, [R1+0xc20] ;  /* 0x000c200001587983 */ /* 0x000ee80000300a00 */
[----:B------:R-:W3:Y:S04]  /*53840*/  LDL.LU R7, [R1+0xe50] ;  /* 0x000e500001077983 */ /* 0x000ee80000300800 */
[----:B------:R-:W3:Y:S04]  /*53850*/  LDL.LU.64 R70, [R1+0xc18] ;  /* 0x000c180001467983 */ /* 0x000ee80000300a00 */
[----:B--2---:R-:W-:Y:S04]  /*53860*/  STG.E.U8 desc[UR60][R20.64], R6 ;  /* 0x0000000614007986 */ /* 0x004fe8000c10113c */
[----:B------:R-:W2:Y:S04]  /*53870*/  LDL.LU.64 R56, [R1+0xc10] ;  /* 0x000c100001387983 */ /* 0x000ea80000300a00 */
[----:B----4-:R0:W-:Y:S04]  /*53880*/  STG.E.U8 desc[UR60][R12.64], R117 ;  /* 0x000000750c007986 */ /* 0x0101e8000c10113c */
[----:B------:R1:W-:Y:S04]  /*53890*/  STG.E.U8 desc[UR60][R114.64], R118 ;  /* 0x0000007672007986 */ /* 0x0003e8000c10113c */
[----:B------:R4:W-:Y:S04]  /*538a0*/  STG.E.U8 desc[UR60][R112.64], R119 ;  /* 0x0000007770007986 */ /* 0x0009e8000c10113c */
[----:B0-----:R-:W2:Y:S04]  /*538b0*/  LDL.LU R117, [R1+0x2078] ;  /* 0x0020780001757983 */ /* 0x001ea80000300800 */
[----:B-1----:R-:W2:Y:S04]  /*538c0*/  LDL.LU.64 R114, [R1+0x2070] ;  /* 0x0020700001727983 */ /* 0x002ea80000300a00 */
[----:B------:R-:W2:Y:S04]  /*538d0*/  LDL.LU R118, [R1+0x2068] ;  /* 0x0020680001767983 */ /* 0x000ea80000300800 */
[----:B----4-:R-:W4:Y:S04]  /*538e0*/  LDL.LU.64 R112, [R1+0x2060] ;  /* 0x0020600001707983 */ /* 0x010f280000300a00 */
[----:B------:R-:W2:Y:S04]  /*538f0*/  LDL.LU R119, [R1+0x2058] ;  /* 0x0020580001777983 */ /* 0x000ea80000300800 */
[----:B---3--:R-:W-:Y:S04]  /*53900*/  STG.E.U8 desc[UR60][R88.64], R7 ;  /* 0x0000000758007986 */ /* 0x008fe8000c10113c */
[----:B------:R-:W3:Y:S04]  /*53910*/  LDL.LU.64 R82, [R1+0xc00] ;  /* 0x000c000001527983 */ /* 0x000ee80000300a00 */
[----:B----4-:R0:W-:Y:S04]  /*53920*/  STG.E.U8 desc[UR60][R70.64], R113 ;  /* 0x0000007146007986 */ /* 0x0101e8000c10113c */
[----:B--2---:R1:W-:Y:S04]  /*53930*/  STG.E.U8 desc[UR60][R56.64], R114 ;  /* 0x0000007238007986 */ /* 0x0043e8000c10113c */
[----:B------:R2:W-:Y:S04]  /*53940*/  STG.E.U8 desc[UR60][R108.64], R115 ;  /* 0x000000736c007986 */ /* 0x0005e8000c10113c */
[----:B0-----:R-:W4:Y:S04]  /*53950*/  LDL.LU R113, [R1+0x2054] ;  /* 0x0020540001717983 */ /* 0x001f280000300800 */
[----:B-1----:R-:W4:Y:S04]  /*53960*/  LDL.LU R114, [R1+0x2050] ;  /* 0x0020500001727983 */ /* 0x002f280000300800 */
[----:B--2---:R-:W3:Y:S04]  /*53970*/  LDL.LU.64 R108, [R1+0x2048] ;  /* 0x00204800016c7983 */ /* 0x004ee80000300a00 */
[----:B------:R-:W2:Y:S04]  /*53980*/  LDL.LU R115, [R1+0x2044] ;  /* 0x0020440001737983 */ /* 0x000ea80000300800 */
[----:B------:R-:W4:Y:S04]  /*53990*/  LDL.LU.64 R70, [R1+0xbe0] ;  /* 0x000be00001467983 */ /* 0x000f280000300a00 */
[----:B------:R-:W2:Y:S04]  /*539a0*/  LDL.LU.64 R56, [R1+0xbd8] ;  /* 0x000bd80001387983 */ /* 0x000ea80000300a00 */
[----:B---3--:R0:W-:Y:S04]  /*539b0*/  STG.E.U8 desc[UR60][R82.64], R108 ;  /* 0x0000006c52007986 */ /* 0x0081e8000c10113c */
[----:B------:R1:W-:Y:S04]  /*539c0*/  STG.E.U8 desc[UR60][R104.64], R109 ;  /* 0x0000006d68007986 */ /* 0x0003e8000c10113c */
[----:B------:R3:W-:Y:S04]  /*539d0*/  STG.E.U8 desc[UR60][R106.64], R252 ;  /* 0x000000fc6a007986 */ /* 0x0007e8000c10113c */
[----:B0-----:R-:W2:Y:S04]  /*539e0*/  LDL.LU R108, [R1+0x2040] ;  /* 0x00204000016c7983 */ /* 0x001ea80000300800 */
[----:B-1----:R-:W4:Y:S04]  /*539f0*/  LDL.LU.64 R104, [R1+0x2038] ;  /* 0x0020380001687983 */ /* 0x002f280000300a00 */
[----:B------:R-:W2:Y:S04]  /*53a00*/  LDL.LU R109, [R1+0x2030] ;  /* 0x00203000016d7983 */ /* 0x000ea80000300800 */
[----:B---3--:R-:W3:Y:S04]  /*53a10*/  LDL.LU.64 R106, [R1+0x2028] ;  /* 0x00202800016a7983 */ /* 0x008ee80000300a00 */
[----:B------:R0:W-:Y:S04]  /*53a20*/  STG.E.U8 desc[UR60][R110.64], R2 ;  /* 0x000000026e007986 */ /* 0x0001e8000c10113c */
[----:B0-----:R-:W3:Y:S04]  /*53a30*/  LDL.LU.64 R110, [R1+0x2020] ;  /* 0x00202000016e7983 */ /* 0x001ee80000300a00 */
[----:B------:R-:W3:Y:S04]  /*53a40*/  LDL.LU.64 R190, [R1+0xbc0] ;  /* 0x000bc00001be7983 */ /* 0x000ee80000300a00 */
[----:B------:R-:W3:Y:S04]  /*53a50*/  LDL.LU.64 R186, [R1+0xbb8] ;  /* 0x000bb80001ba7983 */ /* 0x000ee80000300a00 */
[----:B------:R-:W3:Y:S04]  /*53a60*/  LDL.LU R173, [R1+0x10b8] ;  /* 0x0010b80001ad7983 */ /* 0x000ee80000300800 */
[----:B------:R-:W3:Y:S04]  /*53a70*/  LDL.LU.64 R158, [R1+0xbb0] ;  /* 0x000bb000019e7983 */ /* 0x000ee80000300a00 */
[----:B----4-:R0:W-:Y:S04]  /*53a80*/  STG.E.U8 desc[UR60][R70.64], R104 ;  /* 0x0000006846007986 */ /* 0x0101e8000c10113c */
[----:B--2---:R1:W-:Y:S04]  /*53a90*/  STG.E.U8 desc[UR60][R56.64], R105 ;  /* 0x0000006938007986 */ /* 0x0043e8000c10113c */
[----:B---3--:R2:W-:Y:S04]  /*53aa0*/  STG.E.U8 desc[UR60][R102.64], R106 ;  /* 0x0000006a66007986 */ /* 0x0085e8000c10113c */
[----:B0-----:R-:W3:Y:S04]  /*53ab0*/  LDL.LU R104, [R1+0x201c] ;  /* 0x00201c0001687983 */ /* 0x001ee80000300800 */
[----:B-1----:R-:W4:Y:S04]  /*53ac0*/  LDL.LU R105, [R1+0x2018] ;  /* 0x0020180001697983 */ /* 0x002f280000300800 */
[----:B--2---:R-:W2:Y:S04]  /*53ad0*/  LDL.LU.64 R102, [R1+0x2010] ;  /* 0x0020100001667983 */ /* 0x004ea80000300a00 */
[----:B------:R-:W4:Y:S04]  /*53ae0*/  LDL.LU R106, [R1+0x2008] ;  /* 0x00200800016a7983 */ /* 0x000f280000300800 */
[----:B------:R0:W-:Y:S04]  /*53af0*/  STG.E.U8 desc[UR60][R100.64], R107 ;  /* 0x0000006b64007986 */ /* 0x0001e8000c10113c */
[----:B0-----:R-:W3:Y:S04]  /*53b00*/  LDL.LU.64 R100, [R1+0x2000] ;  /* 0x0020000001647983 */ /* 0x001ee80000300a00 */
[----:B------:R-:W4:Y:S04]  /*53b10*/  LDL.LU R107, [R1+0x1ff8] ;  /* 0x001ff800016b7983 */ /* 0x000f280000300800 */
[----:B------:R-:W4:Y:S04]  /*53b20*/  LDL.LU.64 R88, [R1+0xba0] ;  /* 0x000ba00001587983 */ /* 0x000f280000300a00 */
[----:B------:R-:W4:Y:S04]  /*53b30*/  LDL.LU R70, [R1+0x11a4] ;  /* 0x0011a40001467983 */ /* 0x000f280000300800 */
[----:B------:R-:W4:Y:S04]  /*53b40*/  LDL.LU.64 R82, [R1+0xb98] ;  /* 0x000b980001527983 */ /* 0x000f280000300a00 */
[----:B------:R-:W4:Y:S04]  /*53b50*/  LDL.LU R71, [R1+0x11a8] ;  /* 0x0011a80001477983 */ /* 0x000f280000300800 */
[----:B------:R-:W4:Y:S04]  /*53b60*/  LDL.LU.64 R56, [R1+0xb90] ;  /* 0x000b900001387983 */ /* 0x000f280000300a00 */
[----:B---3--:R0:W-:Y:S04]  /*53b70*/  STG.E.U8 desc[UR60][R190.64], R101 ;  /* 0x00000065be007986 */ /* 0x0081e8000c10113c */
[----:B------:R-:W-:Y:S04]  /*53b80*/  STG.E.U8 desc[UR60][R186.64], R173 ;  /* 0x000000adba007986 */ /* 0x000fe8000c10113c */
[----:B--2---:R1:W-:Y:S04]  /*53b90*/  STG.E.U8 desc[UR60][R158.64], R102 ;  /* 0x000000669e007986 */ /* 0x0043e8000c10113c */
[----:B0-----:R-:W2:Y:S04]  /*53ba0*/  LDL.LU R101, [R1+0x1ff4] ;  /* 0x001ff40001657983 */ /* 0x001ea80000300800 */
[----:B------:R0:W-:Y:S04]  /*53bb0*/  STG.E.U8 desc[UR60][R10.64], R103 ;  /* 0x000000670a007986 */ /* 0x0001e8000c10113c */
[----:B-1----:R-:W3:Y:S04]  /*53bc0*/  LDL.LU R102, [R1+0x1ff0] ;  /* 0x001ff00001667983 */ /* 0x002ee80000300800 */
[----:B0-----:R-:W2:Y:S04]  /*53bd0*/  LDL.LU.64 R10, [R1+0x1fe8] ;  /* 0x001fe800010a7983 */ /* 0x001ea80000300a00 */
[----:B----4-:R-:W-:Y:S04]  /*53be0*/  STG.E.U8 desc[UR60][R88.64], R70 ;  /* 0x0000004658007986 */ /* 0x010fe8000c10113c */
[----:B------:R-:W-:Y:S04]  /*53bf0*/  STG.E.U8 desc[UR60][R82.64], R71 ;  /* 0x0000004752007986 */ /* 0x000fe8000c10113c */
[----:B------:R-:W4:Y:S04]  /*53c00*/  LDL.LU R103, [R1+0x1fe4] ;  /* 0x001fe40001677983 */ /* 0x000f280000300800 */
[----:B--2---:R0:W-:Y:S04]  /*53c10*/  STG.E.U8 desc[UR60][R56.64], R10 ;  /* 0x0000000a38007986 */ /* 0x0041e8000c10113c */
[----:B------:R1:W-:Y:S04]  /*53c20*/  STG.E.U8 desc[UR60][R8.64], R11 ;  /* 0x0000000b08007986 */ /* 0x0003e8000c10113c */
[----:B0-----:R-:W2:Y:S04]  /*53c30*/  LDL.LU R10, [R1+0x1fe0] ;  /* 0x001fe000010a7983 */ /* 0x001ea80000300800 */
[----:B-1----:R-:W2:Y:S04]  /*53c40*/  LDL.LU.64 R8, [R1+0x1fd8] ;  /* 0x001fd80001087983 */ /* 0x002ea80000300a00 */
[----:B------:R-:W2:Y:S04]  /*53c50*/  LDL.LU R11, [R1+0x1fd0] ;  /* 0x001fd000010b7983 */ /* 0x000ea80000300800 */
[----:B------:R-:W3:Y:S04]  /*53c60*/  LDL.LU.64 R216, [R1+0xb80] ;  /* 0x000b800001d87983 */ /* 0x000ee80000300a00 */
[----:B------:R-:W3:Y:S04]  /*53c70*/  LDL.LU R80, [R1+0x126c] ;  /* 0x00126c0001507983 */ /* 0x000ee80000300800 */
[----:B------:R-:W4:Y:S04]  /*53c80*/  LDL.LU.64 R196, [R1+0xb78] ;  /* 0x000b780001c47983 */ /* 0x000f280000300a00 */
[----:B------:R-:W4:Y:S04]  /*53c90*/  LDL.LU R81, [R1+0x127c] ;  /* 0x00127c0001517983 */ /* 0x000f280000300800 */
[----:B------:R-:W2:Y:S04]  /*53ca0*/  LDL.LU.64 R206, [R1+0xb70] ;  /* 0x000b700001ce7983 */ /* 0x000ea80000300a00 */
[----:B------:R-:W2:Y:S04]  /*53cb0*/  LDL.LU R214, [R1+0x125c] ;  /* 0x00125c0001d67983 */ /* 0x000ea80000300800 */
        /* <DEDUP_REMOVED lines=56> */
[----:B---3--:R0:W-:Y:S04]  /*54040*/  STG.E.U8 desc[UR60][R216.64], R80 ;  /* 0x00000050d8007986 */ /* 0x0081e8000c10113c */
[----:B----4-:R1:W-:Y:S04]  /*54050*/  STG.E.U8 desc[UR60][R196.64], R81 ;  /* 0x00000051c4007986 */ /* 0x0103e8000c10113c */
[----:B0-----:R-:W3:Y:S04]  /*54060*/  LDL.LU.64 R216, [R1+0xa88] ;  /* 0x000a880001d87983 */ /* 0x001ee80000300a00 */
[----:B------:R-:W3:Y:S04]  /*54070*/  LDL.LU R80, [R1+0x120c] ;  /* 0x00120c0001507983 */ /* 0x000ee80000300800 */
[----:B-1----:R-:W4:Y:S04]  /*54080*/  LDL.LU.64 R196, [R1+0xa80] ;  /* 0x000a800001c47983 */ /* 0x002f280000300a00 */
[----:B------:R-:W4:Y:S04]  /*54090*/  LDL.LU R81, [R1+0x11ec] ;  /* 0x0011ec0001517983 */ /* 0x000f280000300800 */
[----:B--2---:R0:W-:Y:S04]  /*540a0*/  STG.E.U8 desc[UR60][R206.64], R214 ;  /* 0x000000d6ce007986 */ /* 0x0041e8000c10113c */
[----:B------:R1:W-:Y:S04]  /*540b0*/  STG.E.U8 desc[UR60][R94.64], R215 ;  /* 0x000000d75e007986 */ /* 0x0003e8000c10113c */
[----:B------:R2:W-:Y:S04]  /*540c0*/  STG.E.U8 desc[UR60][R168.64], R180 ;  /* 0x000000b4a8007986 */ /* 0x0005e8000c10113c */
[----:B0-----:R-:W4:Y:S04]  /*540d0*/  LDL.LU.64 R206, [R1+0xa78] ;  /* 0x000a780001ce7983 */ /* 0x001f280000300a00 */
[----:B------:R-:W4:Y:S04]  /*540e0*/  LDL.LU R214, [R1+0x1200] ;  /* 0x0012000001d67983 */ /* 0x000f280000300800 */
[----:B-1----:R-:W4:Y:S04]  /*540f0*/  LDL.LU.64 R94, [R1+0xa70] ;  /* 0x000a7000015e7983 */ /* 0x002f280000300a00 */
[----:B------:R-:W4:Y:S04]  /*54100*/  LDL.LU R215, [R1+0x11dc] ;  /* 0x0011dc0001d77983 */ /* 0x000f280000300800 */
[----:B--2---:R-:W2:Y:S04]  /*54110*/  LDL.LU.64 R168, [R1+0xa68] ;  /* 0x000a680001a87983 */ /* 0x004ea80000300a00 */
[----:B------:R0:W-:Y:S04]  /*54120*/  STG.E.U8 desc[UR60][R224.64], R181 ;  /* 0x000000b5e0007986 */ /* 0x0001e8000c10113c */
[----:B------:R-:W2:Y:S04]  /*54130*/  LDL.LU R180, [R1+0x11f0] ;  /* 0x0011f00001b47983 */ /* 0x000ea80000300800 */
[----:B------:R1:W-:Y:S04]  /*54140*/  STG.E.U8 desc[UR60][R250.64], R42 ;  /* 0x0000002afa007986 */ /* 0x0003e8000c10113c */
[----:B0-----:R-:W2:Y:S04]  /*54150*/  LDL.LU.64 R224, [R1+0xa60] ;  /* 0x000a600001e07983 */ /* 0x001ea80000300a00 */
[----:B------:R-:W2:Y:S04]  /*54160*/  LDL.LU R181, [R1+0x11d8] ;  /* 0x0011d80001b57983 */ /* 0x000ea80000300800 */
[----:B-1----:R-:W2:Y:S04]  /*54170*/  LDL.LU.64 R250, [R1+0xa58] ;  /* 0x000a580001fa7983 */ /* 0x002ea80000300a00 */
        /* <DEDUP_REMOVED lines=26> */
[----:B0-----:R-:W2:Y:S04]  /*54320*/  LDL.LU.64 R212, [R1+0xa10] ;  /* 0x000a100001d47983 */ /* 0x001ea80000300a00 */
[----:B------:R-:W2:Y:S04]  /*54330*/  LDL.LU R243, [R1+0x11bc] ;  /* 0x0011bc0001f37983 */ /* 0x000ea80000300800 */
[----:B------:R0:W-:Y:S04]  /*54340*/  STG.E.U8 desc[UR60][R240.64], R230 ;  /* 0x000000e6f0007986 */ /* 0x0001e8000c10113c */
[----:B------:R1:W-:Y:S04]  /*54350*/  STG.E.U8 desc[UR60][R234.64], R231 ;  /* 0x000000e7ea007986 */ /* 0x0003e8000c10113c */
[----:B------:R1:W-:Y:S04]  /*54360*/  STG.E.U8 desc[UR60][R220.64], R208 ;  /* 0x000000d0dc007986 */ /* 0x0003e8000c10113c */
[----:B0-----:R-:W2:Y:S04]  /*54370*/  LDL.LU.64 R240, [R1+0xa08] ;  /* 0x000a080001f07983 */ /* 0x001ea80000300a00 */
[----:B------:R-:W2:Y:S04]  /*54380*/  LDL.LU R230, [R1+0x11cc] ;  /* 0x0011cc0001e67983 */ /* 0x000ea80000300800 */
[----:B-1----:R-:W2:Y:S04]  /*54390*/  LDL.LU.64 R234, [R1+0xa00] ;  /* 0x000a000001ea7983 */ /* 0x002ea80000300a00 */
[----:B------:R-:W2:Y:S04]  /*543a0*/  LDL.LU R231, [R1+0x11ac] ;  /* 0x0011ac0001e77983 */ /* 0x000ea80000300800 */
[----:B------:R-:W2:Y:S04]  /*543b0*/  LDL.LU.64 R220, [R1+0x9f8] ;  /* 0x0009f80001dc7983 */ /* 0x000ea80000300a00 */
        /* <DEDUP_REMOVED lines=36> */
[----:B---3--:R0:W-:Y:S04]  /*54600*/  STG.E.U8 desc[UR60][R216.64], R80 ;  /* 0x00000050d8007986 */ /* 0x0081e8000c10113c */
[----:B------:R-:W3:Y:S04]  /*54610*/  LDL.LU R62, [R1+0x11a0] ;  /* 0x0011a000013e7983 */ /* 0x000ee80000300800 */
[----:B----4-:R1:W-:Y:S04]  /*54620*/  STG.E.U8 desc[UR60][R196.64], R81 ;  /* 0x00000051c4007986 */ /* 0x0103e8000c10113c */
[----:B0-----:R-:W4:Y:S04]  /*54630*/  LDL.LU.64 R216, [R1+0x990] ;  /* 0x0009900001d87983 */ /* 0x001f280000300a00 */
[----:B------:R-:W4:Y:S04]  /*54640*/  LDL.LU R80, [R1+0x116c] ;  /* 0x00116c0001507983 */ /* 0x000f280000300800 */
[----:B-1----:R-:W4:Y:S04]  /*54650*/  LDL.LU.64 R196, [R1+0x988] ;  /* 0x0009880001c47983 */ /* 0x002f280000300a00 */
[----:B------:R-:W4:Y:S04]  /*54660*/  LDL.LU R81, [R1+0x1180] ;  /* 0x0011800001517983 */ /* 0x000f280000300800 */
[----:B------:R0:W-:Y:S04]  /*54670*/  STG.E.U8 desc[UR60][R206.64], R214 ;  /* 0x000000d6ce007986 */ /* 0x0001e8000c10113c */
[----:B------:R1:W-:Y:S04]  /*54680*/  STG.E.U8 desc[UR60][R94.64], R215 ;  /* 0x000000d75e007986 */ /* 0x0003e8000c10113c */
[----:B--2---:R2:W-:Y:S04]  /*54690*/  STG.E.U8 desc[UR60][R168.64], R180 ;  /* 0x000000b4a8007986 */ /* 0x0045e8000c10113c */
        /* <DEDUP_REMOVED lines=79> */
[----:B---3--:R1:W-:Y:S04]  /*54b90*/  STG.E.U8 desc[UR60][R210.64], R62 ;  /* 0x0000003ed2007986 */ /* 0x0083e8000c10113c */
[----:B0-----:R-:W3:Y:S04]  /*54ba0*/  LDL.LU.64 R18, [R1+0x8a8] ;  /* 0x0008a80001127983 */ /* 0x001ee80000300a00 */
[----:B------:R-:W3:Y:S04]  /*54bb0*/  LDL.LU R63, [R1+0x1128] ;  /* 0x00112800013f7983 */ /* 0x000ee80000300800 */
[----:B-1----:R-:W3:Y:S04]  /*54bc0*/  LDL.LU.64 R210, [R1+0x8a0] ;  /* 0x0008a00001d27983 */ /* 0x002ee80000300a00 */
[----:B----4-:R0:W-:Y:S04]  /*54bd0*/  STG.E.U8 desc[UR60][R216.64], R80 ;  /* 0x00000050d8007986 */ /* 0x0101e8000c10113c */
[----:B------:R-:W4:Y:S04]  /*54be0*/  LDL.LU R62, [R1+0x1114] ;  /* 0x00111400013e7983 */ /* 0x000f280000300800 */
[----:B------:R1:W-:Y:S04]  /*54bf0*/  STG.E.U8 desc[UR60][R196.64], R81 ;  /* 0x00000051c4007986 */ /* 0x0003e8000c10113c */
        /* <DEDUP_REMOVED lines=90> */
[----:B------:R0:W-:Y:S04]  /*551a0*/  STG.E.U8 desc[UR60][R216.64], R80 ;  /* 0x00000050d8007986 */ /* 0x0001e8000c10113c */
        /* <DEDUP_REMOVED lines=184> */
[----:B------:R-:W-:Y:S04]  /*55d30*/  STG.E.U8 desc[UR60][R216.64], R80 ;  /* 0x00000050d8007986 */ /* 0x000fe8000c10113c */
[----:B-1----:R-:W4:Y:S04]  /*55d40*/  LDL.LU.64 R210, [R1+0x5a8] ;  /* 0x0005a80001d27983 */ /* 0x002f280000300a00 */
[----:B------:R0:W-:Y:S04]  /*55d50*/  STG.E.U8 desc[UR60][R196.64], R81 ;  /* 0x00000051c4007986 */ /* 0x0001e8000c10113c */
[----:B------:R-:W4:Y:S04]  /*55d60*/  LDL.LU R62, [R1+0xfa0] ;  /* 0x000fa000013e7983 */ /* 0x000f280000300800 */
[----:B------:R1:W-:Y:S04]  /*55d70*/  STG.E.U8 desc[UR60][R206.64], R214 ;  /* 0x000000d6ce007986 */ /* 0x0003e8000c10113c */
[----:B0-----:R-:W4:Y:S04]  /*55d80*/  LDL.LU.64 R196, [R1+0x5a0] ;  /* 0x0005a00001c47983 */ /* 0x001f280000300a00 */
[----:B------:R-:W4:Y:S04]  /*55d90*/  LDL.LU R80, [R1+0xf8c] ;  /* 0x000f8c0001507983 */ /* 0x000f280000300800 */
[----:B------:R-:W4:Y:S04]  /*55da0*/  LDL.LU.64 R216, [R1+0x598] ;  /* 0x0005980001d87983 */ /* 0x000f280000300a00 */
[----:B------:R-:W4:Y:S04]  /*55db0*/  LDL.LU R81, [R1+0xf90] ;  /* 0x000f900001517983 */ /* 0x000f280000300800 */
[----:B-1----:R-:W4:Y:S04]  /*55dc0*/  LDL.LU.64 R206, [R1+0x590] ;  /* 0x0005900001ce7983 */ /* 0x002f280000300a00 */
[----:B------:R0:W-:Y:S04]  /*55dd0*/  STG.E.U8 desc[UR60][R94.64], R215 ;  /* 0x000000d75e007986 */ /* 0x0001e8000c10113c */
[----:B------:R-:W4:Y:S04]  /*55de0*/  LDL.LU R214, [R1+0xf78] ;  /* 0x000f780001d67983 */ /* 0x000f280000300800 */
[----:B--2---:R1:W-:Y:S04]  /*55df0*/  STG.E.U8 desc[UR60][R168.64], R180 ;  /* 0x000000b4a8007986 */ /* 0x0043e8000c10113c */
        /* <DEDUP_REMOVED lines=69> */
[----:B------:R-:W3:Y:S04]  /*56250*/  LDL.LU R193, [R1+0x1fc0] ;  /* 0x001fc00001c17983 */ /* 0x000ee80000300800 */
[----:B----4-:R0:W-:Y:S04]  /*56260*/  STG.E.U8 desc[UR60][R222.64], R200 ;  /* 0x000000c8de007986 */ /* 0x0101e8000c10113c */
[----:B------:R1:W-:Y:S04]  /*56270*/  STG.E.U8 desc[UR60][R228.64], R203 ;  /* 0x000000cbe4007986 */ /* 0x0003e8000c10113c */
[----:B------:R4:W-:Y:S04]  /*56280*/  STG.E.U8 desc[UR60][R18.64], R63 ;  /* 0x0000003f12007986 */ /* 0x0009e8000c10113c */
[----:B0-----:R-:W3:Y:S04]  /*56290*/  LDL.LU.64 R222, [R1+0x1fb8] ;  /* 0x001fb80001de7983 */ /* 0x001ee80000300a00 */
[----:B------:R-:W3:Y:S04]  /*562a0*/  LDL.LU R200, [R1+0x1fb0] ;  /* 0x001fb00001c87983 */ /* 0x000ee80000300800 */
[----:B-1----:R-:W3:Y:S04]  /*562b0*/  LDL.LU.64 R228, [R1+0x1fa8] ;  /* 0x001fa80001e47983 */ /* 0x002ee80000300a00 */
[----:B------:R-:W3:Y:S04]  /*562c0*/  LDL.LU R203, [R1+0x1fa0] ;  /* 0x001fa00001cb7983 */ /* 0x000ee80000300800 */
[----:B----4-:R-:W4:Y:S04]  /*562d0*/  LDL.LU.64 R18, [R1+0x1f98] ;  /* 0x001f980001127983 */ /* 0x010f280000300a00 */
[----:B------:R-:W4:Y:S04]  /*562e0*/  LDL.LU R63, [R1+0x1f90] ;  /* 0x001f9000013f7983 */ /* 0x000f280000300800 */
[----:B------:R0:W-:Y:S04]  /*562f0*/  STG.E.U8 desc[UR60][R210.64], R62 ;  /* 0x0000003ed2007986 */ /* 0x0001e8000c10113c */
[----:B------:R1:W-:Y:S04]  /*56300*/  STG.E.U8 desc[UR60][R196.64], R80 ;  /* 0x00000050c4007986 */ /* 0x0003e8000c10113c */
[----:B------:R1:W-:Y:S04]  /*56310*/  STG.E.U8 desc[UR60][R216.64], R81 ;  /* 0x00000051d8007986 */ /* 0x0003e8000c10113c */
[----:B0-----:R-:W4:Y:S04]  /*56320*/  LDL.LU.64 R210, [R1+0x1f88] ;  /* 0x001f880001d27983 */ /* 0x001f280000300a00 */
[----:B------:R-:W4:Y:S04]  /*56330*/  LDL.LU R62, [R1+0x1f84] ;  /* 0x001f8400013e7983 */ /* 0x000f280000300800 */
[----:B-1----:R-:W4:Y:S04]  /*56340*/  LDL.LU R197, [R1+0x1f80] ;  /* 0x001f800001c57983 */ /* 0x002f280000300800 */
[----:B------:R-:W4:Y:S04]  /*56350*/  LDL.LU.64 R216, [R1+0x4d0] ;  /* 0x0004d00001d87983 */ /* 0x000f280000300a00 */
[----:B------:R-:W-:Y:S04]  /*56360*/  STG.E.U8 desc[UR60][R206.64], R214 ;  /* 0x000000d6ce007986 */ /* 0x000fe8000c10113c */
[----:B------:R-:W4:Y:S04]  /*56370*/  LDL.LU R196, [R1+0xee8] ;  /* 0x000ee80001c47983 */ /* 0x000f280000300800 */
[----:B--2---:R0:W-:Y:S04]  /*56380*/  STG.E.U8 desc[UR60][R94.64], R215 ;  /* 0x000000d75e007986 */ /* 0x0041e8000c10113c */
[----:B------:R-:W2:Y:S04]  /*56390*/  LDL.LU.64 R80, [R1+0x4c8] ;  /* 0x0004c80001507983 */ /* 0x000ea80000300a00 */
[----:B------:R-:W-:Y:S04]  /*563a0*/  STG.E.U8 desc[UR60][R168.64], R180 ;  /* 0x000000b4a8007986 */ /* 0x000fe8000c10113c */
[----:B0-----:R-:W2:Y:S04]  /*563b0*/  LDL.LU R95, [R1+0xef0] ;  /* 0x000ef000015f7983 */ /* 0x001ea80000300800 */
[----:B------:R-:W-:Y:S04]  /*563c0*/  STG.E.U8 desc[UR60][R224.64], R181 ;  /* 0x000000b5e0007986 */ /* 0x000fe8000c10113c */
[----:B------:R-:W2:Y:S04]  /*563d0*/  LDL.LU.64 R206, [R1+0x4c0] ;  /* 0x0004c00001ce7983 */ /* 0x000ea80000300a00 */
[----:B------:R0:W-:Y:S04]  /*563e0*/  STG.E.U8 desc[UR60][R250.64], R42 ;  /* 0x0000002afa007986 */ /* 0x0001e8000c10113c */
[----:B------:R-:W2:Y:S04]  /*563f0*/  LDL.LU R94, [R1+0xf20] ;  /* 0x000f2000015e7983 */ /* 0x000ea80000300800 */
[----:B------:R-:W-:Y:S04]  /*56400*/  STG.E.U8 desc[UR60][R232.64], R43 ;  /* 0x0000002be8007986 */ /* 0x000fe8000c10113c */
[----:B------:R-:W2:Y:S04]  /*56410*/  LDL.LU.64 R214, [R1+0x4b8] ;  /* 0x0004b80001d67983 */ /* 0x000ea80000300a00 */
[----:B------:R1:W-:Y:S04]  /*56420*/  STG.E.U8 desc[UR60][R238.64], R156 ;  /* 0x0000009cee007986 */ /* 0x0003e8000c10113c */
[----:B0-----:R-:W2:Y:S04]  /*56430*/  LDL.LU R250, [R1+0xf24] ;  /* 0x000f240001fa7983 */ /* 0x001ea80000300800 */
[----:B------:R-:W-:Y:S04]  /*56440*/  STG.E.U8 desc[UR60][R74.64], R248 ;  /* 0x000000f84a007986 */ /* 0x000fe8000c10113c */
[----:B------:R-:W2:Y:S04]  /*56450*/  LDL.LU.64 R168, [R1+0x4b0] ;  /* 0x0004b00001a87983 */ /* 0x000ea80000300a00 */
[----:B------:R-:W-:Y:S04]  /*56460*/  STG.E.U8 desc[UR60][R244.64], R249 ;  /* 0x000000f9f4007986 */ /* 0x000fe8000c10113c */
[----:B-1----:R-:W2:Y:S04]  /*56470*/  LDL.LU R156, [R1+0xf14] ;  /* 0x000f1400019c7983 */ /* 0x002ea80000300800 */
[----:B------:R0:W-:Y:S04]  /*56480*/  STG.E.U8 desc[UR60][R246.64], R227 ;  /* 0x000000e3f6007986 */ /* 0x0001e8000c10113c */
        /* <DEDUP_REMOVED lines=9> */
[----:B0-----:R-:W2:Y:S04]  /*56520*/  LDL.LU R212, [R1+0xf08] ;  /* 0x000f080001d47983 */ /* 0x001ea80000300800 */
        /* <DEDUP_REMOVED lines=14> */
[----:B------:R0:W-:Y:S04]  /*56610*/  STG.E.U8 desc[UR60][R240.64], R230 ;  /* 0x000000e6f0007986 */ /* 0x0001e8000c10113c */
[----:B------:R-:W2:Y:S04]  /*56620*/  LDL.LU.64 R242, [R1+0x458] ;  /* 0x0004580001f27983 */ /* 0x000ea80000300a00 */
[----:B------:R1:W-:Y:S04]  /*56630*/  STG.E.U8 desc[UR60][R234.64], R231 ;  /* 0x000000e7ea007986 */ /* 0x0003e8000c10113c */
[----:B0-----:R-:W2:Y:S04]  /*56640*/  LDL.LU.64 R240, [R1+0x450] ;  /* 0x0004500001f07983 */ /* 0x001ea80000300a00 */
[----:B------:R0:W-:Y:S04]  /*56650*/  STG.E.U8 desc[UR60][R220.64], R208 ;  /* 0x000000d0dc007986 */ /* 0x0001e8000c10113c */
[----:B-1----:R-:W2:Y:S04]  /*56660*/  LDL.LU.64 R234, [R1+0x448] ;  /* 0x0004480001ea7983 */ /* 0x002ea80000300a00 */
        /* <DEDUP_REMOVED lines=16> */
[----:B---3--:R1:W-:Y:S04]  /*56770*/  STG.E.U8 desc[UR60][R70.64], R57 ;  /* 0x0000003946007986 */ /* 0x0083e8000c10113c */
[----:B0-----:R-:W3:Y:S04]  /*56780*/  LDL.LU.64 R82, [R1+0x3f0] ;  /* 0x0003f00001527983 */ /* 0x001ee80000300a00 */
[----:B-1----:R-:W3:Y:S04]  /*56790*/  LDL.LU.64 R70, [R1+0x3e8] ;  /* 0x0003e80001467983 */ /* 0x002ee80000300a00 */
[----:B------:R-:W3:Y:S04]  /*567a0*/  LDL.LU.64 R56, [R1+0x3e0] ;  /* 0x0003e00001387983 */ /* 0x000ee80000300a00 */
[----:B----4-:R0:W-:Y:S04]  /*567b0*/  STG.E.U8 desc[UR60][R216.64], R196 ;  /* 0x000000c4d8007986 */ /* 0x0101e8000c10113c */
[----:B0-----:R-:W4:Y:S04]  /*567c0*/  LDL.LU.64 R216, [R1+0x1f78] ;  /* 0x001f780001d87983 */ /* 0x001f280000300a00 */
[----:B------:R-:W4:Y:S04]  /*567d0*/  LDL.LU R196, [R1+0x1f70] ;  /* 0x001f700001c47983 */ /* 0x000f280000300800 */
[----:B--2---:R0:W-:Y:S04]  /*567e0*/  STG.E.U8 desc[UR60][R80.64], R95 ;  /* 0x0000005f50007986 */ /* 0x0041e8000c10113c */
[----:B0-----:R-:W2:Y:S04]  /*567f0*/  LDL.LU.64 R80, [R1+0x1f68] ;  /* 0x001f680001507983 */ /* 0x001ea80000300a00 */
[----:B------:R-:W2:Y:S04]  /*56800*/  LDL.LU R95, [R1+0x1f60] ;  /* 0x001f6000015f7983 */ /* 0x000ea80000300800 */
[----:B------:R0:W-:Y:S04]  /*56810*/  STG.E.U8 desc[UR60][R206.64], R94 ;  /* 0x0000005ece007986 */ /* 0x0001e8000c10113c */
[----:B------:R1:W-:Y:S04]  /*56820*/  STG.E.U8 desc[UR60][R214.64], R250 ;  /* 0x000000fad6007986 */ /* 0x0003e8000c10113c */
[----:B0-----:R-:W4:Y:S04]  /*56830*/  LDL.LU.64 R206, [R1+0x1f58] ;  /* 0x001f580001ce7983 */ /* 0x001f280000300a00 */
[----:B------:R-:W2:Y:S04]  /*56840*/  LDL.LU R94, [R1+0x1f50] ;  /* 0x001f5000015e7983 */ /* 0x000ea80000300800 */
[----:B-1----:R-:W4:Y:S04]  /*56850*/  LDL.LU.64 R214, [R1+0x1f48] ;  /* 0x001f480001d67983 */ /* 0x002f280000300a00 */
[----:B------:R-:W2:Y:S04]  /*56860*/  LDL.LU R250, [R1+0x1f40] ;  /* 0x001f400001fa7983 */ /* 0x000ea80000300800 */
[----:B------:R0:W-:Y:S04]  /*56870*/  STG.E.U8 desc[UR60][R168.64], R156 ;  /* 0x0000009ca8007986 */ /* 0x0001e8000c10113c */
[----:B0-----:R-:W4:Y:S04]  /*56880*/  LDL.LU.64 R168, [R1+0x1f38] ;  /* 0x001f380001a87983 */ /* 0x001f280000300a00 */
[----:B------:R-:W3:Y:S04]  /*56890*/  LDL.LU R156, [R1+0x1f30] ;  /* 0x001f3000019c7983 */ /* 0x000ee80000300800 */
[----:B------:R0:W-:Y:S04]  /*568a0*/  STG.E.U8 desc[UR60][R42.64], R227 ;  /* 0x000000e32a007986 */ /* 0x0001e8000c10113c */
[----:B------:R1:W-:Y:S04]  /*568b0*/  STG.E.U8 desc[UR60][R74.64], R157 ;  /* 0x0000009d4a007986 */ /* 0x0003e8000c10113c */
[----:B0-----:R-:W2:Y:S04]  /*568c0*/  LDL.LU.64 R42, [R1+0x1f28] ;  /* 0x001f2800012a7983 */ /* 0x001ea80000300a00 */
[----:B------:R-:W4:Y:S04]  /*568d0*/  LDL.LU R227, [R1+0x1f20] ;  /* 0x001f200001e37983 */ /* 0x000f280000300800 */
[----:B-1----:R-:W2:Y:S04]  /*568e0*/  LDL.LU.64 R74, [R1+0x1f18] ;  /* 0x001f1800014a7983 */ /* 0x002ea80000300a00 */
[----:B------:R-:W3:Y:S04]  /*568f0*/  LDL.LU R157, [R1+0x1f10] ;  /* 0x001f1000019d7983 */ /* 0x000ee80000300800 */
[----:B------:R0:W-:Y:S04]  /*56900*/  STG.E.U8 desc[UR60][R236.64], R212 ;  /* 0x000000d4ec007986 */ /* 0x0001e8000c10113c */
[----:B------:R1:W-:Y:S04]  /*56910*/  STG.E.U8 desc[UR60][R178.64], R226 ;  /* 0x000000e2b2007986 */ /* 0x0003e8000c10113c */
[----:B0-----:R-:W4:Y:S04]  /*56920*/  LDL.LU.64 R236, [R1+0x1f08] ;  /* 0x001f080001ec7983 */ /* 0x001f280000300a00 */
[----:B------:R-:W2:Y:S04]  /*56930*/  LDL.LU R212, [R1+0x1f00] ;  /* 0x001f000001d47983 */ /* 0x000ea80000300800 */
[----:B-1----:R-:W3:Y:S04]  /*56940*/  LDL.LU.64 R178, [R1+0x1ef8] ;  /* 0x001ef80001b27983 */ /* 0x002ee80000300a00 */
[----:B------:R-:W2:Y:S04]  /*56950*/  LDL.LU R226, [R1+0x1ef0] ;  /* 0x001ef00001e27983 */ /* 0x000ea80000300800 */
[----:B------:R0:W-:Y:S04]  /*56960*/  STG.E.U8 desc[UR60][R198.64], R213 ;  /* 0x000000d5c6007986 */ /* 0x0001e8000c10113c */
[----:B0-----:R-:W3:Y:S04]  /*56970*/  LDL.LU.64 R198, [R1+0x1ee8] ;  /* 0x001ee80001c67983 */ /* 0x001ee80000300a00 */
[----:B------:R-:W3:Y:S04]  /*56980*/  LDL.LU R213, [R1+0x1ee0] ;  /* 0x001ee00001d57983 */ /* 0x000ee80000300800 */
[----:B------:R0:W-:Y:S04]  /*56990*/  STG.E.U8 desc[UR60][R224.64], R251 ;  /* 0x000000fbe0007986 */ /* 0x0001e8000c10113c */
[----:B0-----:R-:W3:Y:S04]  /*569a0*/  LDL.LU.64 R224, [R1+0x3d8] ;  /* 0x0003d80001e07983 */ /* 0x001ee80000300a00 */
[----:B------:R-:W3:Y:S04]  /*569b0*/  LDL.LU R251, [R1+0xe70] ;  /* 0x000e700001fb7983 */ /* 0x000ee80000300800 */
[----:B------:R0:W-:Y:S04]  /*569c0*/  STG.E.U8 desc[UR60][R180.64], R238 ;  /* 0x000000eeb4007986 */ /* 0x0001e8000c10113c */
[----:B------:R1:W-:Y:S04]  /*569d0*/  STG.E.U8 desc[UR60][R232.64], R239 ;  /* 0x000000efe8007986 */ /* 0x0003e8000c10113c */
[----:B------:R1:W-:Y:S04]  /*569e0*/  STG.E.U8 desc[UR60][R244.64], R246 ;  /* 0x000000f6f4007986 */ /* 0x0003e8000c10113c */
[----:B0-----:R-:W3:Y:S04]  /*569f0*/  LDL.LU.64 R180, [R1+0x3d0] ;  /* 0x0003d00001b47983 */ /* 0x001ee80000300a00 */
[----:B-1----:R-:W3:Y:S04]  /*56a00*/  LDL.LU.64 R232, [R1+0x3c8] ;  /* 0x0003c80001e87983 */ /* 0x002ee80000300a00 */
[----:B------:R-:W3:Y:S04]  /*56a10*/  LDL.LU.64 R238, [R1+0x3c0] ;  /* 0x0003c00001ee7983 */ /* 0x000ee80000300a00 */
[----:B------:R0:W-:Y:S04]  /*56a20*/  STG.E.U8 desc[UR60][R248.64], R247 ;  /* 0x000000f7f8007986 */ /* 0x0001e8000c10113c */
[----:B------:R-:W3:Y:S04]  /*56a30*/  LDL.LU.64 R244, [R1+0x3b8] ;  /* 0x0003b80001f47983 */ /* 0x000ee80000300a00 */
[----:B0-----:R-:W3:Y:S04]  /*56a40*/  LDL.LU.64 R248, [R1+0x3b0] ;  /* 0x0003b00001f87983 */ /* 0x001ee80000300a00 */
[----:B------:R-:W3:Y:S04]  /*56a50*/  LDL.LU.64 R246, [R1+0x3a8] ;  /* 0x0003a80001f67983 */ /* 0x000ee80000300a00 */
[----:B----4-:R0:W-:Y:S04]  /*56a60*/  STG.E.U8 desc[UR60][R242.64], R237 ;  /* 0x000000edf2007986 */ /* 0x0101e8000c10113c */
[----:B------:R1:W-:Y:S04]  /*56a70*/  STG.E.U8 desc[UR60][R240.64], R236 ;  /* 0x000000ecf0007986 */ /* 0x0003e8000c10113c */
[----:B------:R4:W-:Y:S04]  /*56a80*/  STG.E.U8 desc[UR60][R234.64], R227 ;  /* 0x000000e3ea007986 */ /* 0x0009e8000c10113c */
[----:B0-----:R-:W3:Y:S04]  /*56a90*/  LDL.LU.64 R242, [R1+0x3a0] ;  /* 0x0003a00001f27983 */ /* 0x001ee80000300a00 */
[----:B-1----:R-:W3:Y:S04]  /*56aa0*/  LDL.LU.64 R240, [R1+0x398] ;  /* 0x0003980001f07983 */ /* 0x002ee80000300a00 */
[----:B------:R-:W3:Y:S04]  /*56ab0*/  LDL.LU.64 R236, [R1+0x390] ;  /* 0x0003900001ec7983 */ /* 0x000ee80000300a00 */
[----:B--2---:R0:W-:Y:S04]  /*56ac0*/  STG.E.U8 desc[UR60][R230.64], R226 ;  /* 0x000000e2e6007986 */ /* 0x0041e8000c10113c */
[----:B----4-:R-:W2:Y:S04]  /*56ad0*/  LDL.LU.64 R234, [R1+0x388] ;  /* 0x0003880001ea7983 */ /* 0x010ea80000300a00 */
[----:B---3--:R1:W-:Y:S04]  /*56ae0*/  STG.E.U8 desc[UR60][R220.64], R213 ;  /* 0x000000d5dc007986 */ /* 0x0083e8000c10113c */
[----:B0-----:R-:W3:Y:S04]  /*56af0*/  LDL.LU.64 R230, [R1+0x380] ;  /* 0x0003800001e67983 */ /* 0x001ee80000300a00 */
[----:B------:R-:W4:Y:S04]  /*56b00*/  LDL.LU.64 R226, [R1+0x378] ;  /* 0x0003780001e27983 */ /* 0x000f280000300a00 */
[----:B------:R0:W-:Y:S04]  /*56b10*/  STG.E.U8 desc[UR60][R218.64], R212 ;  /* 0x000000d4da007986 */ /* 0x0001e8000c10113c */
[----:B-1----:R-:W4:Y:S04]  /*56b20*/  LDL.LU.64 R220, [R1+0x370] ;  /* 0x0003700001dc7983 */ /* 0x002f280000300a00 */
[----:B------:R1:W-:Y:S04]  /*56b30*/  STG.E.U8 desc[UR60][R208.64], R199 ;  /* 0x000000c7d0007986 */ /* 0x0003e8000c10113c */
[----:B0-----:R-:W4:Y:S04]  /*56b40*/  LDL.LU.64 R218, [R1+0x368] ;  /* 0x0003680001da7983 */ /* 0x001f280000300a00 */
        /* <DEDUP_REMOVED lines=26> */
[----:B-1----:R-:W3:Y:S04]  /*56cf0*/  LDL.LU.64 R224, [R1+0x1ed8] ;  /* 0x001ed80001e07983 */ /* 0x002ee80000300a00 */
[----:B------:R-:W2:Y:S04]  /*56d00*/  LDL.LU R251, [R1+0x1ed0] ;  /* 0x001ed00001fb7983 */ /* 0x000ea80000300800 */
[----:B------:R0:W-:Y:S04]  /*56d10*/  STG.E.U8 desc[UR60][R180.64], R250 ;  /* 0x000000fab4007986 */ /* 0x0001e8000c10113c */
[----:B0-----:R-:W4:Y:S04]  /*56d20*/  LDL.LU.64 R180, [R1+0x1ec8] ;  /* 0x001ec80001b47983 */ /* 0x001f280000300a00 */
[----:B------:R-:W3:Y:S04]  /*56d30*/  LDL.LU R250, [R1+0x1ec0] ;  /* 0x001ec00001fa7983 */ /* 0x000ee80000300800 */
[----:B--2---:R0:W-:Y:S04]  /*56d40*/  STG.E.U8 desc[UR60][R232.64], R251 ;  /* 0x000000fbe8007986 */ /* 0x0041e8000c10113c */
[----:B0-----:R-:W2:Y:S04]  /*56d50*/  LDL.LU.64 R232, [R1+0x1eb8] ;  /* 0x001eb80001e87983 */ /* 0x001ea80000300a00 */
[----:B------:R-:W4:Y:S04]  /*56d60*/  LDL.LU R251, [R1+0x1eb0] ;  /* 0x001eb00001fb7983 */ /* 0x000f280000300800 */
[----:B---3--:R0:W-:Y:S04]  /*56d70*/  STG.E.U8 desc[UR60][R238.64], R250 ;  /* 0x000000faee007986 */ /* 0x0081e8000c10113c */
[----:B0-----:R-:W3:Y:S04]  /*56d80*/  LDL.LU.64 R238, [R1+0x1ea8] ;  /* 0x001ea80001ee7983 */ /* 0x001ee80000300a00 */
[----:B------:R-:W2:Y:S04]  /*56d90*/  LDL.LU R250, [R1+0x1ea0] ;  /* 0x001ea00001fa7983 */ /* 0x000ea80000300800 */
[----:B----4-:R0:W-:Y:S04]  /*56da0*/  STG.E.U8 desc[UR60][R244.64], R251 ;  /* 0x000000fbf4007986 */ /* 0x0101e8000c10113c */
[----:B0-----:R-:W4:Y:S04]  /*56db0*/  LDL.LU.64 R244, [R1+0x1e98] ;  /* 0x001e980001f47983 */ /* 0x001f280000300a00 */
[----:B------:R-:W2:Y:S04]  /*56dc0*/  LDL.LU R251, [R1+0x1e90] ;  /* 0x001e900001fb7983 */ /* 0x000ea80000300800 */
[----:B----4-:R0:W-:Y:S04]  /*56dd0*/  STG.E.U8 desc[UR60][R248.64], R244 ;  /* 0x000000f4f8007986 */ /* 0x0101e8000c10113c */
[----:B------:R1:W-:Y:S04]  /*56de0*/  STG.E.U8 desc[UR60][R246.64], R245 ;  /* 0x000000f5f6007986 */ /* 0x0003e8000c10113c */
[----:B---3--:R3:W-:Y:S04]  /*56df0*/  STG.E.U8 desc[UR60][R242.64], R238 ;  /* 0x000000eef2007986 */ /* 0x0087e8000c10113c */
[----:B0-----:R-:W4:Y:S04]  /*56e00*/  LDL.LU.64 R248, [R1+0x1e88] ;  /* 0x001e880001f87983 */ /* 0x001f280000300a00 */
[----:B------:R-:W4:Y:S04]  /*56e10*/  LDL.LU R244, [R1+0x1e80] ;  /* 0x001e800001f47983 */ /* 0x000f280000300800 */
[----:B-1----:R-:W4:Y:S04]  /*56e20*/  LDL.LU.64 R246, [R1+0x1e78] ;  /* 0x001e780001f67983 */ /* 0x002f280000300a00 */
[----:B------:R-:W4:Y:S04]  /*56e30*/  LDL.LU R245, [R1+0x1e70] ;  /* 0x001e700001f57983 */ /* 0x000f280000300800 */
[----:B---3--:R-:W3:Y:S04]  /*56e40*/  LDL.LU.64 R242, [R1+0x1e68] ;  /* 0x001e680001f27983 */ /* 0x008ee80000300a00 */
[----:B------:R-:W4:Y:S04]  /*56e50*/  LDL.LU R238, [R1+0x1e60] ;  /* 0x001e600001ee7983 */ /* 0x000f280000300800 */
[----:B------:R0:W-:Y:S04]  /*56e60*/  STG.E.U8 desc[UR60][R240.64], R239 ;  /* 0x000000eff0007986 */ /* 0x0001e8000c10113c */
[----:B--2---:R1:W-:Y:S04]  /*56e70*/  STG.E.U8 desc[UR60][R236.64], R233 ;  /* 0x000000e9ec007986 */ /* 0x0043e8000c10113c */
[----:B------:R2:W-:Y:S04]  /*56e80*/  STG.E.U8 desc[UR60][R234.64], R232 ;  /* 0x000000e8ea007986 */ /* 0x0005e8000c10113c */
[----:B0-----:R-:W3:Y:S04]  /*56e90*/  LDL.LU.64 R240, [R1+0x1e58] ;  /* 0x001e580001f07983 */ /* 0x001ee80000300a00 */
[----:B------:R-:W4:Y:S04]  /*56ea0*/  LDL.LU R239, [R1+0x1e50] ;  /* 0x001e500001ef7983 */ /* 0x000f280000300800 */
[----:B-1----:R-:W3:Y:S04]  /*56eb0*/  LDL.LU.64 R236, [R1+0x1e48] ;  /* 0x001e480001ec7983 */ /* 0x002ee80000300a00 */
[----:B--2---:R-:W2:Y:S04]  /*56ec0*/  LDL.LU.64 R234, [R1+0x1e40] ;  /* 0x001e400001ea7983 */ /* 0x004ea80000300a00 */
[----:B------:R-:W4:Y:S04]  /*56ed0*/  LDL.LU.64 R232, [R1+0x2e0] ;  /* 0x0002e00001e87983 */ /* 0x000f280000300a00 */
[----:B------:R0:W-:Y:S04]  /*56ee0*/  STG.E.U8 desc[UR60][R230.64], R225 ;  /* 0x000000e1e6007986 */ /* 0x0001e8000c10113c */
[----:B------:R1:W-:Y:S04]  /*56ef0*/  STG.E.U8 desc[UR60][R226.64], R224 ;  /* 0x000000e0e2007986 */ /* 0x0003e8000c10113c */
[----:B0-----:R-:W3:Y:S04]  /*56f00*/  LDL.LU.64 R230, [R1+0x2d8] ;  /* 0x0002d80001e67983 */ /* 0x001ee80000300a00 */
[----:B-1----:R-:W2:Y:S04]  /*56f10*/  LDL.LU.64 R226, [R1+0x2d0] ;  /* 0x0002d00001e27983 */ /* 0x002ea80000300a00 */
[----:B------:R-:W2:Y:S04]  /*56f20*/  LDL.LU.64 R224, [R1+0x2c8] ;  /* 0x0002c80001e07983 */ /* 0x000ea80000300a00 */
[----:B------:R0:W-:Y:S04]  /*56f30*/  STG.E.U8 desc[UR60][R220.64], R215 ;  /* 0x000000d7dc007986 */ /* 0x0001e8000c10113c */
[----:B------:R1:W-:Y:S04]  /*56f40*/  STG.E.U8 desc[UR60][R218.64], R214 ;  /* 0x000000d6da007986 */ /* 0x0003e8000c10113c */
[----:B0-----:R-:W2:Y:S04]  /*56f50*/  LDL.LU.64 R220, [R1+0x2c0] ;  /* 0x0002c00001dc7983 */ /* 0x001ea80000300a00 */
[----:B-1----:R-:W2:Y:S04]  /*56f60*/  LDL.LU.64 R218, [R1+0x2b8] ;  /* 0x0002b80001da7983 */ /* 0x002ea80000300a00 */
[----:B------:R-:W2:Y:S04]  /*56f70*/  LDL.LU.64 R214, [R1+0x2b0] ;  /* 0x0002b00001d67983 */ /* 0x000ea80000300a00 */
[----:B------:R0:W-:Y:S04]  /*56f80*/  STG.E.U8 desc[UR60][R212.64], R207 ;  /* 0x000000cfd4007986 */ /* 0x0001e8000c10113c */
[----:B------:R1:W-:Y:S04]  /*56f90*/  STG.E.U8 desc[UR60][R208.64], R206 ;  /* 0x000000ced0007986 */ /* 0x0003e8000c10113c */
[----:B------:R1:W-:Y:S04]  /*56fa0*/  STG.E.U8 desc[UR60][R204.64], R197 ;  /* 0x000000c5cc007986 */ /* 0x0003e8000c10113c */
[----:B0-----:R-:W2:Y:S04]  /*56fb0*/  LDL.LU.64 R212, [R1+0x2a8] ;  /* 0x0002a80001d47983 */ /* 0x001ea80000300a00 */
[----:B-1----:R-:W2:Y:S04]  /*56fc0*/  LDL.LU.64 R208, [R1+0x2a0] ;  /* 0x0002a00001d07983 */ /* 0x002ea80000300a00 */
[----:B------:R-:W2:Y:S04]  /*56fd0*/  LDL.LU.64 R206, [R1+0x298] ;  /* 0x0002980001ce7983 */ /* 0x000ea80000300a00 */
[----:B------:R-:W2:Y:S04]  /*56fe0*/  LDL.LU.64 R204, [R1+0x290] ;  /* 0x0002900001cc7983 */ /* 0x000ea80000300a00 */
[----:B------:R0:W-:Y:S04]  /*56ff0*/  STG.E.U8 desc[UR60][R198.64], R196 ;  /* 0x000000c4c6007986 */ /* 0x0001e8000c10113c */
[----:B------:R1:W-:Y:S04]  /*57000*/  STG.E.U8 desc[UR60][R190.64], R181 ;  /* 0x000000b5be007986 */ /* 0x0003e8000c10113c */
[----:B0-----:R-:W2:Y:S04]  /*57010*/  LDL.LU.64 R198, [R1+0x288] ;  /* 0x0002880001c67983 */ /* 0x001ea80000300a00 */
[----:B------:R-:W2:Y:S04]  /*57020*/  LDL.LU.64 R196, [R1+0x280] ;  /* 0x0002800001c47983 */ /* 0x000ea80000300a00 */
[----:B-1----:R-:W2:Y:S04]  /*57030*/  LDL.LU.64 R190, [R1+0x278] ;  /* 0x0002780001be7983 */ /* 0x002ea80000300a00 */
        /* <DEDUP_REMOVED lines=11> */
[----:B0-----:R-:W2:Y:S04]  /*570f0*/  LDL.LU.64 R156, [R1+0x240] ;  /* 0x00024000019c7983 */ /* 0x001ea80000300a00 */
        /* <DEDUP_REMOVED lines=15> */
[----:B------:R-:W2:Y:S01]  /*571f0*/  LDL.LU.64 R18, [R1+0x1f0] ;  /* 0x0001f00001127983 */ /* 0x000ea20000300a00 */
[----:B------:R-:W-:-:S02]  /*57200*/  PRMT R202, R139, 0x7772, RZ ;  /* 0x000077728bca7816 */ /* 0x000fc400000000ff */
[C---:B------:R-:W-:Y:S02]  /*57210*/  PRMT R192, R132.reuse, 0x7770, RZ ;  /* 0x0000777084c07816 */ /* 0x040fe400000000ff */
[----:B------:R-:W-:Y:S02]  /*57220*/  PRMT R185, R132, 0x7771, RZ ;  /* 0x0000777184b97816 */ /* 0x000fe400000000ff */
[C---:B------:R-:W-:Y:S02]  /*57230*/  PRMT R184, R133.reuse, 0x7770, RZ ;  /* 0x0000777085b87816 */ /* 0x040fe400000000ff */
[----:B------:R-:W-:Y:S02]  /*57240*/  PRMT R175, R133, 0x7771, RZ ;  /* 0x0000777185af7816 */ /* 0x000fe400000000ff */
[C---:B------:R-:W-:Y:S02]  /*57250*/  PRMT R174, R134.reuse, 0x7770, RZ ;  /* 0x0000777086ae7816 */ /* 0x040fe400000000ff */
[----:B------:R-:W-:-:S02]  /*57260*/  PRMT R165, R134, 0x7771, RZ ;  /* 0x0000777186a57816 */ /* 0x000fc400000000ff */
[C---:B------:R-:W-:Y:S02]  /*57270*/  PRMT R164, R135.reuse, 0x7770, RZ ;  /* 0x0000777087a47816 */ /* 0x040fe400000000ff */
[----:B------:R-:W-:Y:S01]  /*57280*/  PRMT R99, R135, 0x7771, RZ ;  /* 0x0000777187637816 */ /* 0x000fe200000000ff */
[----:B----4-:R0:W-:Y:S04]  /*57290*/  STG.E.U8 desc[UR60][R232.64], R228 ;  /* 0x000000e4e8007986 */ /* 0x0101e8000c10113c */
[----:B0-----:R-:W4:Y:S04]  /*572a0*/  LDL.LU.64 R232, [R1+0x1e38] ;  /* 0x001e380001e87983 */ /* 0x001f280000300a00 */
[----:B------:R-:W4:Y:S04]  /*572b0*/  LDL.LU R228, [R1+0x1e30] ;  /* 0x001e300001e47983 */ /* 0x000f280000300800 */
[----:B---3--:R0:W-:Y:S04]  /*572c0*/  STG.E.U8 desc[UR60][R230.64], R229 ;  /* 0x000000e5e6007986 */ /* 0x0081e8000c10113c */
[----:B--2---:R1:W-:Y:S04]  /*572d0*/  STG.E.U8 desc[UR60][R226.64], R222 ;  /* 0x000000dee2007986 */ /* 0x0043e8000c10113c */
[----:B------:R2:W-:Y:S04]  /*572e0*/  STG.E.U8 desc[UR60][R224.64], R223 ;  /* 0x000000dfe0007986 */ /* 0x0005e8000c10113c */
[----:B0-----:R-:W3:Y:S04]  /*572f0*/  LDL.LU.64 R230, [R1+0x1e28] ;  /* 0x001e280001e67983 */ /* 0x001ee80000300a00 */
[----:B------:R-:W4:Y:S04]  /*57300*/  LDL.LU R229, [R1+0x1e20] ;  /* 0x001e200001e57983 */ /* 0x000f280000300800 */
[----:B-1----:R-:W3:Y:S04]  /*57310*/  LDL.LU.64 R226, [R1+0x1e18] ;  /* 0x001e180001e27983 */ /* 0x002ee80000300a00 */
[----:B------:R-:W4:Y:S04]  /*57320*/  LDL.LU R222, [R1+0x1e10] ;  /* 0x001e100001de7983 */ /* 0x000f280000300800 */
[----:B--2---:R-:W2:Y:S04]  /*57330*/  LDL.LU.64 R224, [R1+0x1e08] ;  /* 0x001e080001e07983 */ /* 0x004ea80000300a00 */
[----:B------:R-:W4:Y:S04]  /*57340*/  LDL.LU R223, [R1+0x1e00] ;  /* 0x001e000001df7983 */ /* 0x000f280000300800 */
[----:B------:R0:W-:Y:S04]  /*57350*/  STG.E.U8 desc[UR60][R220.64], R216 ;  /* 0x000000d8dc007986 */ /* 0x0001e8000c10113c */
[----:B------:R1:W-:Y:S04]  /*57360*/  STG.E.U8 desc[UR60][R218.64], R217 ;  /* 0x000000d9da007986 */ /* 0x0003e8000c10113c */
[----:B------:R1:W-:Y:S04]  /*57370*/  STG.E.U8 desc[UR60][R214.64], R210 ;  /* 0x000000d2d6007986 */ /* 0x0003e8000c10113c */
[----:B0-----:R-:W3:Y:S04]  /*57380*/  LDL.LU.64 R220, [R1+0x1df8] ;  /* 0x001df80001dc7983 */ /* 0x001ee80000300a00 */
[----:B------:R-:W2:Y:S04]  /*57390*/  LDL.LU R216, [R1+0x1df0] ;  /* 0x001df00001d87983 */ /* 0x000ea80000300800 */
[----:B-1----:R-:W4:Y:S04]  /*573a0*/  LDL.LU.64 R218, [R1+0x1de8] ;  /* 0x001de80001da7983 */ /* 0x002f280000300a00 */
[----:B------:R-:W2:Y:S04]  /*573b0*/  LDL.LU R217, [R1+0x1de0] ;  /* 0x001de00001d97983 */ /* 0x000ea80000300800 */
[----:B------:R-:W3:Y:S04]  /*573c0*/  LDL.LU.64 R214, [R1+0x1dd8] ;  /* 0x001dd80001d67983 */ /* 0x000ee80000300a00 */
[----:B------:R-:W4:Y:S04]  /*573d0*/  LDL.LU R210, [R1+0x1dd0] ;  /* 0x001dd00001d27983 */ /* 0x000f280000300800 */
[----:B------:R0:W-:Y:S04]  /*573e0*/  STG.E.U8 desc[UR60][R212.64], R211 ;  /* 0x000000d3d4007986 */ /* 0x0001e8000c10113c */
[----:B------:R1:W-:Y:S04]  /*573f0*/  STG.E.U8 desc[UR60][R208.64], R200 ;  /* 0x000000c8d0007986 */ /* 0x0003e8000c10113c */
[----:B------:R1:W-:Y:S04]  /*57400*/  STG.E.U8 desc[UR60][R206.64], R203 ;  /* 0x000000cbce007986 */ /* 0x0003e8000c10113c */
[----:B0-----:R-:W2:Y:S04]  /*57410*/  LDL.LU.64 R212, [R1+0x1dc8] ;  /* 0x001dc80001d47983 */ /* 0x001ea80000300a00 */
[----:B------:R-:W4:Y:S04]  /*57420*/  LDL.LU R211, [R1+0x1dc0] ;  /* 0x001dc00001d37983 */ /* 0x000f280000300800 */
[----:B-1----:R-:W3:Y:S04]  /*57430*/  LDL.LU.64 R208, [R1+0x1db8] ;  /* 0x001db80001d07983 */ /* 0x002ee80000300a00 */
[----:B------:R-:W2:Y:S04]  /*57440*/  LDL.LU R200, [R1+0x1db0] ;  /* 0x001db00001c87983 */ /* 0x000ea80000300800 */
[----:B------:R-:W4:Y:S04]  /*57450*/  LDL.LU.64 R206, [R1+0x1da8] ;  /* 0x001da80001ce7983 */ /* 0x000f280000300a00 */
[----:B------:R0:W-:Y:S04]  /*57460*/  STG.E.U8 desc[UR60][R204.64], R202 ;  /* 0x000000cacc007986 */ /* 0x0001e8000c10113c */
[----:B------:R1:W-:Y:S04]  /*57470*/  STG.E.U8 desc[UR60][R198.64], R193 ;  /* 0x000000c1c6007986 */ /* 0x0003e8000c10113c */
[----:B------:R1:W-:Y:S04]  /*57480*/  STG.E.U8 desc[UR60][R196.64], R192 ;  /* 0x000000c0c4007986 */ /* 0x0003e8000c10113c */
[----:B0-----:R-:W3:Y:S04]  /*57490*/  LDL.LU.64 R204, [R1+0x1da0] ;  /* 0x001da00001cc7983 */ /* 0x001ee80000300a00 */
[----:B------:R-:W2:Y:S04]  /*574a0*/  LDL.LU.64 R202, [R1+0x1e8] ;  /* 0x0001e80001ca7983 */ /* 0x000ea80000300a00 */
[----:B-1----:R-:W4:Y:S04]  /*574b0*/  LDL.LU.64 R198, [R1+0x1e0] ;  /* 0x0001e00001c67983 */ /* 0x002f280000300a00 */
[----:B------:R-:W3:Y:S04]  /*574c0*/  LDL.LU.64 R196, [R1+0x1d8] ;  /* 0x0001d80001c47983 */ /* 0x000ee80000300a00 */
[----:B------:R-:W3:Y:S04]  /*574d0*/  LDL.LU.64 R192, [R1+0x1d0] ;  /* 0x0001d00001c07983 */ /* 0x000ee80000300a00 */
[----:B------:R0:W-:Y:S04]  /*574e0*/  STG.E.U8 desc[UR60][R190.64], R185 ;  /* 0x000000b9be007986 */ /* 0x0001e8000c10113c */
[----:B------:R1:W-:Y:S04]  /*574f0*/  STG.E.U8 desc[UR60][R186.64], R184 ;  /* 0x000000b8ba007986 */ /* 0x0003e8000c10113c */
[----:B0-----:R-:W3:Y:S04]  /*57500*/  LDL.LU.64 R190, [R1+0x1c8] ;  /* 0x0001c80001be7983 */ /* 0x001ee80000300a00 */
[----:B-1----:R-:W3:Y:S04]  /*57510*/  LDL.LU.64 R186, [R1+0x1c0] ;  /* 0x0001c00001ba7983 */ /* 0x002ee80000300a00 */
[----:B------:R-:W3:Y:S04]  /*57520*/  LDL.LU.64 R184, [R1+0x1b8] ;  /* 0x0001b80001b87983 */ /* 0x000ee80000300a00 */
[----:B------:R0:W-:Y:S04]  /*57530*/  STG.E.U8 desc[UR60][R180.64], R175 ;  /* 0x000000afb4007986 */ /* 0x0001e8000c10113c */
[----:B------:R1:W-:Y:S04]  /*57540*/  STG.E.U8 desc[UR60][R178.64], R174 ;  /* 0x000000aeb2007986 */ /* 0x0003e8000c10113c */
[----:B------:R1:W-:Y:S04]  /*57550*/  STG.E.U8 desc[UR60][R172.64], R165 ;  /* 0x000000a5ac007986 */ /* 0x0003e8000c10113c */
[----:B0-----:R-:W3:Y:S04]  /*57560*/  LDL.LU.64 R180, [R1+0x1b0] ;  /* 0x0001b00001b47983 */ /* 0x001ee80000300a00 */
[----:B-1----:R-:W3:Y:S04]  /*57570*/  LDL.LU.64 R178, [R1+0x1a8] ;  /* 0x0001a80001b27983 */ /* 0x002ee80000300a00 */
[----:B------:R-:W3:Y:S04]  /*57580*/  LDL.LU.64 R174, [R1+0x1a0] ;  /* 0x0001a00001ae7983 */ /* 0x000ee80000300a00 */
[----:B------:R-:W3:Y:S01]  /*57590*/  LDL.LU.64 R172, [R1+0x198] ;  /* 0x0001980001ac7983 */ /* 0x000ee20000300a00 */
[----:B------:R-:W-:-:S03]  /*575a0*/  PRMT R98, R132, 0x7772, RZ ;  /* 0x0000777284627816 */ /* 0x000fc600000000ff */
[----:B------:R0:W-:Y:S04]  /*575b0*/  STG.E.U8 desc[UR60][R168.64], R164 ;  /* 0x000000a4a8007986 */ /* 0x0001e8000c10113c */
[----:B------:R1:W-:Y:S04]  /*575c0*/  STG.E.U8 desc[UR60][R158.64], R99 ;  /* 0x000000639e007986 */ /* 0x0003e8000c10113c */
[----:B0-----:R-:W3:Y:S04]  /*575d0*/  LDL.LU.64 R168, [R1+0x190] ;  /* 0x0001900001a87983 */ /* 0x001ee80000300a00 */
[----:B------:R-:W3:Y:S04]  /*575e0*/  LDL.LU.64 R164, [R1+0x188] ;  /* 0x0001880001a47983 */ /* 0x000ee80000300a00 */
[----:B-1----:R-:W3:Y:S04]  /*575f0*/  LDL.LU.64 R158, [R1+0x180] ;  /* 0x00018000019e7983 */ /* 0x002ee80000300a00 */
[----:B------:R0:W-:Y:S04]  /*57600*/  STG.E.U8 desc[UR60][R156.64], R98 ;  /* 0x000000629c007986 */ /* 0x0001e8000c10113c */
[----:B------:R1:W-:Y:S04]  /*57610*/  STG.E.U8 desc[UR60][R94.64], R87 ;  /* 0x000000575e007986 */ /* 0x0003e8000c10113c */
[----:B0-----:R-:W3:Y:S04]  /*57620*/  LDL.LU.64 R156, [R1+0x178] ;  /* 0x00017800019c7983 */ /* 0x001ee80000300a00 */
[----:B------:R-:W3:Y:S04]  /*57630*/  LDL.LU.64 R98, [R1+0x170] ;  /* 0x0001700001627983 */ /* 0x000ee80000300a00 */
[----:B-1----:R-:W3:Y:S01]  /*57640*/  LDL.LU.64 R94, [R1+0x168] ;  /* 0x00016800015e7983 */ /* 0x002ee20000300a00 */
[----:B------:R-:W-:-:S03]  /*57650*/  PRMT R77, R133, 0x7773, RZ ;  /* 0x00007773854d7816 */ /* 0x000fc600000000ff */
[----:B------:R0:W-:Y:S01]  /*57660*/  STG.E.U8 desc[UR60][R88.64], R86 ;  /* 0x0000005658007986 */ /* 0x0001e2000c10113c */
[----:B------:R-:W-:-:S03]  /*57670*/  PRMT R76, R134, 0x7772, RZ ;  /* 0x00007772864c7816 */ /* 0x000fc600000000ff */
[----:B------:R1:W-:Y:S04]  /*57680*/  STG.E.U8 desc[UR60][R82.64], R77 ;  /* 0x0000004d52007986 */ /* 0x0003e8000c10113c */
[----:B0-----:R-:W3:Y:S04]  /*57690*/  LDL.LU.64 R88, [R1+0x160] ;  /* 0x0001600001587983 */ /* 0x001ee80000300a00 */
[----:B------:R-:W3:Y:S01]  /*576a0*/  LDL.LU.64 R86, [R1+0x158] ;  /* 0x0001580001567983 */ /* 0x000ee20000300a00 */
[----:B------:R-:W-:-:S03]  /*576b0*/  PRMT R69, R134, 0x7773, RZ ;  /* 0x0000777386457816 */ /* 0x000fc600000000ff */
[----:B-1----:R-:W3:Y:S04]  /*576c0*/  LDL.LU.64 R82, [R1+0x150] ;  /* 0x0001500001527983 */ /* 0x002ee80000300a00 */
[----:B------:R0:W-:Y:S01]  /*576d0*/  STG.E.U8 desc[UR60][R80.64], R76 ;  /* 0x0000004c50007986 */ /* 0x0001e2000c10113c */
[----:B------:R-:W-:-:S03]  /*576e0*/  PRMT R68, R135, 0x7772, RZ ;  /* 0x0000777287447816 */ /* 0x000fc600000000ff */
        /* <DEDUP_REMOVED lines=17> */
[----:B-1----:R-:W3:Y:S04]  /*57800*/  LDL.LU.64 R42, [R1+0x108] ;  /* 0x00010800012a7983 */ /* 0x002ee80000300a00 */
[----:B------:R0:W-:Y:S04]  /*57810*/  STG.E.U8 desc[UR60][R18.64], R16 ;  /* 0x0000001012007986 */ /* 0x0001e8000c10113c */
[----:B0-----:R-:W3:Y:S04]  /*57820*/  LDL.LU.64 R18, [R1+0x100] ;  /* 0x0001000001127983 */ /* 0x001ee80000300a00 */
[----:B------:R-:W3:Y:S01]  /*57830*/  LDL.LU.64 R16, [R1+0xf8] ;  /* 0x0000f80001107983 */ /* 0x000ee20000300a00 */
        /* <DEDUP_REMOVED lines=17> */
[C---:B------:R-:W-:Y:S01]  /*57950*/  PRMT R85, R126.reuse, 0x7770, RZ ;  /* 0x000077707e557816 */ /* 0x040fe200000000ff */
[----:B--2---:R0:W-:Y:S04]  /*57960*/  STG.E.U8 desc[UR60][R202.64], R201 ;  /* 0x000000c9ca007986 */ /* 0x0041e8000c10113c */
[----:B----4-:R1:W-:Y:S04]  /*57970*/  STG.E.U8 desc[UR60][R198.64], R194 ;  /* 0x000000c2c6007986 */ /* 0x0103e8000c10113c */
[----:B---3--:R2:W-:Y:S04]  /*57980*/  STG.E.U8 desc[UR60][R196.64], R195 ;  /* 0x000000c3c4007986 */ /* 0x0085e8000c10113c */
        /* <DEDUP_REMOVED lines=23> */
[----:B------:R-:W2:Y:S04]  /*57b00*/  LDL.LU R177, [R1+0x1d10] ;  /* 0x001d100001b17983 */ /* 0x000ea80000300800 */
[----:B------:R0:W-:Y:S04]  /*57b10*/  STG.E.U8 desc[UR60][R174.64], R171 ;  /* 0x000000abae007986 */ /* 0x0001e8000c10113c */
[----:B------:R1:W-:Y:S04]  /*57b20*/  STG.E.U8 desc[UR60][R172.64], R170 ;  /* 0x000000aaac007986 */ /* 0x0003e8000c10113c */
[----:B------:R1:W-:Y:S04]  /*57b30*/  STG.E.U8 desc[UR60][R168.64], R163 ;  /* 0x000000a3a8007986 */ /* 0x0003e8000c10113c */
[----:B0-----:R-:W3:Y:S04]  /*57b40*/  LDL.LU.64 R174, [R1+0x1d08] ;  /* 0x001d080001ae7983 */ /* 0x001ee80000300a00 */
[----:B-1----:R-:W4:Y:S04]  /*57b50*/  LDL.LU.64 R172, [R1+0x1d00] ;  /* 0x001d000001ac7983 */ /* 0x002f280000300a00 */
[----:B------:R-:W2:Y:S04]  /*57b60*/  LDL.LU.64 R170, [R1+0xf0] ;  /* 0x0000f00001aa7983 */ /* 0x000ea80000300a00 */
[----:B------:R-:W3:Y:S04]  /*57b70*/  LDL.LU.64 R168, [R1+0xe8] ;  /* 0x0000e80001a87983 */ /* 0x000ee80000300a00 */
[----:B------:R0:W-:Y:S04]  /*57b80*/  STG.E.U8 desc[UR60][R164.64], R162 ;  /* 0x000000a2a4007986 */ /* 0x0001e8000c10113c */
[----:B------:R1:W-:Y:S04]  /*57b90*/  STG.E.U8 desc[UR60][R158.64], R153 ;  /* 0x000000999e007986 */ /* 0x0003e8000c10113c */
[----:B0-----:R-:W4:Y:S04]  /*57ba0*/  LDL.LU.64 R164, [R1+0xe0] ;  /* 0x0000e00001a47983 */ /* 0x001f280000300a00 */
[----:B------:R-:W4:Y:S04]  /*57bb0*/  LDL.LU.64 R162, [R1+0xd8] ;  /* 0x0000d80001a27983 */ /* 0x000f280000300a00 */
[----:B-1----:R-:W4:Y:S04]  /*57bc0*/  LDL.LU.64 R158, [R1+0xd0] ;  /* 0x0000d000019e7983 */ /* 0x002f280000300a00 */
[----:B------:R0:W-:Y:S01]  /*57bd0*/  STG.E.U8 desc[UR60][R156.64], R152 ;  /* 0x000000989c007986 */ /* 0x0001e2000c10113c */
[----:B------:R-:W-:-:S03]  /*57be0*/  PRMT R84, R126, 0x7771, RZ ;  /* 0x000077717e547816 */ /* 0x000fc600000000ff */
[----:B------:R1:W-:Y:S04]  /*57bf0*/  STG.E.U8 desc[UR60][R98.64], R93 ;  /* 0x0000005d62007986 */ /* 0x0003e8000c10113c */
[----:B0-----:R-:W4:Y:S04]  /*57c00*/  LDL.LU.64 R156, [R1+0xc8] ;  /* 0x0000c800019c7983 */ /* 0x001f280000300a00 */
[----:B------:R-:W4:Y:S04]  /*57c10*/  LDL.LU.64 R152, [R1+0xc0] ;  /* 0x0000c00001987983 */ /* 0x000f280000300a00 */
[----:B-1----:R-:W4:Y:S04]  /*57c20*/  LDL.LU.64 R98, [R1+0xb8] ;  /* 0x0000b80001627983 */ /* 0x002f280000300a00 */
[----:B------:R0:W-:Y:S01]  /*57c30*/  STG.E.U8 desc[UR60][R94.64], R92 ;  /* 0x0000005c5e007986 */ /* 0x0001e2000c10113c */
[----:B------:R-:W-:-:S03]  /*57c40*/  PRMT R79, R127, 0x7770, RZ ;  /* 0x000077707f4f7816 */ /* 0x000fc600000000ff */
[----:B------:R1:W-:Y:S01]  /*57c50*/  STG.E.U8 desc[UR60][R88.64], R85 ;  /* 0x0000005558007986 */ /* 0x0003e2000c10113c */
[----:B------:R-:W-:-:S03]  /*57c60*/  PRMT R78, R127, 0x7771, RZ ;  /* 0x000077717f4e7816 */ /* 0x000fc600000000ff */
        /* <DEDUP_REMOVED lines=38> */
[----:B------:R0:W-:Y:S04]  /*57ed0*/  STG.E.U8 desc[UR60][R42.64], R22 ;  /* 0x000000162a007986 */ /* 0x0001e8000c10113c */
[----:B------:R1:W-:Y:S04]  /*57ee0*/  STG.E.U8 desc[UR60][R18.64], R15 ;  /* 0x0000000f12007986 */ /* 0x0003e8000c10113c */
[----:B0-----:R-:W4:Y:S04]  /*57ef0*/  LDL.LU.64 R42, [R1+0x20] ;  /* 0x00002000012a7983 */ /* 0x001f280000300a00 */
[----:B------:R-:W4:Y:S04]  /*57f00*/  LDL.LU.64 R22, [R1+0x18] ;  /* 0x0000180001167983 */ /* 0x000f280000300a00 */
[----:B-1----:R-:W4:Y:S04]  /*57f10*/  LDL.LU.64 R18, [R1+0x10] ;  /* 0x0000100001127983 */ /* 0x002f280000300a00 */
[----:B------:R0:W-:Y:S04]  /*57f20*/  STG.E.U8 desc[UR60][R16.64], R14 ;  /* 0x0000000e10007986 */ /* 0x0001e8000c10113c */
[----:B0-----:R-:W4:Y:S04]  /*57f30*/  LDL.LU.64 R16, [R1+0x8] ;  /* 0x0000080001107983 */ /* 0x001f280000300a00 */
[----:B------:R-:W4:Y:S01]  /*57f40*/  LDL.LU.64 R14, [R1] ;  /* 0x00000000010e7983 */ /* 0x000f220000300a00 */
[----:B------:R-:W-:-:S02]  /*57f50*/  PRMT R166, R121, 0x7770, RZ ;  /* 0x0000777079a67816 */ /* 0x000fc400000000ff */
[----:B------:R-:W-:Y:S02]  /*57f60*/  PRMT R167, R121, 0x7771, RZ ;  /* 0x0000777179a77816 */ /* 0x000fe400000000ff */
[C---:B------:R-:W-:Y:S02]  /*57f70*/  PRMT R160, R122.reuse, 0x7770, RZ ;  /* 0x000077707aa07816 */ /* 0x040fe400000000ff */
[----:B------:R-:W-:Y:S02]  /*57f80*/  PRMT R161, R122, 0x7771, RZ ;  /* 0x000077717aa17816 */ /* 0x000fe400000000ff */
[C---:B------:R-:W-:Y:S02]  /*57f90*/  PRMT R154, R123.reuse, 0x7770, RZ ;  /* 0x000077707b9a7816 */ /* 0x040fe400000000ff */
[----:B------:R-:W-:Y:S02]  /*57fa0*/  PRMT R155, R123, 0x7771, RZ ;  /* 0x000077717b9b7816 */ /* 0x000fe400000000ff */
        /* <DEDUP_REMOVED lines=10> */
[C---:B------:R-:W-:Y:S01]  /*58050*/  PRMT R44, R117.reuse, 0x7770, RZ ;  /* 0x00007770752c7816 */ /* 0x040fe200000000ff */
[----:B--2---:R0:W-:Y:S04]  /*58060*/  STG.E.U8 desc[UR60][R170.64], R166 ;  /* 0x000000a6aa007986 */ /* 0x0041e8000c10113c */
[----:B---3--:R1:W-:Y:S04]  /*58070*/  STG.E.U8 desc[UR60][R168.64], R167 ;  /* 0x000000a7a8007986 */ /* 0x0083e8000c10113c */
[----:B0-----:R-:W2:Y:S04]  /*58080*/  LDL.LU.64 R170, [R1+0x1cf8] ;  /* 0x001cf80001aa7983 */ /* 0x001ea80000300a00 */
[----:B------:R-:W3:Y:S04]  /*58090*/  LDL.LU R166, [R1+0x1cf0] ;  /* 0x001cf00001a67983 */ /* 0x000ee80000300800 */
[----:B-1----:R-:W2:Y:S04]  /*580a0*/  LDL.LU.64 R168, [R1+0x1ce8] ;  /* 0x001ce80001a87983 */ /* 0x002ea80000300a00 */
[----:B------:R-:W3:Y:S04]  /*580b0*/  LDL.LU R167, [R1+0x1ce0] ;  /* 0x001ce00001a77983 */ /* 0x000ee80000300800 */
[----:B----4-:R0:W-:Y:S04]  /*580c0*/  STG.E.U8 desc[UR60][R164.64], R160 ;  /* 0x000000a0a4007986 */ /* 0x0101e8000c10113c */
[----:B------:R1:W-:Y:S04]  /*580d0*/  STG.E.U8 desc[UR60][R162.64], R161 ;  /* 0x000000a1a2007986 */ /* 0x0003e8000c10113c */
[----:B------:R4:W-:Y:S04]  /*580e0*/  STG.E.U8 desc[UR60][R158.64], R154 ;  /* 0x0000009a9e007986 */ /* 0x0009e8000c10113c */
[----:B0-----:R-:W2:Y:S04]  /*580f0*/  LDL.LU.64 R164, [R1+0x1cd8] ;  /* 0x001cd80001a47983 */ /* 0x001ea80000300a00 */
[----:B------:R-:W3:Y:S04]  /*58100*/  LDL.LU R160, [R1+0x1cd0] ;  /* 0x001cd00001a07983 */ /* 0x000ee80000300800 */
[----:B-1----:R-:W2:Y:S04]  /*58110*/  LDL.LU.64 R162, [R1+0x1cc8] ;  /* 0x001cc80001a27983 */ /* 0x002ea80000300a00 */
[----:B------:R-:W3:Y:S04]  /*58120*/  LDL.LU R161, [R1+0x1cc0] ;  /* 0x001cc00001a17983 */ /* 0x000ee80000300800 */
[----:B----4-:R-:W4:Y:S04]  /*58130*/  LDL.LU.64 R158, [R1+0x1cb8] ;  /* 0x001cb800019e7983 */ /* 0x010f280000300a00 */
[----:B------:R-:W2:Y:S04]  /*58140*/  LDL.LU R154, [R1+0x1cb0] ;  /* 0x001cb000019a7983 */ /* 0x000ea80000300800 */
[----:B------:R0:W-:Y:S04]  /*58150*/  STG.E.U8 desc[UR60][R156.64], R155 ;  /* 0x0000009b9c007986 */ /* 0x0001e8000c10113c */
[----:B------:R1:W-:Y:S04]  /*58160*/  STG.E.U8 desc[UR60][R152.64], R96 ;  /* 0x0000006098007986 */ /* 0x0003e8000c10113c */
[----:B------:R1:W-:Y:S04]  /*58170*/  STG.E.U8 desc[UR60][R98.64], R97 ;  /* 0x0000006162007986 */ /* 0x0003e8000c10113c */
[----:B0-----:R-:W3:Y:S04]  /*58180*/  LDL.LU.64 R156, [R1+0x1ca8] ;  /* 0x001ca800019c7983 */ /* 0x001ee80000300a00 */
[----:B------:R-:W2:Y:S04]  /*58190*/  LDL.LU R155, [R1+0x1ca0] ;  /* 0x001ca000019b7983 */ /* 0x000ea80000300800 */
[----:B-1----:R-:W4:Y:S04]  /*581a0*/  LDL.LU.64 R152, [R1+0x1c98] ;  /* 0x001c980001987983 */ /* 0x002f280000300a00 */
[----:B------:R-:W3:Y:S04]  /*581b0*/  LDL.LU R96, [R1+0x1c90] ;  /* 0x001c900001607983 */ /* 0x000ee80000300800 */
[----:B------:R-:W2:Y:S04]  /*581c0*/  LDL.LU.64 R98, [R1+0x1c88] ;  /* 0x001c880001627983 */ /* 0x000ea80000300a00 */
[----:B------:R-:W3:Y:S04]  /*581d0*/  LDL.LU R97, [R1+0x1c80] ;  /* 0x001c800001617983 */ /* 0x000ee80000300800 */
[----:B------:R0:W-:Y:S04]  /*581e0*/  STG.E.U8 desc[UR60][R94.64], R90 ;  /* 0x0000005a5e007986 */ /* 0x0001e8000c10113c */
[----:B------:R1:W-:Y:S04]  /*581f0*/  STG.E.U8 desc[UR60][R92.64], R91 ;  /* 0x0000005b5c007986 */ /* 0x0003e8000c10113c */
[----:B------:R1:W-:Y:S04]  /*58200*/  STG.E.U8 desc[UR60][R88.64], R64 ;  /* 0x0000004058007986 */ /* 0x0003e8000c10113c */
[----:B0-----:R-:W4:Y:S04]  /*58210*/  LDL.LU.64 R94, [R1+0x1c78] ;  /* 0x001c7800015e7983 */ /* 0x001f280000300a00 */
[----:B------:R-:W2:Y:S04]  /*58220*/  LDL.LU R90, [R1+0x1c70] ;  /* 0x001c7000015a7983 */ /* 0x000ea80000300800 */
[----:B-1----:R-:W3:Y:S04]  /*58230*/  LDL.LU.64 R92, [R1+0x1c68] ;  /* 0x001c6800015c7983 */ /* 0x002ee80000300a00 */
[----:B------:R-:W2:Y:S04]  /*58240*/  LDL.LU R91, [R1+0x1c60] ;  /* 0x001c6000015b7983 */ /* 0x000ea80000300800 */
[----:B------:R-:W4:Y:S04]  /*58250*/  LDL.LU.64 R88, [R1+0x1c58] ;  /* 0x001c580001587983 */ /* 0x000f280000300a00 */
[----:B------:R-:W3:Y:S04]  /*58260*/  LDL.LU R64, [R1+0x1c50] ;  /* 0x001c500001407983 */ /* 0x000ee80000300800 */
[----:B------:R0:W-:Y:S04]  /*58270*/  STG.E.U8 desc[UR60][R86.64], R60 ;  /* 0x0000003c56007986 */ /* 0x0001e8000c10113c */
[----:B------:R1:W-:Y:S01]  /*58280*/  STG.E.U8 desc[UR60][R84.64], R58 ;  /* 0x0000003a54007986 */ /* 0x0003e2000c10113c */
[----:B------:R-:W-:-:S03]  /*58290*/  PRMT R40, R117, 0x7771, RZ ;  /* 0x0000777175287816 */ /* 0x000fc600000000ff */
[----:B------:R1:W-:Y:S04]  /*582a0*/  STG.E.U8 desc[UR60][R82.64], R54 ;  /* 0x0000003652007986 */ /* 0x0003e8000c10113c */
[----:B0-----:R-:W2:Y:S04]  /*582b0*/  LDL.LU.64 R86, [R1+0x1c48] ;  /* 0x001c480001567983 */ /* 0x001ea80000300a00 */
[----:B------:R-:W4:Y:S04]  /*582c0*/  LDL.LU R60, [R1+0x1c40] ;  /* 0x001c4000013c7983 */ /* 0x000f280000300800 */
[----:B-1----:R-:W2:Y:S04]  /*582d0*/  LDL.LU.64 R84, [R1+0x1c38] ;  /* 0x001c380001547983 */ /* 0x002ea80000300a00 */
[----:B------:R-:W3:Y:S04]  /*582e0*/  LDL.LU R58, [R1+0x1c30] ;  /* 0x001c3000013a7983 */ /* 0x000ee80000300800 */
[----:B------:R-:W2:Y:S01]  /*582f0*/  LDL.LU.64 R82, [R1+0x1c28] ;  /* 0x001c280001527983 */ /* 0x000ea20000300a00 */
[----:B------:R-:W-:-:S03]  /*58300*/  PRMT R38, R118, 0x7770, RZ ;  /* 0x0000777076267816 */ /* 0x000fc600000000ff */
[----:B------:R-:W4:Y:S04]  /*58310*/  LDL.LU R54, [R1+0x1c20] ;  /* 0x001c200001367983 */ /* 0x000f280000300800 */
[----:B------:R0:W-:Y:S01]  /*58320*/  STG.E.U8 desc[UR60][R80.64], R50 ;  /* 0x0000003250007986 */ /* 0x0001e2000c10113c */
[----:B------:R-:W-:-:S03]  /*58330*/  PRMT R36, R118, 0x7771, RZ ;  /* 0x0000777176247816 */ /* 0x000fc600000000ff */
[----:B------:R1:W-:Y:S01]  /*58340*/  STG.E.U8 desc[UR60][R78.64], R46 ;  /* 0x0000002e4e007986 */ /* 0x0003e2000c10113c */
[----:B------:R-:W-:-:S03]  /*58350*/  PRMT R34, R119, 0x7770, RZ ;  /* 0x0000777077227816 */ /* 0x000fc600000000ff */
[----:B------:R1:W-:Y:S04]  /*58360*/  STG.E.U8 desc[UR60][R76.64], R44 ;  /* 0x0000002c4c007986 */ /* 0x0003e8000c10113c */
[----:B0-----:R-:W2:Y:S04]  /*58370*/  LDL.LU.64 R80, [R1+0x1c18] ;  /* 0x001c180001507983 */ /* 0x001ea80000300a00 */
[----:B------:R-:W3:Y:S04]  /*58380*/  LDL.LU R50, [R1+0x1c10] ;  /* 0x001c100001327983 */ /* 0x000ee80000300800 */
[----:B-1----:R-:W2:Y:S04]  /*58390*/  LDL.LU.64 R78, [R1+0x1c08] ;  /* 0x001c0800014e7983 */ /* 0x002ea80000300a00 */
[----:B------:R-:W4:Y:S04]  /*583a0*/  LDL.LU R46, [R1+0x1c00] ;  /* 0x001c0000012e7983 */ /* 0x000f280000300800 */
[----:B------:R-:W2:Y:S01]  /*583b0*/  LDL.LU.64 R76, [R1+0x1bf8] ;  /* 0x001bf800014c7983 */ /* 0x000ea20000300a00 */
[----:B------:R-:W-:-:S03]  /*583c0*/  PRMT R32, R119, 0x7771, RZ ;  /* 0x0000777177207816 */ /* 0x000fc600000000ff */
[----:B------:R-:W3:Y:S04]  /*583d0*/  LDL.LU R44, [R1+0x1bf0] ;  /* 0x001bf000012c7983 */ /* 0x000ee80000300800 */
[----:B------:R0:W-:Y:S01]  /*583e0*/  STG.E.U8 desc[UR60][R74.64], R40 ;  /* 0x000000284a007986 */ /* 0x0001e2000c10113c */
[----:B------:R-:W-:-:S03]  /*583f0*/  PRMT R30, R116, 0x7772, RZ ;  /* 0x00007772741e7816 */ /* 0x000fc600000000ff */
        /* <DEDUP_REMOVED lines=34> */
[----:B------:R0:W-:Y:S04]  /*58620*/  STG.E.U8 desc[UR60][R42.64], R20 ;  /* 0x000000142a007986 */ /* 0x0001e8000c10113c */
[----:B------:R1:W-:Y:S04]  /*58630*/  STG.E.U8 desc[UR60][R22.64], R21 ;  /* 0x0000001516007986 */ /* 0x0003e8000c10113c */
[----:B------:R1:W-:Y:S04]  /*58640*/  STG.E.U8 desc[UR60][R18.64], R12 ;  /* 0x0000000c12007986 */ /* 0x0003e8000c10113c */
[----:B0-----:R-:W2:Y:S04]  /*58650*/  LDL.LU.64 R42, [R1+0x1b58] ;  /* 0x001b5800012a7983 */ /* 0x001ea80000300a00 */
[----:B------:R-:W3:Y:S04]  /*58660*/  LDL.LU R20, [R1+0x1b50] ;  /* 0x001b500001147983 */ /* 0x000ee80000300800 */
[----:B-1----:R-:W4:Y:S04]  /*58670*/  LDL.LU.64 R22, [R1+0x1b48] ;  /* 0x001b480001167983 */ /* 0x002f280000300a00 */
[----:B------:R-:W3:Y:S04]  /*58680*/  LDL.LU R21, [R1+0x1b40] ;  /* 0x001b400001157983 */ /* 0x000ee80000300800 */
[----:B------:R-:W2:Y:S04]  /*58690*/  LDL.LU.64 R18, [R1+0x1b38] ;  /* 0x001b380001127983 */ /* 0x000ea80000300a00 */
[----:B------:R-:W4:Y:S04]  /*586a0*/  LDL.LU R12, [R1+0x1b30] ;  /* 0x001b3000010c7983 */ /* 0x000f280000300800 */
[----:B------:R0:W-:Y:S04]  /*586b0*/  STG.E.U8 desc[UR60][R16.64], R6 ;  /* 0x0000000610007986 */ /* 0x0001e8000c10113c */
[----:B------:R1:W-:Y:S04]  /*586c0*/  STG.E.U8 desc[UR60][R14.64], R7 ;  /* 0x000000070e007986 */ /* 0x0003e8000c10113c */
[----:B0-----:R-:W3:Y:S04]  /*586d0*/  LDL.LU.64 R16, [R1+0x1b28] ;  /* 0x001b280001107983 */ /* 0x001ee80000300a00 */
[----:B------:R-:W2:Y:S04]  /*586e0*/  LDL.LU R6, [R1+0x1b20] ;  /* 0x001b200001067983 */ /* 0x000ea80000300800 */
[----:B-1----:R-:W3:Y:S04]  /*586f0*/  LDL.LU.64 R14, [R1+0x1b18] ;  /* 0x001b1800010e7983 */ /* 0x002ee80000300a00 */
[----:B------:R-:W2:Y:S01]  /*58700*/  LDL.LU R7, [R1+0x1b14] ;  /* 0x001b140001077983 */ /* 0x000ea20000300800 */
[----:B------:R-:W-:-:S02]  /*58710*/  PRMT R13, R112, 0x7771, RZ ;  /* 0x00007771700d7816 */ /* 0x000fc400000000ff */
[----:B------:R-:W-:-:S03]  /*58720*/  PRMT R25, R113, 0x7770, RZ ;  /* 0x0000777071197816 */ /* 0x000fc600000000ff */
[----:B--2---:R0:W-:Y:S04]  /*58730*/  STG.E.U8 desc[UR60][R6.64], R13 ;  /* 0x0000000d06007986 */ /* 0x0041e8000c10113c */
[----:B0-----:R-:W4:Y:S01]  /*58740*/  LDL.LU R13, [R1+0x1b10] ;  /* 0x001b1000010d7983 */ /* 0x001f220000300800 */
[----:B------:R-:W-:Y:S02]  /*58750*/  PRMT R27, R113, 0x7771, RZ ;  /* 0x00007771711b7816 */ /* 0x000fe400000000ff */
[C---:B------:R-:W-:Y:S02]  /*58760*/  PRMT R29, R114.reuse, 0x7770, RZ ;  /* 0x00007770721d7816 */ /* 0x040fe400000000ff */
[----:B------:R-:W-:Y:S02]  /*58770*/  PRMT R31, R114, 0x7771, RZ ;  /* 0x00007771721f7816 */ /* 0x000fe400000000ff */
[C---:B------:R-:W-:Y:S01]  /*58780*/  PRMT R33, R115.reuse, 0x7770, RZ ;  /* 0x0000777073217816 */ /* 0x040fe200000000ff */
[----:B----4-:R0:W-:Y:S04]  /*58790*/  STG.E.U8 desc[UR60][R12.64], R25 ;  /* 0x000000190c007986 */ /* 0x0101e8000c10113c */
[----:B---3--:R1:W-:Y:S04]  /*587a0*/  STG.E.U8 desc[UR60][R14.64], R27 ;  /* 0x0000001b0e007986 */ /* 0x0083e8000c10113c */
[----:B0-----:R-:W2:Y:S04]  /*587b0*/  LDL.LU R25, [R1+0x1b0c] ;  /* 0x001b0c0001197983 */ /* 0x001ea80000300800 */
[----:B-1----:R-:W3:Y:S04]  /*587c0*/  LDL.LU R27, [R1+0x1b08] ;  /* 0x001b0800011b7983 */ /* 0x002ee80000300800 */
[----:B------:R0:W-:Y:S04]  /*587d0*/  STG.E.U8 desc[UR60][R16.64], R29 ;  /* 0x0000001d10007986 */ /* 0x0001e8000c10113c */
[----:B0-----:R-:W4:Y:S01]  /*587e0*/  LDL.LU R29, [R1+0x1b04] ;  /* 0x001b0400011d7983 */ /* 0x001f220000300800 */
[----:B------:R-:W-:-:S02]  /*587f0*/  PRMT R35, R115, 0x7771, RZ ;  /* 0x0000777173237816 */ /* 0x000fc400000000ff */
[C---:B------:R-:W-:Y:S01]  /*58800*/  PRMT R37, R112.reuse, 0x7772, RZ ;  /* 0x0000777270257816 */ /* 0x040fe200000000ff */
[----:B------:R0:W-:Y:S04]  /*58810*/  STG.E.U8 desc[UR60][R18.64], R31 ;  /* 0x0000001f12007986 */ /* 0x0001e8000c10113c */
[----:B------:R1:W-:Y:S04]  /*58820*/  STG.E.U8 desc[UR60][R20.64], R33 ;  /* 0x0000002114007986 */ /* 0x0003e8000c10113c */
[----:B------:R1:W-:Y:S04]  /*58830*/  STG.E.U8 desc[UR60][R22.64], R35 ;  /* 0x0000002316007986 */ /* 0x0003e8000c10113c */
[----:B0-----:R-:W4:Y:S04]  /*58840*/  LDL.LU R31, [R1+0x1b00] ;  /* 0x001b0000011f7983 */ /* 0x001f280000300800 */
[----:B-1----:R-:W4:Y:S04]  /*58850*/  LDL.LU R33, [R1+0x1afc] ;  /* 0x001afc0001217983 */ /* 0x002f280000300800 */
[----:B------:R-:W4:Y:S01]  /*58860*/  LDL.LU R35, [R1+0x1af8] ;  /* 0x001af80001237983 */ /* 0x000f220000300800 */
[----:B------:R-:W-:-:S02]  /*58870*/  PRMT R39, R112, 0x7773, RZ ;  /* 0x0000777370277816 */ /* 0x000fc400000000ff */
[C---:B------:R-:W-:Y:S01]  /*58880*/  PRMT R41, R113.reuse, 0x7772, RZ ;  /* 0x0000777271297816 */ /* 0x040fe200000000ff */
[----:B--2---:R0:W-:Y:S04]  /*58890*/  STG.E.U8 desc[UR60][R24.64], R37 ;  /* 0x0000002518007986 */ /* 0x0041e8000c10113c */
[----:B---3--:R1:W-:Y:S04]  /*588a0*/  STG.E.U8 desc[UR60][R26.64], R39 ;  /* 0x000000271a007986 */ /* 0x0083e8000c10113c */
[----:B0-----:R-:W2:Y:S04]  /*588b0*/  LDL.LU R37, [R1+0x1af4] ;  /* 0x001af40001257983 */ /* 0x001ea80000300800 */
[----:B-1----:R-:W3:Y:S04]  /*588c0*/  LDL.LU R39, [R1+0x1af0] ;  /* 0x001af00001277983 */ /* 0x002ee80000300800 */
[----:B----4-:R0:W-:Y:S04]  /*588d0*/  STG.E.U8 desc[UR60][R28.64], R41 ;  /* 0x000000291c007986 */ /* 0x0101e8000c10113c */
[----:B0-----:R-:W4:Y:S01]  /*588e0*/  LDL.LU R41, [R1+0x1aec] ;  /* 0x001aec0001297983 */ /* 0x001f220000300800 */
[----:B------:R-:W-:-:S02]  /*588f0*/  PRMT R45, R113, 0x7773, RZ ;  /* 0x00007773712d7816 */ /* 0x000fc400000000ff */
[C---:B------:R-:W-:Y:S02]  /*58900*/  PRMT R47, R114.reuse, 0x7772, RZ ;  /* 0x00007772722f7816 */ /* 0x040fe400000000ff */
[----:B------:R-:W-:Y:S01]  /*58910*/  PRMT R51, R114, 0x7773, RZ ;  /* 0x0000777372337816 */ /* 0x000fe200000000ff */
[----:B------:R0:W-:Y:S01]  /*58920*/  STG.E.U8 desc[UR60][R30.64], R45 ;  /* 0x0000002d1e007986 */ /* 0x0001e2000c10113c */
[----:B------:R-:W-:-:S03]  /*58930*/  PRMT R55, R115, 0x7772, RZ ;  /* 0x0000777273377816 */ /* 0x000fc600000000ff */
[----:B------:R1:W-:Y:S04]  /*58940*/  STG.E.U8 desc[UR60][R32.64], R47 ;  /* 0x0000002f20007986 */ /* 0x0003e8000c10113c */
[----:B------:R1:W-:Y:S04]  /*58950*/  STG.E.U8 desc[UR60][R34.64], R51 ;  /* 0x0000003322007986 */ /* 0x0003e8000c10113c */
[----:B0-----:R-:W4:Y:S04]  /*58960*/  LDL.LU R45, [R1+0x1ae8] ;  /* 0x001ae800012d7983 */ /* 0x001f280000300800 */
[----:B-1----:R-:W4:Y:S04]  /*58970*/  LDL.LU R47, [R1+0x1ae4] ;  /* 0x001ae400012f7983 */ /* 0x002f280000300800 */
[----:B------:R-:W4:Y:S01]  /*58980*/  LDL.LU R51, [R1+0x1ae0] ;  /* 0x001ae00001337983 */ /* 0x000f220000300800 */
[----:B------:R-:W-:-:S02]  /*58990*/  PRMT R59, R115, 0x7773, RZ ;  /* 0x00007773733b7816 */ /* 0x000fc400000000ff */
[C---:B------:R-:W-:Y:S02]  /*589a0*/  PRMT R149, R108.reuse, 0x7770, RZ ;  /* 0x000077706c957816 */ /* 0x040fe400000000ff */
[----:B------:R-:W-:Y:S01]  /*589b0*/  PRMT R61, R108, 0x7771, RZ ;  /* 0x000077716c3d7816 */ /* 0x000fe200000000ff */
[----:B--2---:R0:W-:Y:S04]  /*589c0*/  STG.E.U8 desc[UR60][R36.64], R55 ;  /* 0x0000003724007986 */ /* 0x0041e8000c10113c */
[----:B---3--:R1:W-:Y:S04]  /*589d0*/  STG.E.U8 desc[UR60][R38.64], R59 ;  /* 0x0000003b26007986 */ /* 0x0083e8000c10113c */
[----:B0-----:R-:W2:Y:S04]  /*589e0*/  LDL.LU R55, [R1+0x1adc] ;  /* 0x001adc0001377983 */ /* 0x001ea80000300800 */
[----:B-1----:R-:W3:Y:S04]  /*589f0*/  LDL.LU R59, [R1+0x1ad8] ;  /* 0x001ad800013b7983 */ /* 0x002ee80000300800 */
[----:B----4-:R-:W-:Y:S04]  /*58a00*/  STG.E.U8 desc[UR60][R40.64], R149 ;  /* 0x0000009528007986 */ /* 0x010fe8000c10113c */
[----:B------:R0:W-:Y:S04]  /*58a10*/  STG.E.U8 desc[UR60][R42.64], R61 ;  /* 0x0000003d2a007986 */ /* 0x0001e8000c10113c */
[----:B0-----:R-:W4:Y:S01]  /*58a20*/  LDL.LU R61, [R1+0x1ad4] ;  /* 0x001ad400013d7983 */ /* 0x001f220000300800 */
[----:B------:R-:W-:-:S02]  /*58a30*/  PRMT R145, R109, 0x7770, RZ ;  /* 0x000077706d917816 */ /* 0x000fc400000000ff */
[----:B------:R-:W-:Y:S02]  /*58a40*/  PRMT R150, R109, 0x7771, RZ ;  /* 0x000077716d967816 */ /* 0x000fe400000000ff */
[C---:B------:R-:W-:Y:S02]  /*58a50*/  PRMT R141, R110.reuse, 0x7770, RZ ;  /* 0x000077706e8d7816 */ /* 0x040fe400000000ff */
[----:B------:R-:W-:Y:S01]  /*58a60*/  PRMT R146, R110, 0x7771, RZ ;  /* 0x000077716e927816 */ /* 0x000fe200000000ff */
[----:B------:R-:W-:Y:S01]  /*58a70*/  STG.E.U8 desc[UR60][R44.64], R145 ;  /* 0x000000912c007986 */ /* 0x000fe2000c10113c */
[C---:B------:R-:W-:Y:S02]  /*58a80*/  PRMT R140, R111.reuse, 0x7770, RZ ;  /* 0x000077706f8c7816 */ /* 0x040fe400000000ff */
[----:B------:R-:W-:Y:S01]  /*58a90*/  PRMT R142, R111, 0x7771, RZ ;  /* 0x000077716f8e7816 */ /* 0x000fe200000000ff */
[----:B------:R-:W-:Y:S01]  /*58aa0*/  STG.E.U8 desc[UR60][R46.64], R150 ;  /* 0x000000962e007986 */ /* 0x000fe2000c10113c */
[----:B------:R-:W-:-:S03]  /*58ab0*/  PRMT R65, R108, 0x7772, RZ ;  /* 0x000077726c417816 */ /* 0x000fc600000000ff */
[----:B------:R-:W-:Y:S04]  /*58ac0*/  STG.E.U8 desc[UR60][R48.64], R141 ;  /* 0x0000008d30007986 */ /* 0x000fe8000c10113c */
[----:B------:R-:W-:Y:S04]  /*58ad0*/  STG.E.U8 desc[UR60][R50.64], R146 ;  /* 0x0000009232007986 */ /* 0x000fe8000c10113c */
[----:B------:R-:W-:Y:S01]  /*58ae0*/  STG.E.U8 desc[UR60][R52.64], R140 ;  /* 0x0000008c34007986 */ /* 0x000fe2000c10113c */
[----:B------:R-:W-:Y:S02]  /*58af0*/  PRMT R2, R108, 0x7773, RZ ;  /* 0x000077736c027816 */ /* 0x000fe400000000ff */
[----:B------:R-:W-:-:S02]  /*58b00*/  PRMT R151, R109, 0x7772, RZ ;  /* 0x000077726d977816 */ /* 0x000fc400000000ff */
[----:B------:R-:W-:Y:S01]  /*58b10*/  PRMT R252, R109, 0x7773, RZ ;  /* 0x000077736dfc7816 */ /* 0x000fe200000000ff */
[----:B--2---:R-:W-:Y:S04]  /*58b20*/  STG.E.U8 desc[UR60][R54.64], R142 ;  /* 0x0000008e36007986 */ /* 0x004fe8000c10113c */
[----:B------:R0:W-:Y:S04]  /*58b30*/  STG.E.U8 desc[UR60][R56.64], R65 ;  /* 0x0000004138007986 */ /* 0x0001e8000c10113c */
[----:B---3--:R1:W-:Y:S04]  /*58b40*/  STG.E.U8 desc[UR60][R58.64], R2 ;  /* 0x000000023a007986 */ /* 0x0083e8000c10113c */
[----:B0-----:R-:W2:Y:S04]  /*58b50*/  LDL.LU R65, [R1+0x1ad0] ;  /* 0x001ad00001417983 */ /* 0x001ea80000300800 */
[----:B-1----:R-:W3:Y:S04]  /*58b60*/  LDL.LU R2, [R1+0x1acc] ;  /* 0x001acc0001027983 */ /* 0x002ee80000300800 */
[----:B----4-:R-:W-:Y:S04]  /*58b70*/  STG.E.U8 desc[UR60][R60.64], R151 ;  /* 0x000000973c007986 */ /* 0x010fe8000c10113c */
[----:B------:R0:W-:Y:S04]  /*58b80*/  STG.E.U8 desc[UR60][R62.64], R252 ;  /* 0x000000fc3e007986 */ /* 0x0001e8000c10113c */
        /* <DEDUP_REMOVED lines=47> */
[C---:B------:R-:W-:Y:S02]  /*58e80*/  PRMT R105, R8.reuse, 0x7771, RZ ;  /* 0x0000777108697816 */ /* 0x040fe400000000ff */
[C---:B------:R-:W-:Y:S02]  /*58e90*/  PRMT R104, R9.reuse, 0x7773, RZ ;  /* 0x0000777309687816 */ /* 0x040fe400000000ff */
[C---:B------:R-:W-:Y:S02]  /*58ea0*/  PRMT R103, R9.reuse, 0x7772, RZ ;  /* 0x0000777209677816 */ /* 0x040fe400000000ff */
[----:B------:R-:W-:Y:S02]  /*58eb0*/  PRMT R102, R9, 0x7771, RZ ;  /* 0x0000777109667816 */ /* 0x000fe400000000ff */
[C---:B------:R-:W-:Y:S02]  /*58ec0*/  PRMT R107, R8.reuse, 0x7773, RZ ;  /* 0x00007773086b7816 */ /* 0x040fe400000000ff */
[----:B------:R-:W-:-:S02]  /*58ed0*/  PRMT R106, R8, 0x7772, RZ ;  /* 0x00007772086a7816 */ /* 0x000fc400000000ff */
[----:B------:R-:W-:Y:S02]  /*58ee0*/  PRMT R9, R9, 0x7770, RZ ;  /* 0x0000777009097816 */ /* 0x000fe400000000ff */
[C---:B------:R-:W-:Y:S02]  /*58ef0*/  PRMT R100, R10.reuse, 0x7773, RZ ;  /* 0x000077730a647816 */ /* 0x040fe400000000ff */
[C---:B------:R-:W-:Y:S02]  /*58f00*/  PRMT R8, R10.reuse, 0x7772, RZ ;  /* 0x000077720a087816 */ /* 0x040fe400000000ff */
[C---:B------:R-:W-:Y:S02]  /*58f10*/  PRMT R5, R10.reuse, 0x7771, RZ ;  /* 0x000077710a057816 */ /* 0x040fe400000000ff */
[----:B------:R-:W-:Y:S02]  /*58f20*/  PRMT R10, R10, 0x7770, RZ ;  /* 0x000077700a0a7816 */ /* 0x000fe400000000ff */
[----:B------:R-:W-:-:S02]  /*58f30*/  PRMT R4, R11, 0x7773, RZ ;  /* 0x000077730b047816 */ /* 0x000fc400000000ff */
[C---:B------:R-:W-:Y:S02]  /*58f40*/  PRMT R3, R11.reuse, 0x7772, RZ ;  /* 0x000077720b037816 */ /* 0x040fe400000000ff */
[C---:B------:R-:W-:Y:S02]  /*58f50*/  PRMT R0, R11.reuse, 0x7771, RZ ;  /* 0x000077710b007816 */ /* 0x040fe400000000ff */
[----:B------:R-:W-:Y:S01]  /*58f60*/  PRMT R11, R11, 0x7770, RZ ;  /* 0x000077700b0b7816 */ /* 0x000fe200000000ff */
[----:B--2---:R-:W-:Y:S04]  /*58f70*/  STG.E.U8 desc[UR60][R64.64], R147 ;  /* 0x0000009340007986 */ /* 0x004fe8000c10113c */
[----:B------:R-:W-:Y:S04]  /*58f80*/  STG.E.U8 desc[UR60][R66.64], R148 ;  /* 0x0000009442007986 */ /* 0x000fe8000c10113c */
[----:B------:R-:W-:Y:S04]  /*58f90*/  STG.E.U8 desc[UR60][R68.64], R143 ;  /* 0x0000008f44007986 */ /* 0x000fe8000c10113c */
[----:B------:R-:W-:Y:S04]  /*58fa0*/  STG.E.U8 desc[UR60][R70.64], R144 ;  /* 0x0000009046007986 */ /* 0x000fe8000c10113c */
[----:B------:R-:W-:Y:S04]  /*58fb0*/  STG.E.U8 desc[UR60][R72.64], R133 ;  /* 0x0000008548007986 */ /* 0x000fe8000c10113c */
[----:B------:R-:W-:Y:S04]  /*58fc0*/  STG.E.U8 desc[UR60][R74.64], R137 ;  /* 0x000000894a007986 */ /* 0x000fe8000c10113c */
[----:B------:R-:W-:Y:S04]  /*58fd0*/  STG.E.U8 desc[UR60][R76.64], R129 ;  /* 0x000000814c007986 */ /* 0x000fe8000c10113c */
[----:B------:R-:W-:Y:S04]  /*58fe0*/  STG.E.U8 desc[UR60][R78.64], R134 ;  /* 0x000000864e007986 */ /* 0x000fe8000c10113c */
[----:B---3--:R-:W0:Y:S04]  /*58ff0*/  LDS.128 R12, [R2] ;  /* 0x00000000020c7984 */ /* 0x008e280000000c00 */
[----:B------:R-:W-:Y:S04]  /*59000*/  STG.E.U8 desc[UR60][R80.64], R125 ;  /* 0x0000007d50007986 */ /* 0x000fe8000c10113c */
        /* <DEDUP_REMOVED lines=32> */
[----:B------:R1:W-:Y:S04]  /*59210*/  STG.E.U8 desc[UR60][R198.64], R5 ;  /* 0x00000005c6007986 */ /* 0x0003e8000c10113c */
[----:B------:R2:W-:Y:S04]  /*59220*/  STG.E.U8 desc[UR60][R200.64], R11 ;  /* 0x0000000bc8007986 */ /* 0x0005e8000c10113c */
[----:B------:R-:W-:Y:S01]  /*59230*/  STG.E.U8 desc[UR60][R202.64], R0 ;  /* 0x00000000ca007986 */ /* 0x000fe2000c10113c */
[----:B0-----:R-:W-:-:S03]  /*59240*/  PRMT R35, R12, 0x7770, RZ ;  /* 0x000077700c237816 */ /* 0x001fc600000000ff */
[----:B------:R-:W-:Y:S01]  /*59250*/  STG.E.U8 desc[UR60][R204.64], R106 ;  /* 0x0000006acc007986 */ /* 0x000fe2000c10113c */
[----:B------:R-:W-:-:S03]  /*59260*/  PRMT R33, R12, 0x7771, RZ ;  /* 0x000077710c217816 */ /* 0x000fc600000000ff */
[----:B------:R-:W-:Y:S01]  /*59270*/  STG.E.U8 desc[UR60][R206.64], R107 ;  /* 0x0000006bce007986 */ /* 0x000fe2000c10113c */
[----:B------:R-:W-:-:S03]  /*59280*/  PRMT R31, R13, 0x7770, RZ ;  /* 0x000077700d1f7816 */ /* 0x000fc600000000ff */
[----:B------:R-:W-:Y:S01]  /*59290*/  STG.E.U8 desc[UR60][R208.64], R103 ;  /* 0x00000067d0007986 */ /* 0x000fe2000c10113c */
[----:B------:R-:W-:-:S03]  /*592a0*/  PRMT R29, R13, 0x7771, RZ ;  /* 0x000077710d1d7816 */ /* 0x000fc600000000ff */
[----:B------:R-:W-:Y:S01]  /*592b0*/  STG.E.U8 desc[UR60][R210.64], R104 ;  /* 0x00000068d2007986 */ /* 0x000fe2000c10113c */
[----:B------:R-:W-:-:S03]  /*592c0*/  PRMT R27, R14, 0x7770, RZ ;  /* 0x000077700e1b7816 */ /* 0x000fc600000000ff */
[----:B------:R-:W-:Y:S01]  /*592d0*/  STG.E.U8 desc[UR60][R212.64], R8 ;  /* 0x00000008d4007986 */ /* 0x000fe2000c10113c */
[----:B-1----:R-:W-:-:S03]  /*592e0*/  PRMT R5, R14, 0x7771, RZ ;  /* 0x000077710e057816 */ /* 0x002fc600000000ff */
[----:B------:R-:W-:Y:S01]  /*592f0*/  STG.E.U8 desc[UR60][R214.64], R100 ;  /* 0x00000064d6007986 */ /* 0x000fe2000c10113c */
[----:B------:R-:W-:-:S03]  /*59300*/  PRMT R9, R15, 0x7773, RZ ;  /* 0x000077730f097816 */ /* 0x000fc600000000ff */
[----:B------:R4:W-:Y:S01]  /*59310*/  STG.E.U8 desc[UR60][R216.64], R3 ;  /* 0x00000003d8007986 */ /* 0x0009e2000c10113c */
[C---:B--2---:R-:W-:Y:S02]  /*59320*/  PRMT R11, R15.reuse, 0x7772, RZ ;  /* 0x000077720f0b7816 */ /* 0x044fe400000000ff */
[C---:B------:R-:W-:Y:S01]  /*59330*/  PRMT R25, R15.reuse, 0x7771, RZ ;  /* 0x000077710f197816 */ /* 0x040fe200000000ff */
        /* <DEDUP_REMOVED lines=22> */
[----:B------:R-:W-:Y:S04]  /*594a0*/  STG.E.U8 desc[UR60][R248.64], R11 ;  /* 0x0000000bf8007986 */ /* 0x000fe8000c10113c */
[----:B------:R-:W-:Y:S01]  /*594b0*/  STG.E.U8 desc[UR60][R250.64], R9 ;  /* 0x00000009fa007986 */ /* 0x000fe2000c10113c */
[----:B----4-:R-:W-:-:S02]  /*594c0*/  FSEL R3, R30, -INF , P3 ;  /* 0xff8000001e037808 */ /* 0x010fc40001800000 */
[----:B------:R-:W-:Y:S01]  /*594d0*/  FSEL R2, R28, -INF , P2 ;  /* 0xff8000001c027808 */ /* 0x000fe20001000000 */
[----:B0-----:R-:W0:Y:S01]  /*594e0*/  LDC.64 R12, c[0x0][0x230] ;  /* 0x00008c00ff0c7b82 */ /* 0x001e220000000a00 */
[----:B------:R-:W-:Y:S02]  /*594f0*/  FSEL R0, R26, -INF , P1 ;  /* 0xff8000001a007808 */ /* 0x000fe40000800000 */
[----:B------:R-:W-:Y:S01]  /*59500*/  FSEL R5, R24, -INF , P0 ;  /* 0xff80000018057808 */ /* 0x000fe20000000000 */
[----:B------:R-:W-:Y:S01]  /*59510*/  FFMA R6, R3, 0.69314718246459960938, R6 ;  /* 0x3f31721803067823 */ /* 0x000fe20000000006 */
[----:B------:R-:W-:-:S03]  /*59520*/  FFMA R7, R2, 0.69314718246459960938, R20 ;  /* 0x3f31721802077823 */ /* 0x000fc60000000014 */
[----:B------:R-:W-:Y:S01]  /*59530*/  BAR.SYNC.DEFER_BLOCKING 0x0 ;  /* 0x0000000000007b1d */ /* 0x000fe20000010000 */
[----:B------:R-:W-:Y:S01]  /*59540*/  FFMA R4, R0, 0.69314718246459960938, R18 ;  /* 0x3f31721800047823 */ /* 0x000fe20000000012 */
[----:B------:R-:W-:-:S06]  /*59550*/  FFMA R5, R5, 0.69314718246459960938, R252 ;  /* 0x3f31721805057823 */ /* 0x000fcc00000000fc */
[----:B------:R-:W1:Y:S01]  /*59560*/  LDC R0, c[0x0][0x27c] ;  /* 0x00009f00ff007b82 */ /* 0x000e620000000800 */
[----:B------:R-:W2:Y:S01]  /*59570*/  S2R R20, SR_TID.X ;  /* 0x0000000000147919 */ /* 0x000ea20000002100 */
[----:B------:R-:W-:Y:S04]  /*59580*/  STS.64 [R16], R6 ;  /* 0x0000000610007388 */ /* 0x000fe80000000a00 */
[----:B------:R3:W-:Y:S02]  /*59590*/  STS.64 [R16+0x100], R4 ;  /* 0x0001000410007388 */ /* 0x0007e40000000a00 */
[----:B------:R-:W-:Y:S06]  /*595a0*/  BAR.SYNC.DEFER_BLOCKING 0x0 ;  /* 0x0000000000007b1d */ /* 0x000fec0000010000 */
[----:B---3--:R-:W3:Y:S01]  /*595b0*/  S2R R16, SR_CTAID.X ;  /* 0x0000000000107919 */ /* 0x008ee20000002500 */
[----:B------:R-:W1:Y:S01]  /*595c0*/  S2R R18, SR_CTAID.Y ;  /* 0x0000000000127919 */ /* 0x000e620000002600 */
[----:B------:R-:W4:Y:S01]  /*595d0*/  LDS R11, [R22] ;  /* 0x00000000160b7984 */ /* 0x000f220000000800 */
[----:B---3--:R-:W-:-:S02]  /*595e0*/  IMAD.SHL.U32 R16, R16, 0x80, RZ ;  /* 0x0000008010107824 */ /* 0x008fc400078e00ff */
[----:B-1----:R-:W-:-:S03]  /*595f0*/  IMAD R0, R18, R0, RZ ;  /* 0x0000000012007224 */ /* 0x002fc600078e02ff */
[----:B--2---:R-:W-:Y:S01]  /*59600*/  LOP3.LUT R16, R16, 0x7f, R20, 0xf8, !PT ;  /* 0x0000007f10107812 */ /* 0x004fe200078ef814 */
[----:B------:R-:W-:-:S04]  /*59610*/  IMAD.SHL.U32 R3, R0, 0x4, RZ ;  /* 0x0000000400037824 */ /* 0x000fc800078e00ff */
[----:B------:R-:W-:Y:S02]  /*59620*/  IMAD.SHL.U32 R2, R16, 0x4, RZ ;  /* 0x0000000410027824 */ /* 0x000fe400078e00ff */
[----:B------:R-:W-:-:S03]  /*59630*/  IMAD.HI R0, R0, 0x4, RZ ;  /* 0x0000000400007827 */ /* 0x000fc600078e02ff */
[----:B0-----:R-:W-:Y:S01]  /*59640*/  IADD3 R2, P0, P1, R2, R12, R3 ;  /* 0x0000000c02027210 */ /* 0x001fe2000791e003 */
[----:B------:R-:W-:-:S05]  /*59650*/  IMAD.HI R8, R16, 0x4, RZ ;  /* 0x0000000410087827 */ /* 0x000fca00078e02ff */
[----:B------:R-:W-:-:S05]  /*59660*/  IADD3.X R3, R8, R13, R0, P0, P1 ;  /* 0x0000000d08037210 */ /* 0x000fca00007e2400 */
[----:B----4-:R-:W-:Y:S01]  /*59670*/  STG.E desc[UR60][R2.64], R11 ;  /* 0x0000000b02007986 */ /* 0x010fe2000c10193c */
[----:B------:R-:W-:Y:S05]  /*59680*/  EXIT ;  /* 0x000000000000794d */ /* 0x000fea0003800000 */
.L_x_2:
[----:B------:R-:W-:-:S00]  /*59690*/  BRA `(.L_x_2) ;  /* 0xfffffffc00fc7947 */ /* 0x000fc0000383ffff */
[----:B------:R-:W-:-:S00]  /*596a0*/  NOP ;  /* 0x0000000000007918 */ /* 0x000fc00000000000 */
        /* <DEDUP_REMOVED lines=13> */
.L_x_3:


//--------------------- .nv.global.init           --------------------------
	.section	.nv.global.init,"aw",@progbits
.nv.global.init:
	.type		_$_str,@object
	.size		_$_str,(.L_0 - _$_str)
_$_str:
        /*0000*/ 	.byte	0x5f, 0x5f, 0x43, 0x55, 0x44, 0x41, 0x5f, 0x46, 0x54, 0x5a, 0x00
.L_0:


//--------------------- .nv.shared.attn_fwd       --------------------------
	.section	.nv.shared.attn_fwd,"aw",@nobits
	.sectionflags	@""
	.align	16
	.zero		1024


//--------------------- .nv.shared.reserved.0     --------------------------
	.section	.nv.shared.reserved.0,"aw",@nobits
	.weak		__nv_reservedSMEM_offset_0_alias
	.size		__nv_reservedSMEM_offset_0_alias, 0, 0
	.other		__nv_reservedSMEM_offset_0_alias,@"STO_CUDA_RESERVED_SHARED STV_DEFAULT"
__nv_reservedSMEM_offset_0_alias:
	.zero		0


//--------------------- .nv.constant0.attn_fwd    --------------------------
	.section	.nv.constant0.attn_fwd,"a",@progbits
	.sectionflags	@""
	.align	4
.nv.constant0.attn_fwd:
	.zero		664


//--------------------- SYMBOLS --------------------------

	.type		.nv.reservedSmem.offset0,@object
	.size		.nv.reservedSmem.offset0,0x4
